	.target	sm_100a

	.elftype	@"ET_EXEC"


//--------------------- .note.nv.tkinfo           --------------------------
	.section	.note.nv.tkinfo,"",@"SHT_NOTE"
	.sectionflags	@"SHF_NOTE_NV_TKINFO"
	.tkinfo
        /*0018*/ 	.word	0x00000002
        /*0030*/ 	.string	""
        /*0030*/ 	.string	"ptxas"
        /*0030*/ 	.string	"Cuda compilation tools, release 13.0, V13.0.88"
        /*0030*/ 	.string	"Build cuda_13.0.r13.0/compiler.36424714_0"
        /*0030*/ 	.string	"-arch sm_100a -m 64 "



//--------------------- .note.nv.cuinfo           --------------------------
	.section	.note.nv.cuinfo,"",@"SHT_NOTE"
	.sectionflags	@"SHF_NOTE_NV_CUINFO"
        /*0018*/ 	.short	0x0002
        /*001a*/ 	.short	0x0064
        /*001c*/ 	.short	0x0082
	.zero		2


//--------------------- .nv.info                  --------------------------
	.section	.nv.info,"",@"SHT_CUDA_INFO"
	.align	4


	//----- nvinfo : EIATTR_REGCOUNT
	.align		4
        /*0000*/ 	.byte	0x04, 0x2f
        /*0002*/ 	.short	(.L_12 - .L_11)
	.align		4
.L_11:
        /*0004*/ 	.word	index@(_ZN7cutlass13device_kernelIN5flash11enable_sm90INS1_16FlashAttnFwdSm90INS1_25CollectiveMainloopFwdSm90ILi2EN4cute5tupleIJNS5_1CILi1EEES8_S8_EEENS6_IJNS7_ILi192EEENS7_ILi128EEENS7_ILi64EEEEEELi64ENS_6half_tEfNS_4arch4Sm90ELb1ELb0ELb0ELb1ELb0ELb1ELb0ELb1ELb1ELb1ELb0ELb0EEENS1_21CollectiveEpilogueFwdINS6_IJSA_SC_SB_EEES9_SE_SG_Li384ELb1ELb1ELb0ELb0EEENS1_36VarlenDynamicPersistentTileSchedulerILi192ELi128ELi384ELi128ELb0ELb1ELb1ELb1ELb1ELb1EEEEEEEEEvNT_6ParamsE)
        /*0008*/ 	.word	0x00000004


	//----- nvinfo : EIATTR_FRAME_SIZE
	.align		4
.L_12:
        /*000c*/ 	.byte	0x04, 0x11
        /*000e*/ 	.short	(.L_14 - .L_13)
	.align		4
.L_13:
        /*0010*/ 	.word	index@(_ZN7cutlass13device_kernelIN5flash11enable_sm90INS1_16FlashAttnFwdSm90INS1_25CollectiveMainloopFwdSm90ILi2EN4cute5tupleIJNS5_1CILi1EEES8_S8_EEENS6_IJNS7_ILi192EEENS7_ILi128EEENS7_ILi64EEEEEELi64ENS_6half_tEfNS_4arch4Sm90ELb1ELb0ELb0ELb1ELb0ELb1ELb0ELb1ELb1ELb1ELb0ELb0EEENS1_21CollectiveEpilogueFwdINS6_IJSA_SC_SB_EEES9_SE_SG_Li384ELb1ELb1ELb0ELb0EEENS1_36VarlenDynamicPersistentTileSchedulerILi192ELi128ELi384ELi128ELb0ELb1ELb1ELb1ELb1ELb1EEEEEEEEEvNT_6ParamsE)
        /*0014*/ 	.word	0x00000000


	//----- nvinfo : EIATTR_REGCOUNT
	.align		4
.L_14:
        /*0018*/ 	.byte	0x04, 0x2f
        /*001a*/ 	.short	(.L_16 - .L_15)
	.align		4
.L_15:
        /*001c*/ 	.word	index@(_ZN7cutlass13device_kernelIN5flash11enable_sm90INS1_16FlashAttnFwdSm90INS1_25CollectiveMainloopFwdSm90ILi2EN4cute5tupleIJNS5_1CILi1EEES8_S8_EEENS6_IJNS7_ILi192EEENS7_ILi128EEENS7_ILi64EEEEEELi64ENS_6half_tEfNS_4arch4Sm90ELb1ELb0ELb0ELb1ELb0ELb0ELb0ELb1ELb1ELb1ELb0ELb0EEENS1_21CollectiveEpilogueFwdINS6_IJSA_SC_SB_EEES9_SE_SG_Li384ELb1ELb1ELb0ELb0EEENS1_36VarlenDynamicPersistentTileSchedulerILi192ELi128ELi384ELi128ELb0ELb1ELb1ELb1ELb1ELb1EEEEEEEEEvNT_6ParamsE)
        /*0020*/ 	.word	0x00000004


	//----- nvinfo : EIATTR_FRAME_SIZE
	.align		4
.L_16:
        /*0024*/ 	.byte	0x04, 0x11
        /*0026*/ 	.short	(.L_18 - .L_17)
	.align		4
.L_17:
        /*0028*/ 	.word	index@(_ZN7cutlass13device_kernelIN5flash11enable_sm90INS1_16FlashAttnFwdSm90INS1_25CollectiveMainloopFwdSm90ILi2EN4cute5tupleIJNS5_1CILi1EEES8_S8_EEENS6_IJNS7_ILi192EEENS7_ILi128EEENS7_ILi64EEEEEELi64ENS_6half_tEfNS_4arch4Sm90ELb1ELb0ELb0ELb1ELb0ELb0ELb0ELb1ELb1ELb1ELb0ELb0EEENS1_21CollectiveEpilogueFwdINS6_IJSA_SC_SB_EEES9_SE_SG_Li384ELb1ELb1ELb0ELb0EEENS1_36VarlenDynamicPersistentTileSchedulerILi192ELi128ELi384ELi128ELb0ELb1ELb1ELb1ELb1ELb1EEEEEEEEEvNT_6ParamsE)
        /*002c*/ 	.word	0x00000000


	//----- nvinfo : EIATTR_REGCOUNT
	.align		4
.L_18:
        /*0030*/ 	.byte	0x04, 0x2f
        /*0032*/ 	.short	(.L_20 - .L_19)
	.align		4
.L_19:
        /*0034*/ 	.word	index@(_ZN7cutlass13device_kernelIN5flash11enable_sm90INS1_16FlashAttnFwdSm90INS1_25CollectiveMainloopFwdSm90ILi2EN4cute5tupleIJNS5_1CILi1EEES8_S8_EEENS6_IJNS7_ILi192EEENS7_ILi128EEENS7_ILi64EEEEEELi64ENS_6half_tEfNS_4arch4Sm90ELb1ELb0ELb0ELb0ELb0ELb0ELb0ELb1ELb1ELb1ELb0ELb0EEENS1_21CollectiveEpilogueFwdINS6_IJSA_SC_SB_EEES9_SE_SG_Li384ELb0ELb1ELb0ELb0EEENS1_30DynamicPersistentTileSchedulerILi384ELi128ELb0ELb1ELb1EEEEEEEEEvNT_6ParamsE)
        /*0038*/ 	.word	0x00000004


	//----- nvinfo : EIATTR_FRAME_SIZE
	.align		4
.L_20:
        /*003c*/ 	.byte	0x04, 0x11
        /*003e*/ 	.short	(.L_22 - .L_21)
	.align		4
.L_21:
        /*0040*/ 	.word	index@(_ZN7cutlass13device_kernelIN5flash11enable_sm90INS1_16FlashAttnFwdSm90INS1_25CollectiveMainloopFwdSm90ILi2EN4cute5tupleIJNS5_1CILi1EEES8_S8_EEENS6_IJNS7_ILi192EEENS7_ILi128EEENS7_ILi64EEEEEELi64ENS_6half_tEfNS_4arch4Sm90ELb1ELb0ELb0ELb0ELb0ELb0ELb0ELb1ELb1ELb1ELb0ELb0EEENS1_21CollectiveEpilogueFwdINS6_IJSA_SC_SB_EEES9_SE_SG_Li384ELb0ELb1ELb0ELb0EEENS1_30DynamicPersistentTileSchedulerILi384ELi128ELb0ELb1ELb1EEEEEEEEEvNT_6ParamsE)
        /*0044*/ 	.word	0x00000000


	//----- nvinfo : EIATTR_REGCOUNT
	.align		4
.L_22:
        /*0048*/ 	.byte	0x04, 0x2f
        /*004a*/ 	.short	(.L_24 - .L_23)
	.align		4
.L_23:
        /*004c*/ 	.word	index@(_ZN7cutlass13device_kernelIN5flash11enable_sm90INS1_16FlashAttnFwdSm90INS1_25CollectiveMainloopFwdSm90ILi2EN4cute5tupleIJNS5_1CILi1EEES8_S8_EEENS6_IJNS7_ILi192EEENS7_ILi128EEENS7_ILi64EEEEEELi64ENS_6half_tEfNS_4arch4Sm90ELb0ELb1ELb0ELb1ELb0ELb1ELb0ELb1ELb1ELb1ELb0ELb0EEENS1_21CollectiveEpilogueFwdINS6_IJSA_SC_SB_EEES9_SE_SG_Li384ELb1ELb1ELb0ELb0EEENS1_36VarlenDynamicPersistentTileSchedulerILi192ELi128ELi384ELi128ELb0ELb1ELb1ELb1ELb0ELb1EEEEEEEEEvNT_6ParamsE)
        /*0050*/ 	.word	0x00000004


	//----- nvinfo : EIATTR_FRAME_SIZE
	.align		4
.L_24:
        /*0054*/ 	.byte	0x04, 0x11
        /*0056*/ 	.short	(.L_26 - .L_25)
	.align		4
.L_25:
        /*0058*/ 	.word	index@(_ZN7cutlass13device_kernelIN5flash11enable_sm90INS1_16FlashAttnFwdSm90INS1_25CollectiveMainloopFwdSm90ILi2EN4cute5tupleIJNS5_1CILi1EEES8_S8_EEENS6_IJNS7_ILi192EEENS7_ILi128EEENS7_ILi64EEEEEELi64ENS_6half_tEfNS_4arch4Sm90ELb0ELb1ELb0ELb1ELb0ELb1ELb0ELb1ELb1ELb1ELb0ELb0EEENS1_21CollectiveEpilogueFwdINS6_IJSA_SC_SB_EEES9_SE_SG_Li384ELb1ELb1ELb0ELb0EEENS1_36VarlenDynamicPersistentTileSchedulerILi192ELi128ELi384ELi128ELb0ELb1ELb1ELb1ELb0ELb1EEEEEEEEEvNT_6ParamsE)
        /*005c*/ 	.word	0x00000000


	//----- nvinfo : EIATTR_REGCOUNT
	.align		4
.L_26:
        /*0060*/ 	.byte	0x04, 0x2f
        /*0062*/ 	.short	(.L_28 - .L_27)
	.align		4
.L_27:
        /*0064*/ 	.word	index@(_ZN7cutlass13device_kernelIN5flash11enable_sm90INS1_16FlashAttnFwdSm90INS1_25CollectiveMainloopFwdSm90ILi2EN4cute5tupleIJNS5_1CILi1EEES8_S8_EEENS6_IJNS7_ILi192EEENS7_ILi128EEENS7_ILi64EEEEEELi64ENS_6half_tEfNS_4arch4Sm90ELb0ELb1ELb0ELb1ELb0ELb0ELb0ELb1ELb1ELb1ELb0ELb0EEENS1_21CollectiveEpilogueFwdINS6_IJSA_SC_SB_EEES9_SE_SG_Li384ELb1ELb1ELb0ELb0EEENS1_36VarlenDynamicPersistentTileSchedulerILi192ELi128ELi384ELi128ELb0ELb1ELb1ELb1ELb0ELb1EEEEEEEEEvNT_6ParamsE)
        /*0068*/ 	.word	0x00000004


	//----- nvinfo : EIATTR_FRAME_SIZE
	.align		4
.L_28:
        /*006c*/ 	.byte	0x04, 0x11
        /*006e*/ 	.short	(.L_30 - .L_29)
	.align		4
.L_29:
        /*0070*/ 	.word	index@(_ZN7cutlass13device_kernelIN5flash11enable_sm90INS1_16FlashAttnFwdSm90INS1_25CollectiveMainloopFwdSm90ILi2EN4cute5tupleIJNS5_1CILi1EEES8_S8_EEENS6_IJNS7_ILi192EEENS7_ILi128EEENS7_ILi64EEEEEELi64ENS_6half_tEfNS_4arch4Sm90ELb0ELb1ELb0ELb1ELb0ELb0ELb0ELb1ELb1ELb1ELb0ELb0EEENS1_21CollectiveEpilogueFwdINS6_IJSA_SC_SB_EEES9_SE_SG_Li384ELb1ELb1ELb0ELb0EEENS1_36VarlenDynamicPersistentTileSchedulerILi192ELi128ELi384ELi128ELb0ELb1ELb1ELb1ELb0ELb1EEEEEEEEEvNT_6ParamsE)
        /*0074*/ 	.word	0x00000000


	//----- nvinfo : EIATTR_REGCOUNT
	.align		4
.L_30:
        /*0078*/ 	.byte	0x04, 0x2f
        /*007a*/ 	.short	(.L_32 - .L_31)
	.align		4
.L_31:
        /*007c*/ 	.word	index@(_ZN7cutlass13device_kernelIN5flash11enable_sm90INS1_16FlashAttnFwdSm90INS1_25CollectiveMainloopFwdSm90ILi2EN4cute5tupleIJNS5_1CILi1EEES8_S8_EEENS6_IJNS7_ILi192EEENS7_ILi128EEENS7_ILi64EEEEEELi64ENS_6half_tEfNS_4arch4Sm90ELb0ELb1ELb0ELb0ELb0ELb0ELb0ELb1ELb1ELb1ELb0ELb0EEENS1_21CollectiveEpilogueFwdINS6_IJSA_SC_SB_EEES9_SE_SG_Li384ELb0ELb1ELb0ELb0EEENS1_30DynamicPersistentTileSchedulerILi384ELi128ELb0ELb1ELb1EEEEEEEEEvNT_6ParamsE)
        /*0080*/ 	.word	0x00000004


	//----- nvinfo : EIATTR_FRAME_SIZE
	.align		4
.L_32:
        /*0084*/ 	.byte	0x04, 0x11
        /*0086*/ 	.short	(.L_34 - .L_33)
	.align		4
.L_33:
        /*0088*/ 	.word	index@(_ZN7cutlass13device_kernelIN5flash11enable_sm90INS1_16FlashAttnFwdSm90INS1_25CollectiveMainloopFwdSm90ILi2EN4cute5tupleIJNS5_1CILi1EEES8_S8_EEENS6_IJNS7_ILi192EEENS7_ILi128EEENS7_ILi64EEEEEELi64ENS_6half_tEfNS_4arch4Sm90ELb0ELb1ELb0ELb0ELb0ELb0ELb0ELb1ELb1ELb1ELb0ELb0EEENS1_21CollectiveEpilogueFwdINS6_IJSA_SC_SB_EEES9_SE_SG_Li384ELb0ELb1ELb0ELb0EEENS1_30DynamicPersistentTileSchedulerILi384ELi128ELb0ELb1ELb1EEEEEEEEEvNT_6ParamsE)
        /*008c*/ 	.word	0x00000000


	//----- nvinfo : EIATTR_REGCOUNT
	.align		4
.L_34:
        /*0090*/ 	.byte	0x04, 0x2f
        /*0092*/ 	.short	(.L_36 - .L_35)
	.align		4
.L_35:
        /*0094*/ 	.word	index@(_ZN7cutlass13device_kernelIN5flash11enable_sm90INS1_16FlashAttnFwdSm90INS1_25CollectiveMainloopFwdSm90ILi2EN4cute5tupleIJNS5_1CILi1EEES8_S8_EEENS6_IJNS7_ILi192EEESA_NS7_ILi64EEEEEELi64ENS_6half_tEfNS_4arch4Sm90ELb0ELb0ELb0ELb1ELb0ELb1ELb0ELb0ELb1ELb1ELb0ELb0EEENS1_21CollectiveEpilogueFwdINS6_IJSA_SB_SA_EEES9_SD_SF_Li384ELb1ELb1ELb0ELb0EEENS1_36VarlenDynamicPersistentTileSchedulerILi192ELi192ELi384ELi128ELb0ELb1ELb1ELb0ELb1ELb1EEEEEEEEEvNT_6ParamsE)
        /*0098*/ 	.word	0x00000004


	//----- nvinfo : EIATTR_FRAME_SIZE
	.align		4
.L_36:
        /*009c*/ 	.byte	0x04, 0x11
        /*009e*/ 	.short	(.L_38 - .L_37)
	.align		4
.L_37:
        /*00a0*/ 	.word	index@(_ZN7cutlass13device_kernelIN5flash11enable_sm90INS1_16FlashAttnFwdSm90INS1_25CollectiveMainloopFwdSm90ILi2EN4cute5tupleIJNS5_1CILi1EEES8_S8_EEENS6_IJNS7_ILi192EEESA_NS7_ILi64EEEEEELi64ENS_6half_tEfNS_4arch4Sm90ELb0ELb0ELb0ELb1ELb0ELb1ELb0ELb0ELb1ELb1ELb0ELb0EEENS1_21CollectiveEpilogueFwdINS6_IJSA_SB_SA_EEES9_SD_SF_Li384ELb1ELb1ELb0ELb0EEENS1_36VarlenDynamicPersistentTileSchedulerILi192ELi192ELi384ELi128ELb0ELb1ELb1ELb0ELb1ELb1EEEEEEEEEvNT_6ParamsE)
        /*00a4*/ 	.word	0x00000000


	//----- nvinfo : EIATTR_REGCOUNT
	.align		4
.L_38:
        /*00a8*/ 	.byte	0x04, 0x2f
        /*00aa*/ 	.short	(.L_40 - .L_39)
	.align		4
.L_39:
        /*00ac*/ 	.word	index@(_ZN7cutlass13device_kernelIN5flash11enable_sm90INS1_16FlashAttnFwdSm90INS1_25CollectiveMainloopFwdSm90ILi2EN4cute5tupleIJNS5_1CILi1EEES8_S8_EEENS6_IJNS7_ILi192EEESA_NS7_ILi64EEEEEELi64ENS_6half_tEfNS_4arch4Sm90ELb0ELb0ELb0ELb1ELb0ELb0ELb0ELb0ELb1ELb1ELb0ELb0EEENS1_21CollectiveEpilogueFwdINS6_IJSA_SB_SA_EEES9_SD_SF_Li384ELb1ELb1ELb0ELb0EEENS1_36VarlenDynamicPersistentTileSchedulerILi192ELi192ELi384ELi128ELb0ELb1ELb1ELb0ELb1ELb1EEEEEEEEEvNT_6ParamsE)
        /*00b0*/ 	.word	0x00000004


	//----- nvinfo : EIATTR_FRAME_SIZE
	.align		4
.L_40:
        /*00b4*/ 	.byte	0x04, 0x11
        /*00b6*/ 	.short	(.L_42 - .L_41)
	.align		4
.L_41:
        /*00b8*/ 	.word	index@(_ZN7cutlass13device_kernelIN5flash11enable_sm90INS1_16FlashAttnFwdSm90INS1_25CollectiveMainloopFwdSm90ILi2EN4cute5tupleIJNS5_1CILi1EEES8_S8_EEENS6_IJNS7_ILi192EEESA_NS7_ILi64EEEEEELi64ENS_6half_tEfNS_4arch4Sm90ELb0ELb0ELb0ELb1ELb0ELb0ELb0ELb0ELb1ELb1ELb0ELb0EEENS1_21CollectiveEpilogueFwdINS6_IJSA_SB_SA_EEES9_SD_SF_Li384ELb1ELb1ELb0ELb0EEENS1_36VarlenDynamicPersistentTileSchedulerILi192ELi192ELi384ELi128ELb0ELb1ELb1ELb0ELb1ELb1EEEEEEEEEvNT_6ParamsE)
        /*00bc*/ 	.word	0x00000000


	//----- nvinfo : EIATTR_REGCOUNT
	.align		4
.L_42:
        /*00c0*/ 	.byte	0x04, 0x2f
        /*00c2*/ 	.short	(.L_44 - .L_43)
	.align		4
.L_43:
        /*00c4*/ 	.word	index@(_ZN7cutlass13device_kernelIN5flash11enable_sm90INS1_16FlashAttnFwdSm90INS1_25CollectiveMainloopFwdSm90ILi2EN4cute5tupleIJNS5_1CILi1EEES8_S8_EEENS6_IJNS7_ILi192EEESA_NS7_ILi64EEEEEELi64ENS_6half_tEfNS_4arch4Sm90ELb0ELb0ELb0ELb0ELb0ELb0ELb0ELb0ELb1ELb1ELb0ELb0EEENS1_21CollectiveEpilogueFwdINS6_IJSA_SB_SA_EEES9_SD_SF_Li384ELb0ELb1ELb0ELb0EEENS1_29StaticPersistentTileSchedulerILb0EEEEEEEEEvNT_6ParamsE)
        /*00c8*/ 	.word	0x00000004


	//----- nvinfo : EIATTR_FRAME_SIZE
	.align		4
.L_44:
        /*00cc*/ 	.byte	0x04, 0x11
        /*00ce*/ 	.short	(.L_46 - .L_45)
	.align		4
.L_45:
        /*00d0*/ 	.word	index@(_ZN7cutlass13device_kernelIN5flash11enable_sm90INS1_16FlashAttnFwdSm90INS1_25CollectiveMainloopFwdSm90ILi2EN4cute5tupleIJNS5_1CILi1EEES8_S8_EEENS6_IJNS7_ILi192EEESA_NS7_ILi64EEEEEELi64ENS_6half_tEfNS_4arch4Sm90ELb0ELb0ELb0ELb0ELb0ELb0ELb0ELb0ELb1ELb1ELb0ELb0EEENS1_21CollectiveEpilogueFwdINS6_IJSA_SB_SA_EEES9_SD_SF_Li384ELb0ELb1ELb0ELb0EEENS1_29StaticPersistentTileSchedulerILb0EEEEEEEEEvNT_6ParamsE)
        /*00d4*/ 	.word	0x00000000


	//----- nvinfo : EIATTR_REGCOUNT
	.align		4
.L_46:
        /*00d8*/ 	.byte	0x04, 0x2f
        /*00da*/ 	.short	(.L_48 - .L_47)
	.align		4
.L_47:
        /*00dc*/ 	.word	index@(_ZN7cutlass13device_kernelIN5flash11enable_sm90INS1_16FlashAttnFwdSm90INS1_25CollectiveMainloopFwdSm90ILi2EN4cute5tupleIJNS5_1CILi1EEES8_S8_EEENS6_IJNS7_ILi192EEENS7_ILi144EEENS7_ILi96EEEEEELi96ENS_6half_tEfNS_4arch4Sm90ELb1ELb0ELb0ELb1ELb0ELb1ELb0ELb0ELb1ELb1ELb0ELb0EEENS1_21CollectiveEpilogueFwdINS6_IJSA_SC_SB_EEES9_SE_SG_Li384ELb1ELb1ELb0ELb0EEENS1_36VarlenDynamicPersistentTileSchedulerILi192ELi144ELi384ELi128ELb0ELb1ELb1ELb1ELb1ELb1EEEEEEEEEvNT_6ParamsE)
        /*00e0*/ 	.word	0x00000004


	//----- nvinfo : EIATTR_FRAME_SIZE
	.align		4
.L_48:
        /*00e4*/ 	.byte	0x04, 0x11
        /*00e6*/ 	.short	(.L_50 - .L_49)
	.align		4
.L_49:
        /*00e8*/ 	.word	index@(_ZN7cutlass13device_kernelIN5flash11enable_sm90INS1_16FlashAttnFwdSm90INS1_25CollectiveMainloopFwdSm90ILi2EN4cute5tupleIJNS5_1CILi1EEES8_S8_EEENS6_IJNS7_ILi192EEENS7_ILi144EEENS7_ILi96EEEEEELi96ENS_6half_tEfNS_4arch4Sm90ELb1ELb0ELb0ELb1ELb0ELb1ELb0ELb0ELb1ELb1ELb0ELb0EEENS1_21CollectiveEpilogueFwdINS6_IJSA_SC_SB_EEES9_SE_SG_Li384ELb1ELb1ELb0ELb0EEENS1_36VarlenDynamicPersistentTileSchedulerILi192ELi144ELi384ELi128ELb0ELb1ELb1ELb1ELb1ELb1EEEEEEEEEvNT_6ParamsE)
        /*00ec*/ 	.word	0x00000000


	//----- nvinfo : EIATTR_REGCOUNT
	.align		4
.L_50:
        /*00f0*/ 	.byte	0x04, 0x2f
        /*00f2*/ 	.short	(.L_52 - .L_51)
	.align		4
.L_51:
        /*00f4*/ 	.word	index@(_ZN7cutlass13device_kernelIN5flash11enable_sm90INS1_16FlashAttnFwdSm90INS1_25CollectiveMainloopFwdSm90ILi2EN4cute5tupleIJNS5_1CILi1EEES8_S8_EEENS6_IJNS7_ILi192EEENS7_ILi144EEENS7_ILi96EEEEEELi96ENS_6half_tEfNS_4arch4Sm90ELb1ELb0ELb0ELb1ELb0ELb0ELb0ELb0ELb1ELb1ELb0ELb0EEENS1_21CollectiveEpilogueFwdINS6_IJSA_SC_SB_EEES9_SE_SG_Li384ELb1ELb1ELb0ELb0EEENS1_36VarlenDynamicPersistentTileSchedulerILi192ELi144ELi384ELi128ELb0ELb1ELb1ELb1ELb1ELb1EEEEEEEEEvNT_6ParamsE)
        /*00f8*/ 	.word	0x00000004


	//----- nvinfo : EIATTR_FRAME_SIZE
	.align		4
.L_52:
        /*00fc*/ 	.byte	0x04, 0x11
        /*00fe*/ 	.short	(.L_54 - .L_53)
	.align		4
.L_53:
        /*0100*/ 	.word	index@(_ZN7cutlass13device_kernelIN5flash11enable_sm90INS1_16FlashAttnFwdSm90INS1_25CollectiveMainloopFwdSm90ILi2EN4cute5tupleIJNS5_1CILi1EEES8_S8_EEENS6_IJNS7_ILi192EEENS7_ILi144EEENS7_ILi96EEEEEELi96ENS_6half_tEfNS_4arch4Sm90ELb1ELb0ELb0ELb1ELb0ELb0ELb0ELb0ELb1ELb1ELb0ELb0EEENS1_21CollectiveEpilogueFwdINS6_IJSA_SC_SB_EEES9_SE_SG_Li384ELb1ELb1ELb0ELb0EEENS1_36VarlenDynamicPersistentTileSchedulerILi192ELi144ELi384ELi128ELb0ELb1ELb1ELb1ELb1ELb1EEEEEEEEEvNT_6ParamsE)
        /*0104*/ 	.word	0x00000000


	//----- nvinfo : EIATTR_REGCOUNT
	.align		4
.L_54:
        /*0108*/ 	.byte	0x04, 0x2f
        /*010a*/ 	.short	(.L_56 - .L_55)
	.align		4
.L_55:
        /*010c*/ 	.word	index@(_ZN7cutlass13device_kernelIN5flash11enable_sm90INS1_16FlashAttnFwdSm90INS1_25CollectiveMainloopFwdSm90ILi2EN4cute5tupleIJNS5_1CILi1EEES8_S8_EEENS6_IJNS7_ILi192EEENS7_ILi144EEENS7_ILi96EEEEEELi96ENS_6half_tEfNS_4arch4Sm90ELb1ELb0ELb0ELb0ELb0ELb0ELb0ELb0ELb1ELb1ELb0ELb0EEENS1_21CollectiveEpilogueFwdINS6_IJSA_SC_SB_EEES9_SE_SG_Li384ELb0ELb1ELb0ELb0EEENS1_30DynamicPersistentTileSchedulerILi384ELi128ELb0ELb1ELb1EEEEEEEEEvNT_6ParamsE)
        /*0110*/ 	.word	0x00000004


	//----- nvinfo : EIATTR_FRAME_SIZE
	.align		4
.L_56:
        /*0114*/ 	.byte	0x04, 0x11
        /*0116*/ 	.short	(.L_58 - .L_57)
	.align		4
.L_57:
        /*0118*/ 	.word	index@(_ZN7cutlass13device_kernelIN5flash11enable_sm90INS1_16FlashAttnFwdSm90INS1_25CollectiveMainloopFwdSm90ILi2EN4cute5tupleIJNS5_1CILi1EEES8_S8_EEENS6_IJNS7_ILi192EEENS7_ILi144EEENS7_ILi96EEEEEELi96ENS_6half_tEfNS_4arch4Sm90ELb1ELb0ELb0ELb0ELb0ELb0ELb0ELb0ELb1ELb1ELb0ELb0EEENS1_21CollectiveEpilogueFwdINS6_IJSA_SC_SB_EEES9_SE_SG_Li384ELb0ELb1ELb0ELb0EEENS1_30DynamicPersistentTileSchedulerILi384ELi128ELb0ELb1ELb1EEEEEEEEEvNT_6ParamsE)
        /*011c*/ 	.word	0x00000000


	//----- nvinfo : EIATTR_REGCOUNT
	.align		4
.L_58:
        /*0120*/ 	.byte	0x04, 0x2f
        /*0122*/ 	.short	(.L_60 - .L_59)
	.align		4
.L_59:
        /*0124*/ 	.word	index@(_ZN7cutlass13device_kernelIN5flash11enable_sm90INS1_16FlashAttnFwdSm90INS1_25CollectiveMainloopFwdSm90ILi2EN4cute5tupleIJNS5_1CILi1EEES8_S8_EEENS6_IJNS7_ILi192EEENS7_ILi128EEENS7_ILi96EEEEEELi96ENS_6half_tEfNS_4arch4Sm90ELb0ELb1ELb0ELb1ELb0ELb1ELb0ELb0ELb1ELb1ELb0ELb0EEENS1_21CollectiveEpilogueFwdINS6_IJSA_SC_SB_EEES9_SE_SG_Li384ELb1ELb1ELb0ELb0EEENS1_36VarlenDynamicPersistentTileSchedulerILi192ELi128ELi384ELi128ELb0ELb1ELb1ELb1ELb0ELb1EEEEEEEEEvNT_6ParamsE)
        /*0128*/ 	.word	0x00000004


	//----- nvinfo : EIATTR_FRAME_SIZE
	.align		4
.L_60:
        /*012c*/ 	.byte	0x04, 0x11
        /*012e*/ 	.short	(.L_62 - .L_61)
	.align		4
.L_61:
        /*0130*/ 	.word	index@(_ZN7cutlass13device_kernelIN5flash11enable_sm90INS1_16FlashAttnFwdSm90INS1_25CollectiveMainloopFwdSm90ILi2EN4cute5tupleIJNS5_1CILi1EEES8_S8_EEENS6_IJNS7_ILi192EEENS7_ILi128EEENS7_ILi96EEEEEELi96ENS_6half_tEfNS_4arch4Sm90ELb0ELb1ELb0ELb1ELb0ELb1ELb0ELb0ELb1ELb1ELb0ELb0EEENS1_21CollectiveEpilogueFwdINS6_IJSA_SC_SB_EEES9_SE_SG_Li384ELb1ELb1ELb0ELb0EEENS1_36VarlenDynamicPersistentTileSchedulerILi192ELi128ELi384ELi128ELb0ELb1ELb1ELb1ELb0ELb1EEEEEEEEEvNT_6ParamsE)
        /*0134*/ 	.word	0x00000000


	//----- nvinfo : EIATTR_REGCOUNT
	.align		4
.L_62:
        /*0138*/ 	.byte	0x04, 0x2f
        /*013a*/ 	.short	(.L_64 - .L_63)
	.align		4
.L_63:
        /*013c*/ 	.word	index@(_ZN7cutlass13device_kernelIN5flash11enable_sm90INS1_16FlashAttnFwdSm90INS1_25CollectiveMainloopFwdSm90ILi2EN4cute5tupleIJNS5_1CILi1EEES8_S8_EEENS6_IJNS7_ILi192EEENS7_ILi128EEENS7_ILi96EEEEEELi96ENS_6half_tEfNS_4arch4Sm90ELb0ELb1ELb0ELb1ELb0ELb0ELb0ELb0ELb1ELb1ELb0ELb0EEENS1_21CollectiveEpilogueFwdINS6_IJSA_SC_SB_EEES9_SE_SG_Li384ELb1ELb1ELb0ELb0EEENS1_36VarlenDynamicPersistentTileSchedulerILi192ELi128ELi384ELi128ELb0ELb1ELb1ELb1ELb0ELb1EEEEEEEEEvNT_6ParamsE)
        /*0140*/ 	.word	0x00000004


	//----- nvinfo : EIATTR_FRAME_SIZE
	.align		4
.L_64:
        /*0144*/ 	.byte	0x04, 0x11
        /*0146*/ 	.short	(.L_66 - .L_65)
	.align		4
.L_65:
        /*0148*/ 	.word	index@(_ZN7cutlass13device_kernelIN5flash11enable_sm90INS1_16FlashAttnFwdSm90INS1_25CollectiveMainloopFwdSm90ILi2EN4cute5tupleIJNS5_1CILi1EEES8_S8_EEENS6_IJNS7_ILi192EEENS7_ILi128EEENS7_ILi96EEEEEELi96ENS_6half_tEfNS_4arch4Sm90ELb0ELb1ELb0ELb1ELb0ELb0ELb0ELb0ELb1ELb1ELb0ELb0EEENS1_21CollectiveEpilogueFwdINS6_IJSA_SC_SB_EEES9_SE_SG_Li384ELb1ELb1ELb0ELb0EEENS1_36VarlenDynamicPersistentTileSchedulerILi192ELi128ELi384ELi128ELb0ELb1ELb1ELb1ELb0ELb1EEEEEEEEEvNT_6ParamsE)
        /*014c*/ 	.word	0x00000000


	//----- nvinfo : EIATTR_REGCOUNT
	.align		4
.L_66:
        /*0150*/ 	.byte	0x04, 0x2f
        /*0152*/ 	.short	(.L_68 - .L_67)
	.align		4
.L_67:
        /*0154*/ 	.word	index@(_ZN7cutlass13device_kernelIN5flash11enable_sm90INS1_16FlashAttnFwdSm90INS1_25CollectiveMainloopFwdSm90ILi2EN4cute5tupleIJNS5_1CILi1EEES8_S8_EEENS6_IJNS7_ILi192EEENS7_ILi128EEENS7_ILi96EEEEEELi96ENS_6half_tEfNS_4arch4Sm90ELb0ELb1ELb0ELb0ELb0ELb0ELb0ELb0ELb1ELb1ELb0ELb0EEENS1_21CollectiveEpilogueFwdINS6_IJSA_SC_SB_EEES9_SE_SG_Li384ELb0ELb1ELb0ELb0EEENS1_30DynamicPersistentTileSchedulerILi384ELi128ELb0ELb1ELb1EEEEEEEEEvNT_6ParamsE)
        /*0158*/ 	.word	0x00000004


	//----- nvinfo : EIATTR_FRAME_SIZE
	.align		4
.L_68:
        /*015c*/ 	.byte	0x04, 0x11
        /*015e*/ 	.short	(.L_70 - .L_69)
	.align		4
.L_69:
        /*0160*/ 	.word	index@(_ZN7cutlass13device_kernelIN5flash11enable_sm90INS1_16FlashAttnFwdSm90INS1_25CollectiveMainloopFwdSm90ILi2EN4cute5tupleIJNS5_1CILi1EEES8_S8_EEENS6_IJNS7_ILi192EEENS7_ILi128EEENS7_ILi96EEEEEELi96ENS_6half_tEfNS_4arch4Sm90ELb0ELb1ELb0ELb0ELb0ELb0ELb0ELb0ELb1ELb1ELb0ELb0EEENS1_21CollectiveEpilogueFwdINS6_IJSA_SC_SB_EEES9_SE_SG_Li384ELb0ELb1ELb0ELb0EEENS1_30DynamicPersistentTileSchedulerILi384ELi128ELb0ELb1ELb1EEEEEEEEEvNT_6ParamsE)
        /*0164*/ 	.word	0x00000000


	//----- nvinfo : EIATTR_REGCOUNT
	.align		4
.L_70:
        /*0168*/ 	.byte	0x04, 0x2f
        /*016a*/ 	.short	(.L_72 - .L_71)
	.align		4
.L_71:
        /*016c*/ 	.word	index@(_ZN7cutlass13device_kernelIN5flash11enable_sm90INS1_16FlashAttnFwdSm90INS1_25CollectiveMainloopFwdSm90ILi2EN4cute5tupleIJNS5_1CILi1EEES8_S8_EEENS6_IJNS7_ILi192EEENS7_ILi144EEENS7_ILi96EEEEEELi96ENS_6half_tEfNS_4arch4Sm90ELb0ELb0ELb0ELb1ELb0ELb1ELb0ELb0ELb1ELb1ELb0ELb0EEENS1_21CollectiveEpilogueFwdINS6_IJSA_SC_SB_EEES9_SE_SG_Li384ELb1ELb1ELb0ELb0EEENS1_36VarlenDynamicPersistentTileSchedulerILi192ELi144ELi384ELi128ELb0ELb1ELb1ELb0ELb1ELb1EEEEEEEEEvNT_6ParamsE)
        /*0170*/ 	.word	0x00000004


	//----- nvinfo : EIATTR_FRAME_SIZE
	.align		4
.L_72:
        /*0174*/ 	.byte	0x04, 0x11
        /*0176*/ 	.short	(.L_74 - .L_73)
	.align		4
.L_73:
        /*0178*/ 	.word	index@(_ZN7cutlass13device_kernelIN5flash11enable_sm90INS1_16FlashAttnFwdSm90INS1_25CollectiveMainloopFwdSm90ILi2EN4cute5tupleIJNS5_1CILi1EEES8_S8_EEENS6_IJNS7_ILi192EEENS7_ILi144EEENS7_ILi96EEEEEELi96ENS_6half_tEfNS_4arch4Sm90ELb0ELb0ELb0ELb1ELb0ELb1ELb0ELb0ELb1ELb1ELb0ELb0EEENS1_21CollectiveEpilogueFwdINS6_IJSA_SC_SB_EEES9_SE_SG_Li384ELb1ELb1ELb0ELb0EEENS1_36VarlenDynamicPersistentTileSchedulerILi192ELi144ELi384ELi128ELb0ELb1ELb1ELb0ELb1ELb1EEEEEEEEEvNT_6ParamsE)
        /*017c*/ 	.word	0x00000000


	//----- nvinfo : EIATTR_REGCOUNT
	.align		4
.L_74:
        /*0180*/ 	.byte	0x04, 0x2f
        /*0182*/ 	.short	(.L_76 - .L_75)
	.align		4
.L_75:
        /*0184*/ 	.word	index@(_ZN7cutlass13device_kernelIN5flash11enable_sm90INS1_16FlashAttnFwdSm90INS1_25CollectiveMainloopFwdSm90ILi2EN4cute5tupleIJNS5_1CILi1EEES8_S8_EEENS6_IJNS7_ILi192EEENS7_ILi144EEENS7_ILi96EEEEEELi96ENS_6half_tEfNS_4arch4Sm90ELb0ELb0ELb0ELb1ELb0ELb0ELb0ELb0ELb1ELb1ELb0ELb0EEENS1_21CollectiveEpilogueFwdINS6_IJSA_SC_SB_EEES9_SE_SG_Li384ELb1ELb1ELb0ELb0EEENS1_36VarlenDynamicPersistentTileSchedulerILi192ELi144ELi384ELi128ELb0ELb1ELb1ELb0ELb1ELb1EEEEEEEEEvNT_6ParamsE)
        /*0188*/ 	.word	0x00000004


	//----- nvinfo : EIATTR_FRAME_SIZE
	.align		4
.L_76:
        /*018c*/ 	.byte	0x04, 0x11
        /*018e*/ 	.short	(.L_78 - .L_77)
	.align		4
.L_77:
        /*0190*/ 	.word	index@(_ZN7cutlass13device_kernelIN5flash11enable_sm90INS1_16FlashAttnFwdSm90INS1_25CollectiveMainloopFwdSm90ILi2EN4cute5tupleIJNS5_1CILi1EEES8_S8_EEENS6_IJNS7_ILi192EEENS7_ILi144EEENS7_ILi96EEEEEELi96ENS_6half_tEfNS_4arch4Sm90ELb0ELb0ELb0ELb1ELb0ELb0ELb0ELb0ELb1ELb1ELb0ELb0EEENS1_21CollectiveEpilogueFwdINS6_IJSA_SC_SB_EEES9_SE_SG_Li384ELb1ELb1ELb0ELb0EEENS1_36VarlenDynamicPersistentTileSchedulerILi192ELi144ELi384ELi128ELb0ELb1ELb1ELb0ELb1ELb1EEEEEEEEEvNT_6ParamsE)
        /*0194*/ 	.word	0x00000000


	//----- nvinfo : EIATTR_REGCOUNT
	.align		4
.L_78:
        /*0198*/ 	.byte	0x04, 0x2f
        /*019a*/ 	.short	(.L_80 - .L_79)
	.align		4
.L_79:
        /*019c*/ 	.word	index@(_ZN7cutlass13device_kernelIN5flash11enable_sm90INS1_16FlashAttnFwdSm90INS1_25CollectiveMainloopFwdSm90ILi2EN4cute5tupleIJNS5_1CILi1EEES8_S8_EEENS6_IJNS7_ILi192EEENS7_ILi144EEENS7_ILi96EEEEEELi96ENS_6half_tEfNS_4arch4Sm90ELb0ELb0ELb0ELb0ELb0ELb0ELb0ELb0ELb1ELb1ELb0ELb0EEENS1_21CollectiveEpilogueFwdINS6_IJSA_SC_SB_EEES9_SE_SG_Li384ELb0ELb1ELb0ELb0EEENS1_29StaticPersistentTileSchedulerILb0EEEEEEEEEvNT_6ParamsE)
        /*01a0*/ 	.word	0x00000004


	//----- nvinfo : EIATTR_FRAME_SIZE
	.align		4
.L_80:
        /*01a4*/ 	.byte	0x04, 0x11
        /*01a6*/ 	.short	(.L_82 - .L_81)
	.align		4
.L_81:
        /*01a8*/ 	.word	index@(_ZN7cutlass13device_kernelIN5flash11enable_sm90INS1_16FlashAttnFwdSm90INS1_25CollectiveMainloopFwdSm90ILi2EN4cute5tupleIJNS5_1CILi1EEES8_S8_EEENS6_IJNS7_ILi192EEENS7_ILi144EEENS7_ILi96EEEEEELi96ENS_6half_tEfNS_4arch4Sm90ELb0ELb0ELb0ELb0ELb0ELb0ELb0ELb0ELb1ELb1ELb0ELb0EEENS1_21CollectiveEpilogueFwdINS6_IJSA_SC_SB_EEES9_SE_SG_Li384ELb0ELb1ELb0ELb0EEENS1_29StaticPersistentTileSchedulerILb0EEEEEEEEEvNT_6ParamsE)
        /*01ac*/ 	.word	0x00000000


	//----- nvinfo : EIATTR_REGCOUNT
	.align		4
.L_82:
        /*01b0*/ 	.byte	0x04, 0x2f
        /*01b2*/ 	.short	(.L_84 - .L_83)
	.align		4
.L_83:
        /*01b4*/ 	.word	index@(_ZN7cutlass13device_kernelIN5flash11enable_sm90INS1_16FlashAttnFwdSm90INS1_25CollectiveMainloopFwdSm90ILi2EN4cute5tupleIJNS5_1CILi1EEES8_S8_EEENS6_IJNS7_ILi128EEESA_SA_EEELi128ENS_6half_tEfNS_4arch4Sm90ELb1ELb0ELb0ELb1ELb0ELb1ELb0ELb1ELb1ELb1ELb0ELb0EEENS1_21CollectiveEpilogueFwdISB_S9_SC_SE_Li256ELb1ELb1ELb0ELb0EEENS1_36VarlenDynamicPersistentTileSchedulerILi128ELi128ELi256ELi128ELb0ELb1ELb1ELb1ELb1ELb1EEEEEEEEEvNT_6ParamsE)
        /*01b8*/ 	.word	0x00000004


	//----- nvinfo : EIATTR_FRAME_SIZE
	.align		4
.L_84:
        /*01bc*/ 	.byte	0x04, 0x11
        /*01be*/ 	.short	(.L_86 - .L_85)
	.align		4
.L_85:
        /*01c0*/ 	.word	index@(_ZN7cutlass13device_kernelIN5flash11enable_sm90INS1_16FlashAttnFwdSm90INS1_25CollectiveMainloopFwdSm90ILi2EN4cute5tupleIJNS5_1CILi1EEES8_S8_EEENS6_IJNS7_ILi128EEESA_SA_EEELi128ENS_6half_tEfNS_4arch4Sm90ELb1ELb0ELb0ELb1ELb0ELb1ELb0ELb1ELb1ELb1ELb0ELb0EEENS1_21CollectiveEpilogueFwdISB_S9_SC_SE_Li256ELb1ELb1ELb0ELb0EEENS1_36VarlenDynamicPersistentTileSchedulerILi128ELi128ELi256ELi128ELb0ELb1ELb1ELb1ELb1ELb1EEEEEEEEEvNT_6ParamsE)
        /*01c4*/ 	.word	0x00000000


	//----- nvinfo : EIATTR_REGCOUNT
	.align		4
.L_86:
        /*01c8*/ 	.byte	0x04, 0x2f
        /*01ca*/ 	.short	(.L_88 - .L_87)
	.align		4
.L_87:
        /*01cc*/ 	.word	index@(_ZN7cutlass13device_kernelIN5flash11enable_sm90INS1_16FlashAttnFwdSm90INS1_25CollectiveMainloopFwdSm90ILi2EN4cute5tupleIJNS5_1CILi1EEES8_S8_EEENS6_IJNS7_ILi128EEESA_SA_EEELi128ENS_6half_tEfNS_4arch4Sm90ELb1ELb0ELb0ELb1ELb0ELb0ELb0ELb1ELb1ELb1ELb0ELb0EEENS1_21CollectiveEpilogueFwdISB_S9_SC_SE_Li256ELb1ELb1ELb0ELb0EEENS1_36VarlenDynamicPersistentTileSchedulerILi128ELi128ELi256ELi128ELb0ELb1ELb1ELb1ELb1ELb1EEEEEEEEEvNT_6ParamsE)
        /*01d0*/ 	.word	0x00000004


	//----- nvinfo : EIATTR_FRAME_SIZE
	.align		4
.L_88:
        /*01d4*/ 	.byte	0x04, 0x11
        /*01d6*/ 	.short	(.L_90 - .L_89)
	.align		4
.L_89:
        /*01d8*/ 	.word	index@(_ZN7cutlass13device_kernelIN5flash11enable_sm90INS1_16FlashAttnFwdSm90INS1_25CollectiveMainloopFwdSm90ILi2EN4cute5tupleIJNS5_1CILi1EEES8_S8_EEENS6_IJNS7_ILi128EEESA_SA_EEELi128ENS_6half_tEfNS_4arch4Sm90ELb1ELb0ELb0ELb1ELb0ELb0ELb0ELb1ELb1ELb1ELb0ELb0EEENS1_21CollectiveEpilogueFwdISB_S9_SC_SE_Li256ELb1ELb1ELb0ELb0EEENS1_36VarlenDynamicPersistentTileSchedulerILi128ELi128ELi256ELi128ELb0ELb1ELb1ELb1ELb1ELb1EEEEEEEEEvNT_6ParamsE)
        /*01dc*/ 	.word	0x00000000


	//----- nvinfo : EIATTR_REGCOUNT
	.align		4
.L_90:
        /*01e0*/ 	.byte	0x04, 0x2f
        /*01e2*/ 	.short	(.L_92 - .L_91)
	.align		4
.L_91:
        /*01e4*/ 	.word	index@(_ZN7cutlass13device_kernelIN5flash11enable_sm90INS1_16FlashAttnFwdSm90INS1_25CollectiveMainloopFwdSm90ILi2EN4cute5tupleIJNS5_1CILi1EEES8_S8_EEENS6_IJNS7_ILi128EEESA_SA_EEELi128ENS_6half_tEfNS_4arch4Sm90ELb1ELb0ELb0ELb0ELb0ELb0ELb0ELb1ELb1ELb1ELb0ELb0EEENS1_21CollectiveEpilogueFwdISB_S9_SC_SE_Li256ELb0ELb1ELb0ELb0EEENS1_30DynamicPersistentTileSchedulerILi256ELi128ELb0ELb1ELb1EEEEEEEEEvNT_6ParamsE)
        /*01e8*/ 	.word	0x00000004


	//----- nvinfo : EIATTR_FRAME_SIZE
	.align		4
.L_92:
        /*01ec*/ 	.byte	0x04, 0x11
        /*01ee*/ 	.short	(.L_94 - .L_93)
	.align		4
.L_93:
        /*01f0*/ 	.word	index@(_ZN7cutlass13device_kernelIN5flash11enable_sm90INS1_16FlashAttnFwdSm90INS1_25CollectiveMainloopFwdSm90ILi2EN4cute5tupleIJNS5_1CILi1EEES8_S8_EEENS6_IJNS7_ILi128EEESA_SA_EEELi128ENS_6half_tEfNS_4arch4Sm90ELb1ELb0ELb0ELb0ELb0ELb0ELb0ELb1ELb1ELb1ELb0ELb0EEENS1_21CollectiveEpilogueFwdISB_S9_SC_SE_Li256ELb0ELb1ELb0ELb0EEENS1_30DynamicPersistentTileSchedulerILi256ELi128ELb0ELb1ELb1EEEEEEEEEvNT_6ParamsE)
        /*01f4*/ 	.word	0x00000000


	//----- nvinfo : EIATTR_REGCOUNT
	.align		4
.L_94:
        /*01f8*/ 	.byte	0x04, 0x2f
        /*01fa*/ 	.short	(.L_96 - .L_95)
	.align		4
.L_95:
        /*01fc*/ 	.word	index@(_ZN7cutlass13device_kernelIN5flash11enable_sm90INS1_16FlashAttnFwdSm90INS1_25CollectiveMainloopFwdSm90ILi2EN4cute5tupleIJNS5_1CILi1EEES8_S8_EEENS6_IJNS7_ILi128EEESA_SA_EEELi128ENS_6half_tEfNS_4arch4Sm90ELb0ELb1ELb0ELb1ELb0ELb1ELb0ELb1ELb1ELb1ELb0ELb0EEENS1_21CollectiveEpilogueFwdISB_S9_SC_SE_Li256ELb1ELb1ELb0ELb0EEENS1_36VarlenDynamicPersistentTileSchedulerILi128ELi128ELi256ELi128ELb0ELb1ELb1ELb1ELb0ELb1EEEEEEEEEvNT_6ParamsE)
        /*0200*/ 	.word	0x00000004


	//----- nvinfo : EIATTR_FRAME_SIZE
	.align		4
.L_96:
        /*0204*/ 	.byte	0x04, 0x11
        /*0206*/ 	.short	(.L_98 - .L_97)
	.align		4
.L_97:
        /*0208*/ 	.word	index@(_ZN7cutlass13device_kernelIN5flash11enable_sm90INS1_16FlashAttnFwdSm90INS1_25CollectiveMainloopFwdSm90ILi2EN4cute5tupleIJNS5_1CILi1EEES8_S8_EEENS6_IJNS7_ILi128EEESA_SA_EEELi128ENS_6half_tEfNS_4arch4Sm90ELb0ELb1ELb0ELb1ELb0ELb1ELb0ELb1ELb1ELb1ELb0ELb0EEENS1_21CollectiveEpilogueFwdISB_S9_SC_SE_Li256ELb1ELb1ELb0ELb0EEENS1_36VarlenDynamicPersistentTileSchedulerILi128ELi128ELi256ELi128ELb0ELb1ELb1ELb1ELb0ELb1EEEEEEEEEvNT_6ParamsE)
        /*020c*/ 	.word	0x00000000


	//----- nvinfo : EIATTR_REGCOUNT
	.align		4
.L_98:
        /*0210*/ 	.byte	0x04, 0x2f
        /*0212*/ 	.short	(.L_100 - .L_99)
	.align		4
.L_99:
        /*0214*/ 	.word	index@(_ZN7cutlass13device_kernelIN5flash11enable_sm90INS1_16FlashAttnFwdSm90INS1_25CollectiveMainloopFwdSm90ILi2EN4cute5tupleIJNS5_1CILi1EEES8_S8_EEENS6_IJNS7_ILi128EEESA_SA_EEELi128ENS_6half_tEfNS_4arch4Sm90ELb0ELb1ELb0ELb1ELb0ELb0ELb0ELb1ELb1ELb1ELb0ELb0EEENS1_21CollectiveEpilogueFwdISB_S9_SC_SE_Li256ELb1ELb1ELb0ELb0EEENS1_36VarlenDynamicPersistentTileSchedulerILi128ELi128ELi256ELi128ELb0ELb1ELb1ELb1ELb0ELb1EEEEEEEEEvNT_6ParamsE)
        /*0218*/ 	.word	0x00000004


	//----- nvinfo : EIATTR_FRAME_SIZE
	.align		4
.L_100:
        /*021c*/ 	.byte	0x04, 0x11
        /*021e*/ 	.short	(.L_102 - .L_101)
	.align		4
.L_101:
        /*0220*/ 	.word	index@(_ZN7cutlass13device_kernelIN5flash11enable_sm90INS1_16FlashAttnFwdSm90INS1_25CollectiveMainloopFwdSm90ILi2EN4cute5tupleIJNS5_1CILi1EEES8_S8_EEENS6_IJNS7_ILi128EEESA_SA_EEELi128ENS_6half_tEfNS_4arch4Sm90ELb0ELb1ELb0ELb1ELb0ELb0ELb0ELb1ELb1ELb1ELb0ELb0EEENS1_21CollectiveEpilogueFwdISB_S9_SC_SE_Li256ELb1ELb1ELb0ELb0EEENS1_36VarlenDynamicPersistentTileSchedulerILi128ELi128ELi256ELi128ELb0ELb1ELb1ELb1ELb0ELb1EEEEEEEEEvNT_6ParamsE)
        /*0224*/ 	.word	0x00000000


	//----- nvinfo : EIATTR_REGCOUNT
	.align		4
.L_102:
        /*0228*/ 	.byte	0x04, 0x2f
        /*022a*/ 	.short	(.L_104 - .L_103)
	.align		4
.L_103:
        /*022c*/ 	.word	index@(_ZN7cutlass13device_kernelIN5flash11enable_sm90INS1_16FlashAttnFwdSm90INS1_25CollectiveMainloopFwdSm90ILi2EN4cute5tupleIJNS5_1CILi1EEES8_S8_EEENS6_IJNS7_ILi128EEESA_SA_EEELi128ENS_6half_tEfNS_4arch4Sm90ELb0ELb1ELb0ELb0ELb0ELb0ELb0ELb1ELb1ELb1ELb0ELb0EEENS1_21CollectiveEpilogueFwdISB_S9_SC_SE_Li256ELb0ELb1ELb0ELb0EEENS1_30DynamicPersistentTileSchedulerILi256ELi128ELb0ELb1ELb1EEEEEEEEEvNT_6ParamsE)
        /*0230*/ 	.word	0x00000004


	//----- nvinfo : EIATTR_FRAME_SIZE
	.align		4
.L_104:
        /*0234*/ 	.byte	0x04, 0x11
        /*0236*/ 	.short	(.L_106 - .L_105)
	.align		4
.L_105:
        /*0238*/ 	.word	index@(_ZN7cutlass13device_kernelIN5flash11enable_sm90INS1_16FlashAttnFwdSm90INS1_25CollectiveMainloopFwdSm90ILi2EN4cute5tupleIJNS5_1CILi1EEES8_S8_EEENS6_IJNS7_ILi128EEESA_SA_EEELi128ENS_6half_tEfNS_4arch4Sm90ELb0ELb1ELb0ELb0ELb0ELb0ELb0ELb1ELb1ELb1ELb0ELb0EEENS1_21CollectiveEpilogueFwdISB_S9_SC_SE_Li256ELb0ELb1ELb0ELb0EEENS1_30DynamicPersistentTileSchedulerILi256ELi128ELb0ELb1ELb1EEEEEEEEEvNT_6ParamsE)
        /*023c*/ 	.word	0x00000000


	//----- nvinfo : EIATTR_REGCOUNT
	.align		4
.L_106:
        /*0240*/ 	.byte	0x04, 0x2f
        /*0242*/ 	.short	(.L_108 - .L_107)
	.align		4
.L_107:
        /*0244*/ 	.word	index@(_ZN7cutlass13device_kernelIN5flash11enable_sm90INS1_16FlashAttnFwdSm90INS1_25CollectiveMainloopFwdSm90ILi2EN4cute5tupleIJNS5_1CILi1EEES8_S8_EEENS6_IJNS7_ILi128EEENS7_ILi176EEESA_EEELi128ENS_6half_tEfNS_4arch4Sm90ELb0ELb0ELb0ELb1ELb0ELb1ELb0ELb1ELb1ELb1ELb0ELb0EEENS1_21CollectiveEpilogueFwdINS6_IJSA_SA_SB_EEES9_SD_SF_Li256ELb1ELb1ELb0ELb0EEENS1_36VarlenDynamicPersistentTileSchedulerILi128ELi176ELi256ELi128ELb0ELb1ELb1ELb0ELb1ELb1EEEEEEEEEvNT_6ParamsE)
        /*0248*/ 	.word	0x00000004


	//----- nvinfo : EIATTR_FRAME_SIZE
	.align		4
.L_108:
        /*024c*/ 	.byte	0x04, 0x11
        /*024e*/ 	.short	(.L_110 - .L_109)
	.align		4
.L_109:
        /*0250*/ 	.word	index@(_ZN7cutlass13device_kernelIN5flash11enable_sm90INS1_16FlashAttnFwdSm90INS1_25CollectiveMainloopFwdSm90ILi2EN4cute5tupleIJNS5_1CILi1EEES8_S8_EEENS6_IJNS7_ILi128EEENS7_ILi176EEESA_EEELi128ENS_6half_tEfNS_4arch4Sm90ELb0ELb0ELb0ELb1ELb0ELb1ELb0ELb1ELb1ELb1ELb0ELb0EEENS1_21CollectiveEpilogueFwdINS6_IJSA_SA_SB_EEES9_SD_SF_Li256ELb1ELb1ELb0ELb0EEENS1_36VarlenDynamicPersistentTileSchedulerILi128ELi176ELi256ELi128ELb0ELb1ELb1ELb0ELb1ELb1EEEEEEEEEvNT_6ParamsE)
        /*0254*/ 	.word	0x00000000


	//----- nvinfo : EIATTR_REGCOUNT
	.align		4
.L_110:
        /*0258*/ 	.byte	0x04, 0x2f
        /*025a*/ 	.short	(.L_112 - .L_111)
	.align		4
.L_111:
        /*025c*/ 	.word	index@(_ZN7cutlass13device_kernelIN5flash11enable_sm90INS1_16FlashAttnFwdSm90INS1_25CollectiveMainloopFwdSm90ILi2EN4cute5tupleIJNS5_1CILi1EEES8_S8_EEENS6_IJNS7_ILi128EEENS7_ILi176EEESA_EEELi128ENS_6half_tEfNS_4arch4Sm90ELb0ELb0ELb0ELb1ELb0ELb0ELb0ELb1ELb1ELb1ELb0ELb0EEENS1_21CollectiveEpilogueFwdINS6_IJSA_SA_SB_EEES9_SD_SF_Li256ELb1ELb1ELb0ELb0EEENS1_36VarlenDynamicPersistentTileSchedulerILi128ELi176ELi256ELi128ELb0ELb1ELb1ELb0ELb1ELb1EEEEEEEEEvNT_6ParamsE)
        /*0260*/ 	.word	0x00000004


	//----- nvinfo : EIATTR_FRAME_SIZE
	.align		4
.L_112:
        /*0264*/ 	.byte	0x04, 0x11
        /*0266*/ 	.short	(.L_114 - .L_113)
	.align		4
.L_113:
        /*0268*/ 	.word	index@(_ZN7cutlass13device_kernelIN5flash11enable_sm90INS1_16FlashAttnFwdSm90INS1_25CollectiveMainloopFwdSm90ILi2EN4cute5tupleIJNS5_1CILi1EEES8_S8_EEENS6_IJNS7_ILi128EEENS7_ILi176EEESA_EEELi128ENS_6half_tEfNS_4arch4Sm90ELb0ELb0ELb0ELb1ELb0ELb0ELb0ELb1ELb1ELb1ELb0ELb0EEENS1_21CollectiveEpilogueFwdINS6_IJSA_SA_SB_EEES9_SD_SF_Li256ELb1ELb1ELb0ELb0EEENS1_36VarlenDynamicPersistentTileSchedulerILi128ELi176ELi256ELi128ELb0ELb1ELb1ELb0ELb1ELb1EEEEEEEEEvNT_6ParamsE)
        /*026c*/ 	.word	0x00000000


	//----- nvinfo : EIATTR_REGCOUNT
	.align		4
.L_114:
        /*0270*/ 	.byte	0x04, 0x2f
        /*0272*/ 	.short	(.L_116 - .L_115)
	.align		4
.L_115:
        /*0274*/ 	.word	index@(_ZN7cutlass13device_kernelIN5flash11enable_sm90INS1_16FlashAttnFwdSm90INS1_25CollectiveMainloopFwdSm90ILi2EN4cute5tupleIJNS5_1CILi2EEENS7_ILi1EEES9_EEENS6_IJNS7_ILi128EEENS7_ILi176EEESB_EEELi128ENS_6half_tEfNS_4arch4Sm90ELb0ELb0ELb0ELb0ELb0ELb0ELb0ELb1ELb1ELb1ELb0ELb0EEENS1_21CollectiveEpilogueFwdINS6_IJSB_SB_SC_EEESA_SE_SG_Li256ELb0ELb1ELb0ELb0EEENS1_29StaticPersistentTileSchedulerILb0EEEEEEEEEvNT_6ParamsE)
        /*0278*/ 	.word	0x00000004


	//----- nvinfo : EIATTR_FRAME_SIZE
	.align		4
.L_116:
        /*027c*/ 	.byte	0x04, 0x11
        /*027e*/ 	.short	(.L_118 - .L_117)
	.align		4
.L_117:
        /*0280*/ 	.word	index@(_ZN7cutlass13device_kernelIN5flash11enable_sm90INS1_16FlashAttnFwdSm90INS1_25CollectiveMainloopFwdSm90ILi2EN4cute5tupleIJNS5_1CILi2EEENS7_ILi1EEES9_EEENS6_IJNS7_ILi128EEENS7_ILi176EEESB_EEELi128ENS_6half_tEfNS_4arch4Sm90ELb0ELb0ELb0ELb0ELb0ELb0ELb0ELb1ELb1ELb1ELb0ELb0EEENS1_21CollectiveEpilogueFwdINS6_IJSB_SB_SC_EEESA_SE_SG_Li256ELb0ELb1ELb0ELb0EEENS1_29StaticPersistentTileSchedulerILb0EEEEEEEEEvNT_6ParamsE)
        /*0284*/ 	.word	0x00000000


	//----- nvinfo : EIATTR_REGCOUNT
	.align		4
.L_118:
        /*0288*/ 	.byte	0x04, 0x2f
        /*028a*/ 	.short	(.L_120 - .L_119)
	.align		4
.L_119:
        /*028c*/ 	.word	index@(_ZN7cutlass13device_kernelIN5flash11enable_sm90INS1_16FlashAttnFwdSm90INS1_25CollectiveMainloopFwdSm90ILi2EN4cute5tupleIJNS5_1CILi1EEES8_S8_EEENS6_IJNS7_ILi128EEENS7_ILi176EEESA_EEELi128ENS_6half_tEfNS_4arch4Sm90ELb0ELb0ELb0ELb0ELb0ELb0ELb0ELb1ELb1ELb1ELb0ELb0EEENS1_21CollectiveEpilogueFwdINS6_IJSA_SA_SB_EEES9_SD_SF_Li256ELb0ELb1ELb0ELb0EEENS1_29StaticPersistentTileSchedulerILb0EEEEEEEEEvNT_6ParamsE)
        /*0290*/ 	.word	0x00000004


	//----- nvinfo : EIATTR_FRAME_SIZE
	.align		4
.L_120:
        /*0294*/ 	.byte	0x04, 0x11
        /*0296*/ 	.short	(.L_122 - .L_121)
	.align		4
.L_121:
        /*0298*/ 	.word	index@(_ZN7cutlass13device_kernelIN5flash11enable_sm90INS1_16FlashAttnFwdSm90INS1_25CollectiveMainloopFwdSm90ILi2EN4cute5tupleIJNS5_1CILi1EEES8_S8_EEENS6_IJNS7_ILi128EEENS7_ILi176EEESA_EEELi128ENS_6half_tEfNS_4arch4Sm90ELb0ELb0ELb0ELb0ELb0ELb0ELb0ELb1ELb1ELb1ELb0ELb0EEENS1_21CollectiveEpilogueFwdINS6_IJSA_SA_SB_EEES9_SD_SF_Li256ELb0ELb1ELb0ELb0EEENS1_29StaticPersistentTileSchedulerILb0EEEEEEEEEvNT_6ParamsE)
        /*029c*/ 	.word	0x00000000


	//----- nvinfo : EIATTR_REGCOUNT
	.align		4
.L_122:
        /*02a0*/ 	.byte	0x04, 0x2f
        /*02a2*/ 	.short	(.L_124 - .L_123)
	.align		4
.L_123:
        /*02a4*/ 	.word	index@(_ZN7cutlass13device_kernelIN5flash11enable_sm90INS1_16FlashAttnFwdSm90INS1_25CollectiveMainloopFwdSm90ILi2EN4cute5tupleIJNS5_1CILi1EEES8_S8_EEENS6_IJNS7_ILi128EEENS7_ILi112EEENS7_ILi192EEEEEELi192ENS_6half_tEfNS_4arch4Sm90ELb1ELb0ELb0ELb1ELb0ELb1ELb0ELb1ELb1ELb1ELb0ELb0EEENS1_21CollectiveEpilogueFwdINS6_IJSA_SC_SB_EEES9_SE_SG_Li256ELb1ELb1ELb0ELb0EEENS1_36VarlenDynamicPersistentTileSchedulerILi128ELi112ELi256ELi128ELb0ELb1ELb1ELb1ELb1ELb1EEEEEEEEEvNT_6ParamsE)
        /*02a8*/ 	.word	0x00000004


	//----- nvinfo : EIATTR_FRAME_SIZE
	.align		4
.L_124:
        /*02ac*/ 	.byte	0x04, 0x11
        /*02ae*/ 	.short	(.L_126 - .L_125)
	.align		4
.L_125:
        /*02b0*/ 	.word	index@(_ZN7cutlass13device_kernelIN5flash11enable_sm90INS1_16FlashAttnFwdSm90INS1_25CollectiveMainloopFwdSm90ILi2EN4cute5tupleIJNS5_1CILi1EEES8_S8_EEENS6_IJNS7_ILi128EEENS7_ILi112EEENS7_ILi192EEEEEELi192ENS_6half_tEfNS_4arch4Sm90ELb1ELb0ELb0ELb1ELb0ELb1ELb0ELb1ELb1ELb1ELb0ELb0EEENS1_21CollectiveEpilogueFwdINS6_IJSA_SC_SB_EEES9_SE_SG_Li256ELb1ELb1ELb0ELb0EEENS1_36VarlenDynamicPersistentTileSchedulerILi128ELi112ELi256ELi128ELb0ELb1ELb1ELb1ELb1ELb1EEEEEEEEEvNT_6ParamsE)
        /*02b4*/ 	.word	0x00000000


	//----- nvinfo : EIATTR_REGCOUNT
	.align		4
.L_126:
        /*02b8*/ 	.byte	0x04, 0x2f
        /*02ba*/ 	.short	(.L_128 - .L_127)
	.align		4
.L_127:
        /*02bc*/ 	.word	index@(_ZN7cutlass13device_kernelIN5flash11enable_sm90INS1_16FlashAttnFwdSm90INS1_25CollectiveMainloopFwdSm90ILi2EN4cute5tupleIJNS5_1CILi1EEES8_S8_EEENS6_IJNS7_ILi128EEENS7_ILi112EEENS7_ILi192EEEEEELi192ENS_6half_tEfNS_4arch4Sm90ELb1ELb0ELb0ELb1ELb0ELb0ELb0ELb1ELb1ELb1ELb0ELb0EEENS1_21CollectiveEpilogueFwdINS6_IJSA_SC_SB_EEES9_SE_SG_Li256ELb1ELb1ELb0ELb0EEENS1_36VarlenDynamicPersistentTileSchedulerILi128ELi112ELi256ELi128ELb0ELb1ELb1ELb1ELb1ELb1EEEEEEEEEvNT_6ParamsE)
        /*02c0*/ 	.word	0x00000004


	//----- nvinfo : EIATTR_FRAME_SIZE
	.align		4
.L_128:
        /*02c4*/ 	.byte	0x04, 0x11
        /*02c6*/ 	.short	(.L_130 - .L_129)
	.align		4
.L_129:
        /*02c8*/ 	.word	index@(_ZN7cutlass13device_kernelIN5flash11enable_sm90INS1_16FlashAttnFwdSm90INS1_25CollectiveMainloopFwdSm90ILi2EN4cute5tupleIJNS5_1CILi1EEES8_S8_EEENS6_IJNS7_ILi128EEENS7_ILi112EEENS7_ILi192EEEEEELi192ENS_6half_tEfNS_4arch4Sm90ELb1ELb0ELb0ELb1ELb0ELb0ELb0ELb1ELb1ELb1ELb0ELb0EEENS1_21CollectiveEpilogueFwdINS6_IJSA_SC_SB_EEES9_SE_SG_Li256ELb1ELb1ELb0ELb0EEENS1_36VarlenDynamicPersistentTileSchedulerILi128ELi112ELi256ELi128ELb0ELb1ELb1ELb1ELb1ELb1EEEEEEEEEvNT_6ParamsE)
        /*02cc*/ 	.word	0x00000000


	//----- nvinfo : EIATTR_REGCOUNT
	.align		4
.L_130:
        /*02d0*/ 	.byte	0x04, 0x2f
        /*02d2*/ 	.short	(.L_132 - .L_131)
	.align		4
.L_131:
        /*02d4*/ 	.word	index@(_ZN7cutlass13device_kernelIN5flash11enable_sm90INS1_16FlashAttnFwdSm90INS1_25CollectiveMainloopFwdSm90ILi2EN4cute5tupleIJNS5_1CILi1EEES8_S8_EEENS6_IJNS7_ILi128EEENS7_ILi112EEENS7_ILi192EEEEEELi192ENS_6half_tEfNS_4arch4Sm90ELb1ELb0ELb0ELb0ELb0ELb0ELb0ELb1ELb1ELb1ELb0ELb0EEENS1_21CollectiveEpilogueFwdINS6_IJSA_SC_SB_EEES9_SE_SG_Li256ELb0ELb1ELb0ELb0EEENS1_30DynamicPersistentTileSchedulerILi256ELi128ELb0ELb1ELb1EEEEEEEEEvNT_6ParamsE)
        /*02d8*/ 	.word	0x00000004


	//----- nvinfo : EIATTR_FRAME_SIZE
	.align		4
.L_132:
        /*02dc*/ 	.byte	0x04, 0x11
        /*02de*/ 	.short	(.L_134 - .L_133)
	.align		4
.L_133:
        /*02e0*/ 	.word	index@(_ZN7cutlass13device_kernelIN5flash11enable_sm90INS1_16FlashAttnFwdSm90INS1_25CollectiveMainloopFwdSm90ILi2EN4cute5tupleIJNS5_1CILi1EEES8_S8_EEENS6_IJNS7_ILi128EEENS7_ILi112EEENS7_ILi192EEEEEELi192ENS_6half_tEfNS_4arch4Sm90ELb1ELb0ELb0ELb0ELb0ELb0ELb0ELb1ELb1ELb1ELb0ELb0EEENS1_21CollectiveEpilogueFwdINS6_IJSA_SC_SB_EEES9_SE_SG_Li256ELb0ELb1ELb0ELb0EEENS1_30DynamicPersistentTileSchedulerILi256ELi128ELb0ELb1ELb1EEEEEEEEEvNT_6ParamsE)
        /*02e4*/ 	.word	0x00000000


	//----- nvinfo : EIATTR_REGCOUNT
	.align		4
.L_134:
        /*02e8*/ 	.byte	0x04, 0x2f
        /*02ea*/ 	.short	(.L_136 - .L_135)
	.align		4
.L_135:
        /*02ec*/ 	.word	index@(_ZN7cutlass13device_kernelIN5flash11enable_sm90INS1_16FlashAttnFwdSm90INS1_25CollectiveMainloopFwdSm90ILi2EN4cute5tupleIJNS5_1CILi1EEES8_S8_EEENS6_IJNS7_ILi128EEENS7_ILi96EEENS7_ILi192EEEEEELi192ENS_6half_tEfNS_4arch4Sm90ELb0ELb1ELb0ELb1ELb0ELb1ELb0ELb1ELb1ELb1ELb0ELb0EEENS1_21CollectiveEpilogueFwdINS6_IJSA_SC_SB_EEES9_SE_SG_Li256ELb1ELb1ELb0ELb0EEENS1_36VarlenDynamicPersistentTileSchedulerILi128ELi96ELi256ELi128ELb0ELb1ELb1ELb1ELb0ELb1EEEEEEEEEvNT_6ParamsE)
        /*02f0*/ 	.word	0x00000004


	//----- nvinfo : EIATTR_FRAME_SIZE
	.align		4
.L_136:
        /*02f4*/ 	.byte	0x04, 0x11
        /*02f6*/ 	.short	(.L_138 - .L_137)
	.align		4
.L_137:
        /*02f8*/ 	.word	index@(_ZN7cutlass13device_kernelIN5flash11enable_sm90INS1_16FlashAttnFwdSm90INS1_25CollectiveMainloopFwdSm90ILi2EN4cute5tupleIJNS5_1CILi1EEES8_S8_EEENS6_IJNS7_ILi128EEENS7_ILi96EEENS7_ILi192EEEEEELi192ENS_6half_tEfNS_4arch4Sm90ELb0ELb1ELb0ELb1ELb0ELb1ELb0ELb1ELb1ELb1ELb0ELb0EEENS1_21CollectiveEpilogueFwdINS6_IJSA_SC_SB_EEES9_SE_SG_Li256ELb1ELb1ELb0ELb0EEENS1_36VarlenDynamicPersistentTileSchedulerILi128ELi96ELi256ELi128ELb0ELb1ELb1ELb1ELb0ELb1EEEEEEEEEvNT_6ParamsE)
        /*02fc*/ 	.word	0x00000000


	//----- nvinfo : EIATTR_REGCOUNT
	.align		4
.L_138:
        /*0300*/ 	.byte	0x04, 0x2f
        /*0302*/ 	.short	(.L_140 - .L_139)
	.align		4
.L_139:
        /*0304*/ 	.word	index@(_ZN7cutlass13device_kernelIN5flash11enable_sm90INS1_16FlashAttnFwdSm90INS1_25CollectiveMainloopFwdSm90ILi2EN4cute5tupleIJNS5_1CILi1EEES8_S8_EEENS6_IJNS7_ILi128EEENS7_ILi96EEENS7_ILi192EEEEEELi192ENS_6half_tEfNS_4arch4Sm90ELb0ELb1ELb0ELb1ELb0ELb0ELb0ELb1ELb1ELb1ELb0ELb0EEENS1_21CollectiveEpilogueFwdINS6_IJSA_SC_SB_EEES9_SE_SG_Li256ELb1ELb1ELb0ELb0EEENS1_36VarlenDynamicPersistentTileSchedulerILi128ELi96ELi256ELi128ELb0ELb1ELb1ELb1ELb0ELb1EEEEEEEEEvNT_6ParamsE)
        /*0308*/ 	.word	0x00000004


	//----- nvinfo : EIATTR_FRAME_SIZE
	.align		4
.L_140:
        /*030c*/ 	.byte	0x04, 0x11
        /*030e*/ 	.short	(.L_142 - .L_141)
	.align		4
.L_141:
        /*0310*/ 	.word	index@(_ZN7cutlass13device_kernelIN5flash11enable_sm90INS1_16FlashAttnFwdSm90INS1_25CollectiveMainloopFwdSm90ILi2EN4cute5tupleIJNS5_1CILi1EEES8_S8_EEENS6_IJNS7_ILi128EEENS7_ILi96EEENS7_ILi192EEEEEELi192ENS_6half_tEfNS_4arch4Sm90ELb0ELb1ELb0ELb1ELb0ELb0ELb0ELb1ELb1ELb1ELb0ELb0EEENS1_21CollectiveEpilogueFwdINS6_IJSA_SC_SB_EEES9_SE_SG_Li256ELb1ELb1ELb0ELb0EEENS1_36VarlenDynamicPersistentTileSchedulerILi128ELi96ELi256ELi128ELb0ELb1ELb1ELb1ELb0ELb1EEEEEEEEEvNT_6ParamsE)
        /*0314*/ 	.word	0x00000000


	//----- nvinfo : EIATTR_REGCOUNT
	.align		4
.L_142:
        /*0318*/ 	.byte	0x04, 0x2f
        /*031a*/ 	.short	(.L_144 - .L_143)
	.align		4
.L_143:
        /*031c*/ 	.word	index@(_ZN7cutlass13device_kernelIN5flash11enable_sm90INS1_16FlashAttnFwdSm90INS1_25CollectiveMainloopFwdSm90ILi2EN4cute5tupleIJNS5_1CILi1EEES8_S8_EEENS6_IJNS7_ILi128EEENS7_ILi96EEENS7_ILi192EEEEEELi192ENS_6half_tEfNS_4arch4Sm90ELb0ELb1ELb0ELb0ELb0ELb0ELb0ELb1ELb1ELb1ELb0ELb0EEENS1_21CollectiveEpilogueFwdINS6_IJSA_SC_SB_EEES9_SE_SG_Li256ELb0ELb1ELb0ELb0EEENS1_30DynamicPersistentTileSchedulerILi256ELi128ELb0ELb1ELb1EEEEEEEEEvNT_6ParamsE)
        /*0320*/ 	.word	0x00000004


	//----- nvinfo : EIATTR_FRAME_SIZE
	.align		4
.L_144:
        /*0324*/ 	.byte	0x04, 0x11
        /*0326*/ 	.short	(.L_146 - .L_145)
	.align		4
.L_145:
        /*0328*/ 	.word	index@(_ZN7cutlass13device_kernelIN5flash11enable_sm90INS1_16FlashAttnFwdSm90INS1_25CollectiveMainloopFwdSm90ILi2EN4cute5tupleIJNS5_1CILi1EEES8_S8_EEENS6_IJNS7_ILi128EEENS7_ILi96EEENS7_ILi192EEEEEELi192ENS_6half_tEfNS_4arch4Sm90ELb0ELb1ELb0ELb0ELb0ELb0ELb0ELb1ELb1ELb1ELb0ELb0EEENS1_21CollectiveEpilogueFwdINS6_IJSA_SC_SB_EEES9_SE_SG_Li256ELb0ELb1ELb0ELb0EEENS1_30DynamicPersistentTileSchedulerILi256ELi128ELb0ELb1ELb1EEEEEEEEEvNT_6ParamsE)
        /*032c*/ 	.word	0x00000000


	//----- nvinfo : EIATTR_REGCOUNT
	.align		4
.L_146:
        /*0330*/ 	.byte	0x04, 0x2f
        /*0332*/ 	.short	(.L_148 - .L_147)
	.align		4
.L_147:
        /*0334*/ 	.word	index@(_ZN7cutlass13device_kernelIN5flash11enable_sm90INS1_16FlashAttnFwdSm90INS1_25CollectiveMainloopFwdSm90ILi2EN4cute5tupleIJNS5_1CILi1EEES8_S8_EEENS6_IJNS7_ILi128EEENS7_ILi112EEENS7_ILi192EEEEEELi192ENS_6half_tEfNS_4arch4Sm90ELb0ELb0ELb0ELb1ELb0ELb1ELb0ELb1ELb1ELb1ELb0ELb0EEENS1_21CollectiveEpilogueFwdINS6_IJSA_SC_SB_EEES9_SE_SG_Li256ELb1ELb1ELb0ELb0EEENS1_36VarlenDynamicPersistentTileSchedulerILi128ELi112ELi256ELi128ELb0ELb1ELb1ELb0ELb1ELb1EEEEEEEEEvNT_6ParamsE)
        /*0338*/ 	.word	0x00000004


	//----- nvinfo : EIATTR_FRAME_SIZE
	.align		4
.L_148:
        /*033c*/ 	.byte	0x04, 0x11
        /*033e*/ 	.short	(.L_150 - .L_149)
	.align		4
.L_149:
        /*0340*/ 	.word	index@(_ZN7cutlass13device_kernelIN5flash11enable_sm90INS1_16FlashAttnFwdSm90INS1_25CollectiveMainloopFwdSm90ILi2EN4cute5tupleIJNS5_1CILi1EEES8_S8_EEENS6_IJNS7_ILi128EEENS7_ILi112EEENS7_ILi192EEEEEELi192ENS_6half_tEfNS_4arch4Sm90ELb0ELb0ELb0ELb1ELb0ELb1ELb0ELb1ELb1ELb1ELb0ELb0EEENS1_21CollectiveEpilogueFwdINS6_IJSA_SC_SB_EEES9_SE_SG_Li256ELb1ELb1ELb0ELb0EEENS1_36VarlenDynamicPersistentTileSchedulerILi128ELi112ELi256ELi128ELb0ELb1ELb1ELb0ELb1ELb1EEEEEEEEEvNT_6ParamsE)
        /*0344*/ 	.word	0x00000000


	//----- nvinfo : EIATTR_REGCOUNT
	.align		4
.L_150:
        /*0348*/ 	.byte	0x04, 0x2f
        /*034a*/ 	.short	(.L_152 - .L_151)
	.align		4
.L_151:
        /*034c*/ 	.word	index@(_ZN7cutlass13device_kernelIN5flash11enable_sm90INS1_16FlashAttnFwdSm90INS1_25CollectiveMainloopFwdSm90ILi2EN4cute5tupleIJNS5_1CILi1EEES8_S8_EEENS6_IJNS7_ILi128EEENS7_ILi112EEENS7_ILi192EEEEEELi192ENS_6half_tEfNS_4arch4Sm90ELb0ELb0ELb0ELb1ELb0ELb0ELb0ELb1ELb1ELb1ELb0ELb0EEENS1_21CollectiveEpilogueFwdINS6_IJSA_SC_SB_EEES9_SE_SG_Li256ELb1ELb1ELb0ELb0EEENS1_36VarlenDynamicPersistentTileSchedulerILi128ELi112ELi256ELi128ELb0ELb1ELb1ELb0ELb1ELb1EEEEEEEEEvNT_6ParamsE)
        /*0350*/ 	.word	0x00000004


	//----- nvinfo : EIATTR_FRAME_SIZE
	.align		4
.L_152:
        /*0354*/ 	.byte	0x04, 0x11
        /*0356*/ 	.short	(.L_154 - .L_153)
	.align		4
.L_153:
        /*0358*/ 	.word	index@(_ZN7cutlass13device_kernelIN5flash11enable_sm90INS1_16FlashAttnFwdSm90INS1_25CollectiveMainloopFwdSm90ILi2EN4cute5tupleIJNS5_1CILi1EEES8_S8_EEENS6_IJNS7_ILi128EEENS7_ILi112EEENS7_ILi192EEEEEELi192ENS_6half_tEfNS_4arch4Sm90ELb0ELb0ELb0ELb1ELb0ELb0ELb0ELb1ELb1ELb1ELb0ELb0EEENS1_21CollectiveEpilogueFwdINS6_IJSA_SC_SB_EEES9_SE_SG_Li256ELb1ELb1ELb0ELb0EEENS1_36VarlenDynamicPersistentTileSchedulerILi128ELi112ELi256ELi128ELb0ELb1ELb1ELb0ELb1ELb1EEEEEEEEEvNT_6ParamsE)
        /*035c*/ 	.word	0x00000000


	//----- nvinfo : EIATTR_REGCOUNT
	.align		4
.L_154:
        /*0360*/ 	.byte	0x04, 0x2f
        /*0362*/ 	.short	(.L_156 - .L_155)
	.align		4
.L_155:
        /*0364*/ 	.word	index@(_ZN7cutlass13device_kernelIN5flash11enable_sm90INS1_16FlashAttnFwdSm90INS1_25CollectiveMainloopFwdSm90ILi2EN4cute5tupleIJNS5_1CILi2EEENS7_ILi1EEES9_EEENS6_IJNS7_ILi128EEENS7_ILi112EEENS7_ILi192EEEEEELi192ENS_6half_tEfNS_4arch4Sm90ELb0ELb0ELb0ELb0ELb0ELb0ELb0ELb1ELb1ELb1ELb0ELb0EEENS1_21CollectiveEpilogueFwdINS6_IJSB_SD_SC_EEESA_SF_SH_Li256ELb0ELb1ELb0ELb0EEENS1_29StaticPersistentTileSchedulerILb0EEEEEEEEEvNT_6ParamsE)
        /*0368*/ 	.word	0x00000004


	//----- nvinfo : EIATTR_FRAME_SIZE
	.align		4
.L_156:
        /*036c*/ 	.byte	0x04, 0x11
        /*036e*/ 	.short	(.L_158 - .L_157)
	.align		4
.L_157:
        /*0370*/ 	.word	index@(_ZN7cutlass13device_kernelIN5flash11enable_sm90INS1_16FlashAttnFwdSm90INS1_25CollectiveMainloopFwdSm90ILi2EN4cute5tupleIJNS5_1CILi2EEENS7_ILi1EEES9_EEENS6_IJNS7_ILi128EEENS7_ILi112EEENS7_ILi192EEEEEELi192ENS_6half_tEfNS_4arch4Sm90ELb0ELb0ELb0ELb0ELb0ELb0ELb0ELb1ELb1ELb1ELb0ELb0EEENS1_21CollectiveEpilogueFwdINS6_IJSB_SD_SC_EEESA_SF_SH_Li256ELb0ELb1ELb0ELb0EEENS1_29StaticPersistentTileSchedulerILb0EEEEEEEEEvNT_6ParamsE)
        /*0374*/ 	.word	0x00000000


	//----- nvinfo : EIATTR_REGCOUNT
	.align		4
.L_158:
        /*0378*/ 	.byte	0x04, 0x2f
        /*037a*/ 	.short	(.L_160 - .L_159)
	.align		4
.L_159:
        /*037c*/ 	.word	index@(_ZN7cutlass13device_kernelIN5flash11enable_sm90INS1_16FlashAttnFwdSm90INS1_25CollectiveMainloopFwdSm90ILi2EN4cute5tupleIJNS5_1CILi1EEES8_S8_EEENS6_IJNS7_ILi128EEENS7_ILi112EEENS7_ILi192EEEEEELi192ENS_6half_tEfNS_4arch4Sm90ELb0ELb0ELb0ELb0ELb0ELb0ELb0ELb1ELb1ELb1ELb0ELb0EEENS1_21CollectiveEpilogueFwdINS6_IJSA_SC_SB_EEES9_SE_SG_Li256ELb0ELb1ELb0ELb0EEENS1_29StaticPersistentTileSchedulerILb0EEEEEEEEEvNT_6ParamsE)
        /*0380*/ 	.word	0x00000004


	//----- nvinfo : EIATTR_FRAME_SIZE
	.align		4
.L_160:
        /*0384*/ 	.byte	0x04, 0x11
        /*0386*/ 	.short	(.L_162 - .L_161)
	.align		4
.L_161:
        /*0388*/ 	.word	index@(_ZN7cutlass13device_kernelIN5flash11enable_sm90INS1_16FlashAttnFwdSm90INS1_25CollectiveMainloopFwdSm90ILi2EN4cute5tupleIJNS5_1CILi1EEES8_S8_EEENS6_IJNS7_ILi128EEENS7_ILi112EEENS7_ILi192EEEEEELi192ENS_6half_tEfNS_4arch4Sm90ELb0ELb0ELb0ELb0ELb0ELb0ELb0ELb1ELb1ELb1ELb0ELb0EEENS1_21CollectiveEpilogueFwdINS6_IJSA_SC_SB_EEES9_SE_SG_Li256ELb0ELb1ELb0ELb0EEENS1_29StaticPersistentTileSchedulerILb0EEEEEEEEEvNT_6ParamsE)
        /*038c*/ 	.word	0x00000000


	//----- nvinfo : EIATTR_REGCOUNT
	.align		4
.L_162:
        /*0390*/ 	.byte	0x04, 0x2f
        /*0392*/ 	.short	(.L_164 - .L_163)
	.align		4
.L_163:
        /*0394*/ 	.word	index@(_ZN7cutlass13device_kernelIN5flash11enable_sm90INS1_16FlashAttnFwdSm90INS1_25CollectiveMainloopFwdSm90ILi2EN4cute5tupleIJNS5_1CILi1EEES8_S8_EEENS6_IJNS7_ILi128EEENS7_ILi80EEENS7_ILi256EEEEEELi256ENS_6half_tEfNS_4arch4Sm90ELb1ELb0ELb0ELb1ELb0ELb1ELb0ELb1ELb1ELb1ELb0ELb0EEENS1_21CollectiveEpilogueFwdINS6_IJSA_SC_SB_EEES9_SE_SG_Li256ELb1ELb1ELb0ELb0EEENS1_36VarlenDynamicPersistentTileSchedulerILi128ELi80ELi256ELi128ELb0ELb1ELb1ELb1ELb1ELb1EEEEEEEEEvNT_6ParamsE)
        /*0398*/ 	.word	0x00000004


	//----- nvinfo : EIATTR_FRAME_SIZE
	.align		4
.L_164:
        /*039c*/ 	.byte	0x04, 0x11
        /*039e*/ 	.short	(.L_166 - .L_165)
	.align		4
.L_165:
        /*03a0*/ 	.word	index@(_ZN7cutlass13device_kernelIN5flash11enable_sm90INS1_16FlashAttnFwdSm90INS1_25CollectiveMainloopFwdSm90ILi2EN4cute5tupleIJNS5_1CILi1EEES8_S8_EEENS6_IJNS7_ILi128EEENS7_ILi80EEENS7_ILi256EEEEEELi256ENS_6half_tEfNS_4arch4Sm90ELb1ELb0ELb0ELb1ELb0ELb1ELb0ELb1ELb1ELb1ELb0ELb0EEENS1_21CollectiveEpilogueFwdINS6_IJSA_SC_SB_EEES9_SE_SG_Li256ELb1ELb1ELb0ELb0EEENS1_36VarlenDynamicPersistentTileSchedulerILi128ELi80ELi256ELi128ELb0ELb1ELb1ELb1ELb1ELb1EEEEEEEEEvNT_6ParamsE)
        /*03a4*/ 	.word	0x00000000


	//----- nvinfo : EIATTR_REGCOUNT
	.align		4
.L_166:
        /*03a8*/ 	.byte	0x04, 0x2f
        /*03aa*/ 	.short	(.L_168 - .L_167)
	.align		4
.L_167:
        /*03ac*/ 	.word	index@(_ZN7cutlass13device_kernelIN5flash11enable_sm90INS1_16FlashAttnFwdSm90INS1_25CollectiveMainloopFwdSm90ILi2EN4cute5tupleIJNS5_1CILi1EEES8_S8_EEENS6_IJNS7_ILi128EEENS7_ILi80EEENS7_ILi256EEEEEELi256ENS_6half_tEfNS_4arch4Sm90ELb1ELb0ELb0ELb1ELb0ELb0ELb0ELb1ELb1ELb1ELb0ELb0EEENS1_21CollectiveEpilogueFwdINS6_IJSA_SC_SB_EEES9_SE_SG_Li256ELb1ELb1ELb0ELb0EEENS1_36VarlenDynamicPersistentTileSchedulerILi128ELi80ELi256ELi128ELb0ELb1ELb1ELb1ELb1ELb1EEEEEEEEEvNT_6ParamsE)
        /*03b0*/ 	.word	0x00000004


	//----- nvinfo : EIATTR_FRAME_SIZE
	.align		4
.L_168:
        /*03b4*/ 	.byte	0x04, 0x11
        /*03b6*/ 	.short	(.L_170 - .L_169)
	.align		4
.L_169:
        /*03b8*/ 	.word	index@(_ZN7cutlass13device_kernelIN5flash11enable_sm90INS1_16FlashAttnFwdSm90INS1_25CollectiveMainloopFwdSm90ILi2EN4cute5tupleIJNS5_1CILi1EEES8_S8_EEENS6_IJNS7_ILi128EEENS7_ILi80EEENS7_ILi256EEEEEELi256ENS_6half_tEfNS_4arch4Sm90ELb1ELb0ELb0ELb1ELb0ELb0ELb0ELb1ELb1ELb1ELb0ELb0EEENS1_21CollectiveEpilogueFwdINS6_IJSA_SC_SB_EEES9_SE_SG_Li256ELb1ELb1ELb0ELb0EEENS1_36VarlenDynamicPersistentTileSchedulerILi128ELi80ELi256ELi128ELb0ELb1ELb1ELb1ELb1ELb1EEEEEEEEEvNT_6ParamsE)
        /*03bc*/ 	.word	0x00000000


	//----- nvinfo : EIATTR_REGCOUNT
	.align		4
.L_170:
        /*03c0*/ 	.byte	0x04, 0x2f
        /*03c2*/ 	.short	(.L_172 - .L_171)
	.align		4
.L_171:
        /*03c4*/ 	.word	index@(_ZN7cutlass13device_kernelIN5flash11enable_sm90INS1_16FlashAttnFwdSm90INS1_25CollectiveMainloopFwdSm90ILi2EN4cute5tupleIJNS5_1CILi1EEES8_S8_EEENS6_IJNS7_ILi128EEENS7_ILi80EEENS7_ILi256EEEEEELi256ENS_6half_tEfNS_4arch4Sm90ELb1ELb0ELb0ELb0ELb0ELb0ELb0ELb1ELb1ELb1ELb0ELb0EEENS1_21CollectiveEpilogueFwdINS6_IJSA_SC_SB_EEES9_SE_SG_Li256ELb0ELb1ELb0ELb0EEENS1_30DynamicPersistentTileSchedulerILi256ELi128ELb0ELb1ELb1EEEEEEEEEvNT_6ParamsE)
        /*03c8*/ 	.word	0x00000004


	//----- nvinfo : EIATTR_FRAME_SIZE
	.align		4
.L_172:
        /*03cc*/ 	.byte	0x04, 0x11
        /*03ce*/ 	.short	(.L_174 - .L_173)
	.align		4
.L_173:
        /*03d0*/ 	.word	index@(_ZN7cutlass13device_kernelIN5flash11enable_sm90INS1_16FlashAttnFwdSm90INS1_25CollectiveMainloopFwdSm90ILi2EN4cute5tupleIJNS5_1CILi1EEES8_S8_EEENS6_IJNS7_ILi128EEENS7_ILi80EEENS7_ILi256EEEEEELi256ENS_6half_tEfNS_4arch4Sm90ELb1ELb0ELb0ELb0ELb0ELb0ELb0ELb1ELb1ELb1ELb0ELb0EEENS1_21CollectiveEpilogueFwdINS6_IJSA_SC_SB_EEES9_SE_SG_Li256ELb0ELb1ELb0ELb0EEENS1_30DynamicPersistentTileSchedulerILi256ELi128ELb0ELb1ELb1EEEEEEEEEvNT_6ParamsE)
        /*03d4*/ 	.word	0x00000000


	//----- nvinfo : EIATTR_REGCOUNT
	.align		4
.L_174:
        /*03d8*/ 	.byte	0x04, 0x2f
        /*03da*/ 	.short	(.L_176 - .L_175)
	.align		4
.L_175:
        /*03dc*/ 	.word	index@(_ZN7cutlass13device_kernelIN5flash11enable_sm90INS1_16FlashAttnFwdSm90INS1_25CollectiveMainloopFwdSm90ILi2EN4cute5tupleIJNS5_1CILi1EEES8_S8_EEENS6_IJNS7_ILi128EEENS7_ILi64EEENS7_ILi256EEEEEELi256ENS_6half_tEfNS_4arch4Sm90ELb0ELb1ELb0ELb1ELb0ELb1ELb0ELb1ELb1ELb1ELb0ELb0EEENS1_21CollectiveEpilogueFwdINS6_IJSA_SC_SB_EEES9_SE_SG_Li256ELb1ELb1ELb0ELb0EEENS1_36VarlenDynamicPersistentTileSchedulerILi128ELi64ELi256ELi128ELb0ELb1ELb1ELb1ELb0ELb1EEEEEEEEEvNT_6ParamsE)
        /*03e0*/ 	.word	0x00000004


	//----- nvinfo : EIATTR_FRAME_SIZE
	.align		4
.L_176:
        /*03e4*/ 	.byte	0x04, 0x11
        /*03e6*/ 	.short	(.L_178 - .L_177)
	.align		4
.L_177:
        /*03e8*/ 	.word	index@(_ZN7cutlass13device_kernelIN5flash11enable_sm90INS1_16FlashAttnFwdSm90INS1_25CollectiveMainloopFwdSm90ILi2EN4cute5tupleIJNS5_1CILi1EEES8_S8_EEENS6_IJNS7_ILi128EEENS7_ILi64EEENS7_ILi256EEEEEELi256ENS_6half_tEfNS_4arch4Sm90ELb0ELb1ELb0ELb1ELb0ELb1ELb0ELb1ELb1ELb1ELb0ELb0EEENS1_21CollectiveEpilogueFwdINS6_IJSA_SC_SB_EEES9_SE_SG_Li256ELb1ELb1ELb0ELb0EEENS1_36VarlenDynamicPersistentTileSchedulerILi128ELi64ELi256ELi128ELb0ELb1ELb1ELb1ELb0ELb1EEEEEEEEEvNT_6ParamsE)
        /*03ec*/ 	.word	0x00000000


	//----- nvinfo : EIATTR_REGCOUNT
	.align		4
.L_178:
        /*03f0*/ 	.byte	0x04, 0x2f
        /*03f2*/ 	.short	(.L_180 - .L_179)
	.align		4
.L_179:
        /*03f4*/ 	.word	index@(_ZN7cutlass13device_kernelIN5flash11enable_sm90INS1_16FlashAttnFwdSm90INS1_25CollectiveMainloopFwdSm90ILi2EN4cute5tupleIJNS5_1CILi1EEES8_S8_EEENS6_IJNS7_ILi128EEENS7_ILi64EEENS7_ILi256EEEEEELi256ENS_6half_tEfNS_4arch4Sm90ELb0ELb1ELb0ELb1ELb0ELb0ELb0ELb1ELb1ELb1ELb0ELb0EEENS1_21CollectiveEpilogueFwdINS6_IJSA_SC_SB_EEES9_SE_SG_Li256ELb1ELb1ELb0ELb0EEENS1_36VarlenDynamicPersistentTileSchedulerILi128ELi64ELi256ELi128ELb0ELb1ELb1ELb1ELb0ELb1EEEEEEEEEvNT_6ParamsE)
        /*03f8*/ 	.word	0x00000004


	//----- nvinfo : EIATTR_FRAME_SIZE
	.align		4
.L_180:
        /*03fc*/ 	.byte	0x04, 0x11
        /*03fe*/ 	.short	(.L_182 - .L_181)
	.align		4
.L_181:
        /*0400*/ 	.word	index@(_ZN7cutlass13device_kernelIN5flash11enable_sm90INS1_16FlashAttnFwdSm90INS1_25CollectiveMainloopFwdSm90ILi2EN4cute5tupleIJNS5_1CILi1EEES8_S8_EEENS6_IJNS7_ILi128EEENS7_ILi64EEENS7_ILi256EEEEEELi256ENS_6half_tEfNS_4arch4Sm90ELb0ELb1ELb0ELb1ELb0ELb0ELb0ELb1ELb1ELb1ELb0ELb0EEENS1_21CollectiveEpilogueFwdINS6_IJSA_SC_SB_EEES9_SE_SG_Li256ELb1ELb1ELb0ELb0EEENS1_36VarlenDynamicPersistentTileSchedulerILi128ELi64ELi256ELi128ELb0ELb1ELb1ELb1ELb0ELb1EEEEEEEEEvNT_6ParamsE)
        /*0404*/ 	.word	0x00000000


	//----- nvinfo : EIATTR_REGCOUNT
	.align		4
.L_182:
        /*0408*/ 	.byte	0x04, 0x2f
        /*040a*/ 	.short	(.L_184 - .L_183)
	.align		4
.L_183:
        /*040c*/ 	.word	index@(_ZN7cutlass13device_kernelIN5flash11enable_sm90INS1_16FlashAttnFwdSm90INS1_25CollectiveMainloopFwdSm90ILi2EN4cute5tupleIJNS5_1CILi1EEES8_S8_EEENS6_IJNS7_ILi128EEENS7_ILi64EEENS7_ILi256EEEEEELi256ENS_6half_tEfNS_4arch4Sm90ELb0ELb1ELb0ELb0ELb0ELb0ELb0ELb1ELb1ELb1ELb0ELb0EEENS1_21CollectiveEpilogueFwdINS6_IJSA_SC_SB_EEES9_SE_SG_Li256ELb0ELb1ELb0ELb0EEENS1_30DynamicPersistentTileSchedulerILi256ELi128ELb0ELb1ELb1EEEEEEEEEvNT_6ParamsE)
        /*0410*/ 	.word	0x00000004


	//----- nvinfo : EIATTR_FRAME_SIZE
	.align		4
.L_184:
        /*0414*/ 	.byte	0x04, 0x11
        /*0416*/ 	.short	(.L_186 - .L_185)
	.align		4
.L_185:
        /*0418*/ 	.word	index@(_ZN7cutlass13device_kernelIN5flash11enable_sm90INS1_16FlashAttnFwdSm90INS1_25CollectiveMainloopFwdSm90ILi2EN4cute5tupleIJNS5_1CILi1EEES8_S8_EEENS6_IJNS7_ILi128EEENS7_ILi64EEENS7_ILi256EEEEEELi256ENS_6half_tEfNS_4arch4Sm90ELb0ELb1ELb0ELb0ELb0ELb0ELb0ELb1ELb1ELb1ELb0ELb0EEENS1_21CollectiveEpilogueFwdINS6_IJSA_SC_SB_EEES9_SE_SG_Li256ELb0ELb1ELb0ELb0EEENS1_30DynamicPersistentTileSchedulerILi256ELi128ELb0ELb1ELb1EEEEEEEEEvNT_6ParamsE)
        /*041c*/ 	.word	0x00000000


	//----- nvinfo : EIATTR_REGCOUNT
	.align		4
.L_186:
        /*0420*/ 	.byte	0x04, 0x2f
        /*0422*/ 	.short	(.L_188 - .L_187)
	.align		4
.L_187:
        /*0424*/ 	.word	index@(_ZN7cutlass13device_kernelIN5flash11enable_sm90INS1_16FlashAttnFwdSm90INS1_25CollectiveMainloopFwdSm90ILi2EN4cute5tupleIJNS5_1CILi1EEES8_S8_EEENS6_IJNS7_ILi128EEENS7_ILi80EEENS7_ILi256EEEEEELi256ENS_6half_tEfNS_4arch4Sm90ELb0ELb0ELb0ELb1ELb0ELb1ELb0ELb1ELb1ELb1ELb0ELb0EEENS1_21CollectiveEpilogueFwdINS6_IJSA_SC_SB_EEES9_SE_SG_Li256ELb1ELb1ELb0ELb0EEENS1_36VarlenDynamicPersistentTileSchedulerILi128ELi80ELi256ELi128ELb0ELb1ELb1ELb0ELb1ELb1EEEEEEEEEvNT_6ParamsE)
        /*0428*/ 	.word	0x00000004


	//----- nvinfo : EIATTR_FRAME_SIZE
	.align		4
.L_188:
        /*042c*/ 	.byte	0x04, 0x11
        /*042e*/ 	.short	(.L_190 - .L_189)
	.align		4
.L_189:
        /*0430*/ 	.word	index@(_ZN7cutlass13device_kernelIN5flash11enable_sm90INS1_16FlashAttnFwdSm90INS1_25CollectiveMainloopFwdSm90ILi2EN4cute5tupleIJNS5_1CILi1EEES8_S8_EEENS6_IJNS7_ILi128EEENS7_ILi80EEENS7_ILi256EEEEEELi256ENS_6half_tEfNS_4arch4Sm90ELb0ELb0ELb0ELb1ELb0ELb1ELb0ELb1ELb1ELb1ELb0ELb0EEENS1_21CollectiveEpilogueFwdINS6_IJSA_SC_SB_EEES9_SE_SG_Li256ELb1ELb1ELb0ELb0EEENS1_36VarlenDynamicPersistentTileSchedulerILi128ELi80ELi256ELi128ELb0ELb1ELb1ELb0ELb1ELb1EEEEEEEEEvNT_6ParamsE)
        /*0434*/ 	.word	0x00000000


	//----- nvinfo : EIATTR_REGCOUNT
	.align		4
.L_190:
        /*0438*/ 	.byte	0x04, 0x2f
        /*043a*/ 	.short	(.L_192 - .L_191)
	.align		4
.L_191:
        /*043c*/ 	.word	index@(_ZN7cutlass13device_kernelIN5flash11enable_sm90INS1_16FlashAttnFwdSm90INS1_25CollectiveMainloopFwdSm90ILi2EN4cute5tupleIJNS5_1CILi1EEES8_S8_EEENS6_IJNS7_ILi128EEENS7_ILi80EEENS7_ILi256EEEEEELi256ENS_6half_tEfNS_4arch4Sm90ELb0ELb0ELb0ELb1ELb0ELb0ELb0ELb1ELb1ELb1ELb0ELb0EEENS1_21CollectiveEpilogueFwdINS6_IJSA_SC_SB_EEES9_SE_SG_Li256ELb1ELb1ELb0ELb0EEENS1_36VarlenDynamicPersistentTileSchedulerILi128ELi80ELi256ELi128ELb0ELb1ELb1ELb0ELb1ELb1EEEEEEEEEvNT_6ParamsE)
        /*0440*/ 	.word	0x00000004


	//----- nvinfo : EIATTR_FRAME_SIZE
	.align		4
.L_192:
        /*0444*/ 	.byte	0x04, 0x11
        /*0446*/ 	.short	(.L_194 - .L_193)
	.align		4
.L_193:
        /*0448*/ 	.word	index@(_ZN7cutlass13device_kernelIN5flash11enable_sm90INS1_16FlashAttnFwdSm90INS1_25CollectiveMainloopFwdSm90ILi2EN4cute5tupleIJNS5_1CILi1EEES8_S8_EEENS6_IJNS7_ILi128EEENS7_ILi80EEENS7_ILi256EEEEEELi256ENS_6half_tEfNS_4arch4Sm90ELb0ELb0ELb0ELb1ELb0ELb0ELb0ELb1ELb1ELb1ELb0ELb0EEENS1_21CollectiveEpilogueFwdINS6_IJSA_SC_SB_EEES9_SE_SG_Li256ELb1ELb1ELb0ELb0EEENS1_36VarlenDynamicPersistentTileSchedulerILi128ELi80ELi256ELi128ELb0ELb1ELb1ELb0ELb1ELb1EEEEEEEEEvNT_6ParamsE)
        /*044c*/ 	.word	0x00000000


	//----- nvinfo : EIATTR_REGCOUNT
	.align		4
.L_194:
        /*0450*/ 	.byte	0x04, 0x2f
        /*0452*/ 	.short	(.L_196 - .L_195)
	.align		4
.L_195:
        /*0454*/ 	.word	index@(_ZN7cutlass13device_kernelIN5flash11enable_sm90INS1_16FlashAttnFwdSm90INS1_25CollectiveMainloopFwdSm90ILi2EN4cute5tupleIJNS5_1CILi2EEENS7_ILi1EEES9_EEENS6_IJNS7_ILi128EEENS7_ILi80EEENS7_ILi256EEEEEELi256ENS_6half_tEfNS_4arch4Sm90ELb0ELb0ELb0ELb0ELb0ELb0ELb0ELb1ELb1ELb1ELb0ELb0EEENS1_21CollectiveEpilogueFwdINS6_IJSB_SD_SC_EEESA_SF_SH_Li256ELb0ELb1ELb0ELb0EEENS1_29StaticPersistentTileSchedulerILb0EEEEEEEEEvNT_6ParamsE)
        /*0458*/ 	.word	0x00000004


	//----- nvinfo : EIATTR_FRAME_SIZE
	.align		4
.L_196:
        /*045c*/ 	.byte	0x04, 0x11
        /*045e*/ 	.short	(.L_198 - .L_197)
	.align		4
.L_197:
        /*0460*/ 	.word	index@(_ZN7cutlass13device_kernelIN5flash11enable_sm90INS1_16FlashAttnFwdSm90INS1_25CollectiveMainloopFwdSm90ILi2EN4cute5tupleIJNS5_1CILi2EEENS7_ILi1EEES9_EEENS6_IJNS7_ILi128EEENS7_ILi80EEENS7_ILi256EEEEEELi256ENS_6half_tEfNS_4arch4Sm90ELb0ELb0ELb0ELb0ELb0ELb0ELb0ELb1ELb1ELb1ELb0ELb0EEENS1_21CollectiveEpilogueFwdINS6_IJSB_SD_SC_EEESA_SF_SH_Li256ELb0ELb1ELb0ELb0EEENS1_29StaticPersistentTileSchedulerILb0EEEEEEEEEvNT_6ParamsE)
        /*0464*/ 	.word	0x00000000


	//----- nvinfo : EIATTR_REGCOUNT
	.align		4
.L_198:
        /*0468*/ 	.byte	0x04, 0x2f
        /*046a*/ 	.short	(.L_200 - .L_199)
	.align		4
.L_199:
        /*046c*/ 	.word	index@(_ZN7cutlass13device_kernelIN5flash11enable_sm90INS1_16FlashAttnFwdSm90INS1_25CollectiveMainloopFwdSm90ILi2EN4cute5tupleIJNS5_1CILi1EEES8_S8_EEENS6_IJNS7_ILi128EEENS7_ILi80EEENS7_ILi256EEEEEELi256ENS_6half_tEfNS_4arch4Sm90ELb0ELb0ELb0ELb0ELb0ELb0ELb0ELb1ELb1ELb1ELb0ELb0EEENS1_21CollectiveEpilogueFwdINS6_IJSA_SC_SB_EEES9_SE_SG_Li256ELb0ELb1ELb0ELb0EEENS1_29StaticPersistentTileSchedulerILb0EEEEEEEEEvNT_6ParamsE)
        /*0470*/ 	.word	0x00000004


	//----- nvinfo : EIATTR_FRAME_SIZE
	.align		4
.L_200:
        /*0474*/ 	.byte	0x04, 0x11
        /*0476*/ 	.short	(.L_202 - .L_201)
	.align		4
.L_201:
        /*0478*/ 	.word	index@(_ZN7cutlass13device_kernelIN5flash11enable_sm90INS1_16FlashAttnFwdSm90INS1_25CollectiveMainloopFwdSm90ILi2EN4cute5tupleIJNS5_1CILi1EEES8_S8_EEENS6_IJNS7_ILi128EEENS7_ILi80EEENS7_ILi256EEEEEELi256ENS_6half_tEfNS_4arch4Sm90ELb0ELb0ELb0ELb0ELb0ELb0ELb0ELb1ELb1ELb1ELb0ELb0EEENS1_21CollectiveEpilogueFwdINS6_IJSA_SC_SB_EEES9_SE_SG_Li256ELb0ELb1ELb0ELb0EEENS1_29StaticPersistentTileSchedulerILb0EEEEEEEEEvNT_6ParamsE)
        /*047c*/ 	.word	0x00000000


	//----- nvinfo : EIATTR_MIN_STACK_SIZE
	.align		4
.L_202:
        /*0480*/ 	.byte	0x04, 0x12
        /*0482*/ 	.short	(.L_204 - .L_203)
	.align		4
.L_203:
        /*0484*/ 	.word	index@(_ZN7cutlass13device_kernelIN5flash11enable_sm90INS1_16FlashAttnFwdSm90INS1_25CollectiveMainloopFwdSm90ILi2EN4cute5tupleIJNS5_1CILi1EEES8_S8_EEENS6_IJNS7_ILi128EEENS7_ILi80EEENS7_ILi256EEEEEELi256ENS_6half_tEfNS_4arch4Sm90ELb0ELb0ELb0ELb0ELb0ELb0ELb0ELb1ELb1ELb1ELb0ELb0EEENS1_21CollectiveEpilogueFwdINS6_IJSA_SC_SB_EEES9_SE_SG_Li256ELb0ELb1ELb0ELb0EEENS1_29StaticPersistentTileSchedulerILb0EEEEEEEEEvNT_6ParamsE)
        /*0488*/ 	.word	0x00000000


	//----- nvinfo : EIATTR_MIN_STACK_SIZE
	.align		4
.L_204:
        /*048c*/ 	.byte	0x04, 0x12
        /*048e*/ 	.short	(.L_206 - .L_205)
	.align		4
.L_205:
        /*0490*/ 	.word	index@(_ZN7cutlass13device_kernelIN5flash11enable_sm90INS1_16FlashAttnFwdSm90INS1_25CollectiveMainloopFwdSm90ILi2EN4cute5tupleIJNS5_1CILi2EEENS7_ILi1EEES9_EEENS6_IJNS7_ILi128EEENS7_ILi80EEENS7_ILi256EEEEEELi256ENS_6half_tEfNS_4arch4Sm90ELb0ELb0ELb0ELb0ELb0ELb0ELb0ELb1ELb1ELb1ELb0ELb0EEENS1_21CollectiveEpilogueFwdINS6_IJSB_SD_SC_EEESA_SF_SH_Li256ELb0ELb1ELb0ELb0EEENS1_29StaticPersistentTileSchedulerILb0EEEEEEEEEvNT_6ParamsE)
        /*0494*/ 	.word	0x00000000


	//----- nvinfo : EIATTR_MIN_STACK_SIZE
	.align		4
.L_206:
        /*0498*/ 	.byte	0x04, 0x12
        /*049a*/ 	.short	(.L_208 - .L_207)
	.align		4
.L_207:
        /*049c*/ 	.word	index@(_ZN7cutlass13device_kernelIN5flash11enable_sm90INS1_16FlashAttnFwdSm90INS1_25CollectiveMainloopFwdSm90ILi2EN4cute5tupleIJNS5_1CILi1EEES8_S8_EEENS6_IJNS7_ILi128EEENS7_ILi80EEENS7_ILi256EEEEEELi256ENS_6half_tEfNS_4arch4Sm90ELb0ELb0ELb0ELb1ELb0ELb0ELb0ELb1ELb1ELb1ELb0ELb0EEENS1_21CollectiveEpilogueFwdINS6_IJSA_SC_SB_EEES9_SE_SG_Li256ELb1ELb1ELb0ELb0EEENS1_36VarlenDynamicPersistentTileSchedulerILi128ELi80ELi256ELi128ELb0ELb1ELb1ELb0ELb1ELb1EEEEEEEEEvNT_6ParamsE)
        /*04a0*/ 	.word	0x00000000


	//----- nvinfo : EIATTR_MIN_STACK_SIZE
	.align		4
.L_208:
        /*04a4*/ 	.byte	0x04, 0x12
        /*04a6*/ 	.short	(.L_210 - .L_209)
	.align		4
.L_209:
        /*04a8*/ 	.word	index@(_ZN7cutlass13device_kernelIN5flash11enable_sm90INS1_16FlashAttnFwdSm90INS1_25CollectiveMainloopFwdSm90ILi2EN4cute5tupleIJNS5_1CILi1EEES8_S8_EEENS6_IJNS7_ILi128EEENS7_ILi80EEENS7_ILi256EEEEEELi256ENS_6half_tEfNS_4arch4Sm90ELb0ELb0ELb0ELb1ELb0ELb1ELb0ELb1ELb1ELb1ELb0ELb0EEENS1_21CollectiveEpilogueFwdINS6_IJSA_SC_SB_EEES9_SE_SG_Li256ELb1ELb1ELb0ELb0EEENS1_36VarlenDynamicPersistentTileSchedulerILi128ELi80ELi256ELi128ELb0ELb1ELb1ELb0ELb1ELb1EEEEEEEEEvNT_6ParamsE)
        /*04ac*/ 	.word	0x00000000


	//----- nvinfo : EIATTR_MIN_STACK_SIZE
	.align		4
.L_210:
        /*04b0*/ 	.byte	0x04, 0x12
        /*04b2*/ 	.short	(.L_212 - .L_211)
	.align		4
.L_211:
        /*04b4*/ 	.word	index@(_ZN7cutlass13device_kernelIN5flash11enable_sm90INS1_16FlashAttnFwdSm90INS1_25CollectiveMainloopFwdSm90ILi2EN4cute5tupleIJNS5_1CILi1EEES8_S8_EEENS6_IJNS7_ILi128EEENS7_ILi64EEENS7_ILi256EEEEEELi256ENS_6half_tEfNS_4arch4Sm90ELb0ELb1ELb0ELb0ELb0ELb0ELb0ELb1ELb1ELb1ELb0ELb0EEENS1_21CollectiveEpilogueFwdINS6_IJSA_SC_SB_EEES9_SE_SG_Li256ELb0ELb1ELb0ELb0EEENS1_30DynamicPersistentTileSchedulerILi256ELi128ELb0ELb1ELb1EEEEEEEEEvNT_6ParamsE)
        /*04b8*/ 	.word	0x00000000


	//----- nvinfo : EIATTR_MIN_STACK_SIZE
	.align		4
.L_212:
        /*04bc*/ 	.byte	0x04, 0x12
        /*04be*/ 	.short	(.L_214 - .L_213)
	.align		4
.L_213:
        /*04c0*/ 	.word	index@(_ZN7cutlass13device_kernelIN5flash11enable_sm90INS1_16FlashAttnFwdSm90INS1_25CollectiveMainloopFwdSm90ILi2EN4cute5tupleIJNS5_1CILi1EEES8_S8_EEENS6_IJNS7_ILi128EEENS7_ILi64EEENS7_ILi256EEEEEELi256ENS_6half_tEfNS_4arch4Sm90ELb0ELb1ELb0ELb1ELb0ELb0ELb0ELb1ELb1ELb1ELb0ELb0EEENS1_21CollectiveEpilogueFwdINS6_IJSA_SC_SB_EEES9_SE_SG_Li256ELb1ELb1ELb0ELb0EEENS1_36VarlenDynamicPersistentTileSchedulerILi128ELi64ELi256ELi128ELb0ELb1ELb1ELb1ELb0ELb1EEEEEEEEEvNT_6ParamsE)
        /*04c4*/ 	.word	0x00000000


	//----- nvinfo : EIATTR_MIN_STACK_SIZE
	.align		4
.L_214:
        /*04c8*/ 	.byte	0x04, 0x12
        /*04ca*/ 	.short	(.L_216 - .L_215)
	.align		4
.L_215:
        /*04cc*/ 	.word	index@(_ZN7cutlass13device_kernelIN5flash11enable_sm90INS1_16FlashAttnFwdSm90INS1_25CollectiveMainloopFwdSm90ILi2EN4cute5tupleIJNS5_1CILi1EEES8_S8_EEENS6_IJNS7_ILi128EEENS7_ILi64EEENS7_ILi256EEEEEELi256ENS_6half_tEfNS_4arch4Sm90ELb0ELb1ELb0ELb1ELb0ELb1ELb0ELb1ELb1ELb1ELb0ELb0EEENS1_21CollectiveEpilogueFwdINS6_IJSA_SC_SB_EEES9_SE_SG_Li256ELb1ELb1ELb0ELb0EEENS1_36VarlenDynamicPersistentTileSchedulerILi128ELi64ELi256ELi128ELb0ELb1ELb1ELb1ELb0ELb1EEEEEEEEEvNT_6ParamsE)
        /*04d0*/ 	.word	0x00000000


	//----- nvinfo : EIATTR_MIN_STACK_SIZE
	.align		4
.L_216:
        /*04d4*/ 	.byte	0x04, 0x12
        /*04d6*/ 	.short	(.L_218 - .L_217)
	.align		4
.L_217:
        /*04d8*/ 	.word	index@(_ZN7cutlass13device_kernelIN5flash11enable_sm90INS1_16FlashAttnFwdSm90INS1_25CollectiveMainloopFwdSm90ILi2EN4cute5tupleIJNS5_1CILi1EEES8_S8_EEENS6_IJNS7_ILi128EEENS7_ILi80EEENS7_ILi256EEEEEELi256ENS_6half_tEfNS_4arch4Sm90ELb1ELb0ELb0ELb0ELb0ELb0ELb0ELb1ELb1ELb1ELb0ELb0EEENS1_21CollectiveEpilogueFwdINS6_IJSA_SC_SB_EEES9_SE_SG_Li256ELb0ELb1ELb0ELb0EEENS1_30DynamicPersistentTileSchedulerILi256ELi128ELb0ELb1ELb1EEEEEEEEEvNT_6ParamsE)
        /*04dc*/ 	.word	0x00000000


	//----- nvinfo : EIATTR_MIN_STACK_SIZE
	.align		4
.L_218:
        /*04e0*/ 	.byte	0x04, 0x12
        /*04e2*/ 	.short	(.L_220 - .L_219)
	.align		4
.L_219:
        /*04e4*/ 	.word	index@(_ZN7cutlass13device_kernelIN5flash11enable_sm90INS1_16FlashAttnFwdSm90INS1_25CollectiveMainloopFwdSm90ILi2EN4cute5tupleIJNS5_1CILi1EEES8_S8_EEENS6_IJNS7_ILi128EEENS7_ILi80EEENS7_ILi256EEEEEELi256ENS_6half_tEfNS_4arch4Sm90ELb1ELb0ELb0ELb1ELb0ELb0ELb0ELb1ELb1ELb1ELb0ELb0EEENS1_21CollectiveEpilogueFwdINS6_IJSA_SC_SB_EEES9_SE_SG_Li256ELb1ELb1ELb0ELb0EEENS1_36VarlenDynamicPersistentTileSchedulerILi128ELi80ELi256ELi128ELb0ELb1ELb1ELb1ELb1ELb1EEEEEEEEEvNT_6ParamsE)
        /*04e8*/ 	.word	0x00000000


	//----- nvinfo : EIATTR_MIN_STACK_SIZE
	.align		4
.L_220:
        /*04ec*/ 	.byte	0x04, 0x12
        /*04ee*/ 	.short	(.L_222 - .L_221)
	.align		4
.L_221:
        /*04f0*/ 	.word	index@(_ZN7cutlass13device_kernelIN5flash11enable_sm90INS1_16FlashAttnFwdSm90INS1_25CollectiveMainloopFwdSm90ILi2EN4cute5tupleIJNS5_1CILi1EEES8_S8_EEENS6_IJNS7_ILi128EEENS7_ILi80EEENS7_ILi256EEEEEELi256ENS_6half_tEfNS_4arch4Sm90ELb1ELb0ELb0ELb1ELb0ELb1ELb0ELb1ELb1ELb1ELb0ELb0EEENS1_21CollectiveEpilogueFwdINS6_IJSA_SC_SB_EEES9_SE_SG_Li256ELb1ELb1ELb0ELb0EEENS1_36VarlenDynamicPersistentTileSchedulerILi128ELi80ELi256ELi128ELb0ELb1ELb1ELb1ELb1ELb1EEEEEEEEEvNT_6ParamsE)
        /*04f4*/ 	.word	0x00000000


	//----- nvinfo : EIATTR_MIN_STACK_SIZE
	.align		4
.L_222:
        /*04f8*/ 	.byte	0x04, 0x12
        /*04fa*/ 	.short	(.L_224 - .L_223)
	.align		4
.L_223:
        /*04fc*/ 	.word	index@(_ZN7cutlass13device_kernelIN5flash11enable_sm90INS1_16FlashAttnFwdSm90INS1_25CollectiveMainloopFwdSm90ILi2EN4cute5tupleIJNS5_1CILi1EEES8_S8_EEENS6_IJNS7_ILi128EEENS7_ILi112EEENS7_ILi192EEEEEELi192ENS_6half_tEfNS_4arch4Sm90ELb0ELb0ELb0ELb0ELb0ELb0ELb0ELb1ELb1ELb1ELb0ELb0EEENS1_21CollectiveEpilogueFwdINS6_IJSA_SC_SB_EEES9_SE_SG_Li256ELb0ELb1ELb0ELb0EEENS1_29StaticPersistentTileSchedulerILb0EEEEEEEEEvNT_6ParamsE)
        /*0500*/ 	.word	0x00000000


	//----- nvinfo : EIATTR_MIN_STACK_SIZE
	.align		4
.L_224:
        /*0504*/ 	.byte	0x04, 0x12
        /*0506*/ 	.short	(.L_226 - .L_225)
	.align		4
.L_225:
        /*0508*/ 	.word	index@(_ZN7cutlass13device_kernelIN5flash11enable_sm90INS1_16FlashAttnFwdSm90INS1_25CollectiveMainloopFwdSm90ILi2EN4cute5tupleIJNS5_1CILi2EEENS7_ILi1EEES9_EEENS6_IJNS7_ILi128EEENS7_ILi112EEENS7_ILi192EEEEEELi192ENS_6half_tEfNS_4arch4Sm90ELb0ELb0ELb0ELb0ELb0ELb0ELb0ELb1ELb1ELb1ELb0ELb0EEENS1_21CollectiveEpilogueFwdINS6_IJSB_SD_SC_EEESA_SF_SH_Li256ELb0ELb1ELb0ELb0EEENS1_29StaticPersistentTileSchedulerILb0EEEEEEEEEvNT_6ParamsE)
        /*050c*/ 	.word	0x00000000


	//----- nvinfo : EIATTR_MIN_STACK_SIZE
	.align		4
.L_226:
        /*0510*/ 	.byte	0x04, 0x12
        /*0512*/ 	.short	(.L_228 - .L_227)
	.align		4
.L_227:
        /*0514*/ 	.word	index@(_ZN7cutlass13device_kernelIN5flash11enable_sm90INS1_16FlashAttnFwdSm90INS1_25CollectiveMainloopFwdSm90ILi2EN4cute5tupleIJNS5_1CILi1EEES8_S8_EEENS6_IJNS7_ILi128EEENS7_ILi112EEENS7_ILi192EEEEEELi192ENS_6half_tEfNS_4arch4Sm90ELb0ELb0ELb0ELb1ELb0ELb0ELb0ELb1ELb1ELb1ELb0ELb0EEENS1_21CollectiveEpilogueFwdINS6_IJSA_SC_SB_EEES9_SE_SG_Li256ELb1ELb1ELb0ELb0EEENS1_36VarlenDynamicPersistentTileSchedulerILi128ELi112ELi256ELi128ELb0ELb1ELb1ELb0ELb1ELb1EEEEEEEEEvNT_6ParamsE)
        /*0518*/ 	.word	0x00000000


	//----- nvinfo : EIATTR_MIN_STACK_SIZE
	.align		4
.L_228:
        /*051c*/ 	.byte	0x04, 0x12
        /*051e*/ 	.short	(.L_230 - .L_229)
	.align		4
.L_229:
        /*0520*/ 	.word	index@(_ZN7cutlass13device_kernelIN5flash11enable_sm90INS1_16FlashAttnFwdSm90INS1_25CollectiveMainloopFwdSm90ILi2EN4cute5tupleIJNS5_1CILi1EEES8_S8_EEENS6_IJNS7_ILi128EEENS7_ILi112EEENS7_ILi192EEEEEELi192ENS_6half_tEfNS_4arch4Sm90ELb0ELb0ELb0ELb1ELb0ELb1ELb0ELb1ELb1ELb1ELb0ELb0EEENS1_21CollectiveEpilogueFwdINS6_IJSA_SC_SB_EEES9_SE_SG_Li256ELb1ELb1ELb0ELb0EEENS1_36VarlenDynamicPersistentTileSchedulerILi128ELi112ELi256ELi128ELb0ELb1ELb1ELb0ELb1ELb1EEEEEEEEEvNT_6ParamsE)
        /*0524*/ 	.word	0x00000000


	//----- nvinfo : EIATTR_MIN_STACK_SIZE
	.align		4
.L_230:
        /*0528*/ 	.byte	0x04, 0x12
        /*052a*/ 	.short	(.L_232 - .L_231)
	.align		4
.L_231:
        /*052c*/ 	.word	index@(_ZN7cutlass13device_kernelIN5flash11enable_sm90INS1_16FlashAttnFwdSm90INS1_25CollectiveMainloopFwdSm90ILi2EN4cute5tupleIJNS5_1CILi1EEES8_S8_EEENS6_IJNS7_ILi128EEENS7_ILi96EEENS7_ILi192EEEEEELi192ENS_6half_tEfNS_4arch4Sm90ELb0ELb1ELb0ELb0ELb0ELb0ELb0ELb1ELb1ELb1ELb0ELb0EEENS1_21CollectiveEpilogueFwdINS6_IJSA_SC_SB_EEES9_SE_SG_Li256ELb0ELb1ELb0ELb0EEENS1_30DynamicPersistentTileSchedulerILi256ELi128ELb0ELb1ELb1EEEEEEEEEvNT_6ParamsE)
        /*0530*/ 	.word	0x00000000


	//----- nvinfo : EIATTR_MIN_STACK_SIZE
	.align		4
.L_232:
        /*0534*/ 	.byte	0x04, 0x12
        /*0536*/ 	.short	(.L_234 - .L_233)
	.align		4
.L_233:
        /*0538*/ 	.word	index@(_ZN7cutlass13device_kernelIN5flash11enable_sm90INS1_16FlashAttnFwdSm90INS1_25CollectiveMainloopFwdSm90ILi2EN4cute5tupleIJNS5_1CILi1EEES8_S8_EEENS6_IJNS7_ILi128EEENS7_ILi96EEENS7_ILi192EEEEEELi192ENS_6half_tEfNS_4arch4Sm90ELb0ELb1ELb0ELb1ELb0ELb0ELb0ELb1ELb1ELb1ELb0ELb0EEENS1_21CollectiveEpilogueFwdINS6_IJSA_SC_SB_EEES9_SE_SG_Li256ELb1ELb1ELb0ELb0EEENS1_36VarlenDynamicPersistentTileSchedulerILi128ELi96ELi256ELi128ELb0ELb1ELb1ELb1ELb0ELb1EEEEEEEEEvNT_6ParamsE)
        /*053c*/ 	.word	0x00000000


	//----- nvinfo : EIATTR_MIN_STACK_SIZE
	.align		4
.L_234:
        /*0540*/ 	.byte	0x04, 0x12
        /*0542*/ 	.short	(.L_236 - .L_235)
	.align		4
.L_235:
        /*0544*/ 	.word	index@(_ZN7cutlass13device_kernelIN5flash11enable_sm90INS1_16FlashAttnFwdSm90INS1_25CollectiveMainloopFwdSm90ILi2EN4cute5tupleIJNS5_1CILi1EEES8_S8_EEENS6_IJNS7_ILi128EEENS7_ILi96EEENS7_ILi192EEEEEELi192ENS_6half_tEfNS_4arch4Sm90ELb0ELb1ELb0ELb1ELb0ELb1ELb0ELb1ELb1ELb1ELb0ELb0EEENS1_21CollectiveEpilogueFwdINS6_IJSA_SC_SB_EEES9_SE_SG_Li256ELb1ELb1ELb0ELb0EEENS1_36VarlenDynamicPersistentTileSchedulerILi128ELi96ELi256ELi128ELb0ELb1ELb1ELb1ELb0ELb1EEEEEEEEEvNT_6ParamsE)
        /*0548*/ 	.word	0x00000000


	//----- nvinfo : EIATTR_MIN_STACK_SIZE
	.align		4
.L_236:
        /*054c*/ 	.byte	0x04, 0x12
        /*054e*/ 	.short	(.L_238 - .L_237)
	.align		4
.L_237:
        /*0550*/ 	.word	index@(_ZN7cutlass13device_kernelIN5flash11enable_sm90INS1_16FlashAttnFwdSm90INS1_25CollectiveMainloopFwdSm90ILi2EN4cute5tupleIJNS5_1CILi1EEES8_S8_EEENS6_IJNS7_ILi128EEENS7_ILi112EEENS7_ILi192EEEEEELi192ENS_6half_tEfNS_4arch4Sm90ELb1ELb0ELb0ELb0ELb0ELb0ELb0ELb1ELb1ELb1ELb0ELb0EEENS1_21CollectiveEpilogueFwdINS6_IJSA_SC_SB_EEES9_SE_SG_Li256ELb0ELb1ELb0ELb0EEENS1_30DynamicPersistentTileSchedulerILi256ELi128ELb0ELb1ELb1EEEEEEEEEvNT_6ParamsE)
        /*0554*/ 	.word	0x00000000


	//----- nvinfo : EIATTR_MIN_STACK_SIZE
	.align		4
.L_238:
        /*0558*/ 	.byte	0x04, 0x12
        /*055a*/ 	.short	(.L_240 - .L_239)
	.align		4
.L_239:
        /*055c*/ 	.word	index@(_ZN7cutlass13device_kernelIN5flash11enable_sm90INS1_16FlashAttnFwdSm90INS1_25CollectiveMainloopFwdSm90ILi2EN4cute5tupleIJNS5_1CILi1EEES8_S8_EEENS6_IJNS7_ILi128EEENS7_ILi112EEENS7_ILi192EEEEEELi192ENS_6half_tEfNS_4arch4Sm90ELb1ELb0ELb0ELb1ELb0ELb0ELb0ELb1ELb1ELb1ELb0ELb0EEENS1_21CollectiveEpilogueFwdINS6_IJSA_SC_SB_EEES9_SE_SG_Li256ELb1ELb1ELb0ELb0EEENS1_36VarlenDynamicPersistentTileSchedulerILi128ELi112ELi256ELi128ELb0ELb1ELb1ELb1ELb1ELb1EEEEEEEEEvNT_6ParamsE)
        /*0560*/ 	.word	0x00000000


	//----- nvinfo : EIATTR_MIN_STACK_SIZE
	.align		4
.L_240:
        /*0564*/ 	.byte	0x04, 0x12
        /*0566*/ 	.short	(.L_242 - .L_241)
	.align		4
.L_241:
        /*0568*/ 	.word	index@(_ZN7cutlass13device_kernelIN5flash11enable_sm90INS1_16FlashAttnFwdSm90INS1_25CollectiveMainloopFwdSm90ILi2EN4cute5tupleIJNS5_1CILi1EEES8_S8_EEENS6_IJNS7_ILi128EEENS7_ILi112EEENS7_ILi192EEEEEELi192ENS_6half_tEfNS_4arch4Sm90ELb1ELb0ELb0ELb1ELb0ELb1ELb0ELb1ELb1ELb1ELb0ELb0EEENS1_21CollectiveEpilogueFwdINS6_IJSA_SC_SB_EEES9_SE_SG_Li256ELb1ELb1ELb0ELb0EEENS1_36VarlenDynamicPersistentTileSchedulerILi128ELi112ELi256ELi128ELb0ELb1ELb1ELb1ELb1ELb1EEEEEEEEEvNT_6ParamsE)
        /*056c*/ 	.word	0x00000000


	//----- nvinfo : EIATTR_MIN_STACK_SIZE
	.align		4
.L_242:
        /*0570*/ 	.byte	0x04, 0x12
        /*0572*/ 	.short	(.L_244 - .L_243)
	.align		4
.L_243:
        /*0574*/ 	.word	index@(_ZN7cutlass13device_kernelIN5flash11enable_sm90INS1_16FlashAttnFwdSm90INS1_25CollectiveMainloopFwdSm90ILi2EN4cute5tupleIJNS5_1CILi1EEES8_S8_EEENS6_IJNS7_ILi128EEENS7_ILi176EEESA_EEELi128ENS_6half_tEfNS_4arch4Sm90ELb0ELb0ELb0ELb0ELb0ELb0ELb0ELb1ELb1ELb1ELb0ELb0EEENS1_21CollectiveEpilogueFwdINS6_IJSA_SA_SB_EEES9_SD_SF_Li256ELb0ELb1ELb0ELb0EEENS1_29StaticPersistentTileSchedulerILb0EEEEEEEEEvNT_6ParamsE)
        /*0578*/ 	.word	0x00000000


	//----- nvinfo : EIATTR_MIN_STACK_SIZE
	.align		4
.L_244:
        /*057c*/ 	.byte	0x04, 0x12
        /*057e*/ 	.short	(.L_246 - .L_245)
	.align		4
.L_245:
        /*0580*/ 	.word	index@(_ZN7cutlass13device_kernelIN5flash11enable_sm90INS1_16FlashAttnFwdSm90INS1_25CollectiveMainloopFwdSm90ILi2EN4cute5tupleIJNS5_1CILi2EEENS7_ILi1EEES9_EEENS6_IJNS7_ILi128EEENS7_ILi176EEESB_EEELi128ENS_6half_tEfNS_4arch4Sm90ELb0ELb0ELb0ELb0ELb0ELb0ELb0ELb1ELb1ELb1ELb0ELb0EEENS1_21CollectiveEpilogueFwdINS6_IJSB_SB_SC_EEESA_SE_SG_Li256ELb0ELb1ELb0ELb0EEENS1_29StaticPersistentTileSchedulerILb0EEEEEEEEEvNT_6ParamsE)
        /*0584*/ 	.word	0x00000000


	//----- nvinfo : EIATTR_MIN_STACK_SIZE
	.align		4
.L_246:
        /*0588*/ 	.byte	0x04, 0x12
        /*058a*/ 	.short	(.L_248 - .L_247)
	.align		4
.L_247:
        /*058c*/ 	.word	index@(_ZN7cutlass13device_kernelIN5flash11enable_sm90INS1_16FlashAttnFwdSm90INS1_25CollectiveMainloopFwdSm90ILi2EN4cute5tupleIJNS5_1CILi1EEES8_S8_EEENS6_IJNS7_ILi128EEENS7_ILi176EEESA_EEELi128ENS_6half_tEfNS_4arch4Sm90ELb0ELb0ELb0ELb1ELb0ELb0ELb0ELb1ELb1ELb1ELb0ELb0EEENS1_21CollectiveEpilogueFwdINS6_IJSA_SA_SB_EEES9_SD_SF_Li256ELb1ELb1ELb0ELb0EEENS1_36VarlenDynamicPersistentTileSchedulerILi128ELi176ELi256ELi128ELb0ELb1ELb1ELb0ELb1ELb1EEEEEEEEEvNT_6ParamsE)
        /*0590*/ 	.word	0x00000000


	//----- nvinfo : EIATTR_MIN_STACK_SIZE
	.align		4
.L_248:
        /*0594*/ 	.byte	0x04, 0x12
        /*0596*/ 	.short	(.L_250 - .L_249)
	.align		4
.L_249:
        /*0598*/ 	.word	index@(_ZN7cutlass13device_kernelIN5flash11enable_sm90INS1_16FlashAttnFwdSm90INS1_25CollectiveMainloopFwdSm90ILi2EN4cute5tupleIJNS5_1CILi1EEES8_S8_EEENS6_IJNS7_ILi128EEENS7_ILi176EEESA_EEELi128ENS_6half_tEfNS_4arch4Sm90ELb0ELb0ELb0ELb1ELb0ELb1ELb0ELb1ELb1ELb1ELb0ELb0EEENS1_21CollectiveEpilogueFwdINS6_IJSA_SA_SB_EEES9_SD_SF_Li256ELb1ELb1ELb0ELb0EEENS1_36VarlenDynamicPersistentTileSchedulerILi128ELi176ELi256ELi128ELb0ELb1ELb1ELb0ELb1ELb1EEEEEEEEEvNT_6ParamsE)
        /*059c*/ 	.word	0x00000000


	//----- nvinfo : EIATTR_MIN_STACK_SIZE
	.align		4
.L_250:
        /*05a0*/ 	.byte	0x04, 0x12
        /*05a2*/ 	.short	(.L_252 - .L_251)
	.align		4
.L_251:
        /*05a4*/ 	.word	index@(_ZN7cutlass13device_kernelIN5flash11enable_sm90INS1_16FlashAttnFwdSm90INS1_25CollectiveMainloopFwdSm90ILi2EN4cute5tupleIJNS5_1CILi1EEES8_S8_EEENS6_IJNS7_ILi128EEESA_SA_EEELi128ENS_6half_tEfNS_4arch4Sm90ELb0ELb1ELb0ELb0ELb0ELb0ELb0ELb1ELb1ELb1ELb0ELb0EEENS1_21CollectiveEpilogueFwdISB_S9_SC_SE_Li256ELb0ELb1ELb0ELb0EEENS1_30DynamicPersistentTileSchedulerILi256ELi128ELb0ELb1ELb1EEEEEEEEEvNT_6ParamsE)
        /*05a8*/ 	.word	0x00000000


	//----- nvinfo : EIATTR_MIN_STACK_SIZE
	.align		4
.L_252:
        /*05ac*/ 	.byte	0x04, 0x12
        /*05ae*/ 	.short	(.L_254 - .L_253)
	.align		4
.L_253:
        /*05b0*/ 	.word	index@(_ZN7cutlass13device_kernelIN5flash11enable_sm90INS1_16FlashAttnFwdSm90INS1_25CollectiveMainloopFwdSm90ILi2EN4cute5tupleIJNS5_1CILi1EEES8_S8_EEENS6_IJNS7_ILi128EEESA_SA_EEELi128ENS_6half_tEfNS_4arch4Sm90ELb0ELb1ELb0ELb1ELb0ELb0ELb0ELb1ELb1ELb1ELb0ELb0EEENS1_21CollectiveEpilogueFwdISB_S9_SC_SE_Li256ELb1ELb1ELb0ELb0EEENS1_36VarlenDynamicPersistentTileSchedulerILi128ELi128ELi256ELi128ELb0ELb1ELb1ELb1ELb0ELb1EEEEEEEEEvNT_6ParamsE)
        /*05b4*/ 	.word	0x00000000


	//----- nvinfo : EIATTR_MIN_STACK_SIZE
	.align		4
.L_254:
        /*05b8*/ 	.byte	0x04, 0x12
        /*05ba*/ 	.short	(.L_256 - .L_255)
	.align		4
.L_255:
        /*05bc*/ 	.word	index@(_ZN7cutlass13device_kernelIN5flash11enable_sm90INS1_16FlashAttnFwdSm90INS1_25CollectiveMainloopFwdSm90ILi2EN4cute5tupleIJNS5_1CILi1EEES8_S8_EEENS6_IJNS7_ILi128EEESA_SA_EEELi128ENS_6half_tEfNS_4arch4Sm90ELb0ELb1ELb0ELb1ELb0ELb1ELb0ELb1ELb1ELb1ELb0ELb0EEENS1_21CollectiveEpilogueFwdISB_S9_SC_SE_Li256ELb1ELb1ELb0ELb0EEENS1_36VarlenDynamicPersistentTileSchedulerILi128ELi128ELi256ELi128ELb0ELb1ELb1ELb1ELb0ELb1EEEEEEEEEvNT_6ParamsE)
        /*05c0*/ 	.word	0x00000000


	//----- nvinfo : EIATTR_MIN_STACK_SIZE
	.align		4
.L_256:
        /*05c4*/ 	.byte	0x04, 0x12
        /*05c6*/ 	.short	(.L_258 - .L_257)
	.align		4
.L_257:
        /*05c8*/ 	.word	index@(_ZN7cutlass13device_kernelIN5flash11enable_sm90INS1_16FlashAttnFwdSm90INS1_25CollectiveMainloopFwdSm90ILi2EN4cute5tupleIJNS5_1CILi1EEES8_S8_EEENS6_IJNS7_ILi128EEESA_SA_EEELi128ENS_6half_tEfNS_4arch4Sm90ELb1ELb0ELb0ELb0ELb0ELb0ELb0ELb1ELb1ELb1ELb0ELb0EEENS1_21CollectiveEpilogueFwdISB_S9_SC_SE_Li256ELb0ELb1ELb0ELb0EEENS1_30DynamicPersistentTileSchedulerILi256ELi128ELb0ELb1ELb1EEEEEEEEEvNT_6ParamsE)
        /*05cc*/ 	.word	0x00000000


	//----- nvinfo : EIATTR_MIN_STACK_SIZE
	.align		4
.L_258:
        /*05d0*/ 	.byte	0x04, 0x12
        /*05d2*/ 	.short	(.L_260 - .L_259)
	.align		4
.L_259:
        /*05d4*/ 	.word	index@(_ZN7cutlass13device_kernelIN5flash11enable_sm90INS1_16FlashAttnFwdSm90INS1_25CollectiveMainloopFwdSm90ILi2EN4cute5tupleIJNS5_1CILi1EEES8_S8_EEENS6_IJNS7_ILi128EEESA_SA_EEELi128ENS_6half_tEfNS_4arch4Sm90ELb1ELb0ELb0ELb1ELb0ELb0ELb0ELb1ELb1ELb1ELb0ELb0EEENS1_21CollectiveEpilogueFwdISB_S9_SC_SE_Li256ELb1ELb1ELb0ELb0EEENS1_36VarlenDynamicPersistentTileSchedulerILi128ELi128ELi256ELi128ELb0ELb1ELb1ELb1ELb1ELb1EEEEEEEEEvNT_6ParamsE)
        /*05d8*/ 	.word	0x00000000


	//----- nvinfo : EIATTR_MIN_STACK_SIZE
	.align		4
.L_260:
        /*05dc*/ 	.byte	0x04, 0x12
        /*05de*/ 	.short	(.L_262 - .L_261)
	.align		4
.L_261:
        /*05e0*/ 	.word	index@(_ZN7cutlass13device_kernelIN5flash11enable_sm90INS1_16FlashAttnFwdSm90INS1_25CollectiveMainloopFwdSm90ILi2EN4cute5tupleIJNS5_1CILi1EEES8_S8_EEENS6_IJNS7_ILi128EEESA_SA_EEELi128ENS_6half_tEfNS_4arch4Sm90ELb1ELb0ELb0ELb1ELb0ELb1ELb0ELb1ELb1ELb1ELb0ELb0EEENS1_21CollectiveEpilogueFwdISB_S9_SC_SE_Li256ELb1ELb1ELb0ELb0EEENS1_36VarlenDynamicPersistentTileSchedulerILi128ELi128ELi256ELi128ELb0ELb1ELb1ELb1ELb1ELb1EEEEEEEEEvNT_6ParamsE)
        /*05e4*/ 	.word	0x00000000


	//----- nvinfo : EIATTR_MIN_STACK_SIZE
	.align		4
.L_262:
        /*05e8*/ 	.byte	0x04, 0x12
        /*05ea*/ 	.short	(.L_264 - .L_263)
	.align		4
.L_263:
        /*05ec*/ 	.word	index@(_ZN7cutlass13device_kernelIN5flash11enable_sm90INS1_16FlashAttnFwdSm90INS1_25CollectiveMainloopFwdSm90ILi2EN4cute5tupleIJNS5_1CILi1EEES8_S8_EEENS6_IJNS7_ILi192EEENS7_ILi144EEENS7_ILi96EEEEEELi96ENS_6half_tEfNS_4arch4Sm90ELb0ELb0ELb0ELb0ELb0ELb0ELb0ELb0ELb1ELb1ELb0ELb0EEENS1_21CollectiveEpilogueFwdINS6_IJSA_SC_SB_EEES9_SE_SG_Li384ELb0ELb1ELb0ELb0EEENS1_29StaticPersistentTileSchedulerILb0EEEEEEEEEvNT_6ParamsE)
        /*05f0*/ 	.word	0x00000000


	//----- nvinfo : EIATTR_MIN_STACK_SIZE
	.align		4
.L_264:
        /*05f4*/ 	.byte	0x04, 0x12
        /*05f6*/ 	.short	(.L_266 - .L_265)
	.align		4
.L_265:
        /*05f8*/ 	.word	index@(_ZN7cutlass13device_kernelIN5flash11enable_sm90INS1_16FlashAttnFwdSm90INS1_25CollectiveMainloopFwdSm90ILi2EN4cute5tupleIJNS5_1CILi1EEES8_S8_EEENS6_IJNS7_ILi192EEENS7_ILi144EEENS7_ILi96EEEEEELi96ENS_6half_tEfNS_4arch4Sm90ELb0ELb0ELb0ELb1ELb0ELb0ELb0ELb0ELb1ELb1ELb0ELb0EEENS1_21CollectiveEpilogueFwdINS6_IJSA_SC_SB_EEES9_SE_SG_Li384ELb1ELb1ELb0ELb0EEENS1_36VarlenDynamicPersistentTileSchedulerILi192ELi144ELi384ELi128ELb0ELb1ELb1ELb0ELb1ELb1EEEEEEEEEvNT_6ParamsE)
        /*05fc*/ 	.word	0x00000000


	//----- nvinfo : EIATTR_MIN_STACK_SIZE
	.align		4
.L_266:
        /*0600*/ 	.byte	0x04, 0x12
        /*0602*/ 	.short	(.L_268 - .L_267)
	.align		4
.L_267:
        /*0604*/ 	.word	index@(_ZN7cutlass13device_kernelIN5flash11enable_sm90INS1_16FlashAttnFwdSm90INS1_25CollectiveMainloopFwdSm90ILi2EN4cute5tupleIJNS5_1CILi1EEES8_S8_EEENS6_IJNS7_ILi192EEENS7_ILi144EEENS7_ILi96EEEEEELi96ENS_6half_tEfNS_4arch4Sm90ELb0ELb0ELb0ELb1ELb0ELb1ELb0ELb0ELb1ELb1ELb0ELb0EEENS1_21CollectiveEpilogueFwdINS6_IJSA_SC_SB_EEES9_SE_SG_Li384ELb1ELb1ELb0ELb0EEENS1_36VarlenDynamicPersistentTileSchedulerILi192ELi144ELi384ELi128ELb0ELb1ELb1ELb0ELb1ELb1EEEEEEEEEvNT_6ParamsE)
        /*0608*/ 	.word	0x00000000


	//----- nvinfo : EIATTR_MIN_STACK_SIZE
	.align		4
.L_268:
        /*060c*/ 	.byte	0x04, 0x12
        /*060e*/ 	.short	(.L_270 - .L_269)
	.align		4
.L_269:
        /*0610*/ 	.word	index@(_ZN7cutlass13device_kernelIN5flash11enable_sm90INS1_16FlashAttnFwdSm90INS1_25CollectiveMainloopFwdSm90ILi2EN4cute5tupleIJNS5_1CILi1EEES8_S8_EEENS6_IJNS7_ILi192EEENS7_ILi128EEENS7_ILi96EEEEEELi96ENS_6half_tEfNS_4arch4Sm90ELb0ELb1ELb0ELb0ELb0ELb0ELb0ELb0ELb1ELb1ELb0ELb0EEENS1_21CollectiveEpilogueFwdINS6_IJSA_SC_SB_EEES9_SE_SG_Li384ELb0ELb1ELb0ELb0EEENS1_30DynamicPersistentTileSchedulerILi384ELi128ELb0ELb1ELb1EEEEEEEEEvNT_6ParamsE)
        /*0614*/ 	.word	0x00000000


	//----- nvinfo : EIATTR_MIN_STACK_SIZE
	.align		4
.L_270:
        /*0618*/ 	.byte	0x04, 0x12
        /*061a*/ 	.short	(.L_272 - .L_271)
	.align		4
.L_271:
        /*061c*/ 	.word	index@(_ZN7cutlass13device_kernelIN5flash11enable_sm90INS1_16FlashAttnFwdSm90INS1_25CollectiveMainloopFwdSm90ILi2EN4cute5tupleIJNS5_1CILi1EEES8_S8_EEENS6_IJNS7_ILi192EEENS7_ILi128EEENS7_ILi96EEEEEELi96ENS_6half_tEfNS_4arch4Sm90ELb0ELb1ELb0ELb1ELb0ELb0ELb0ELb0ELb1ELb1ELb0ELb0EEENS1_21CollectiveEpilogueFwdINS6_IJSA_SC_SB_EEES9_SE_SG_Li384ELb1ELb1ELb0ELb0EEENS1_36VarlenDynamicPersistentTileSchedulerILi192ELi128ELi384ELi128ELb0ELb1ELb1ELb1ELb0ELb1EEEEEEEEEvNT_6ParamsE)
        /*0620*/ 	.word	0x00000000


	//----- nvinfo : EIATTR_MIN_STACK_SIZE
	.align		4
.L_272:
        /*0624*/ 	.byte	0x04, 0x12
        /*0626*/ 	.short	(.L_274 - .L_273)
	.align		4
.L_273:
        /*0628*/ 	.word	index@(_ZN7cutlass13device_kernelIN5flash11enable_sm90INS1_16FlashAttnFwdSm90INS1_25CollectiveMainloopFwdSm90ILi2EN4cute5tupleIJNS5_1CILi1EEES8_S8_EEENS6_IJNS7_ILi192EEENS7_ILi128EEENS7_ILi96EEEEEELi96ENS_6half_tEfNS_4arch4Sm90ELb0ELb1ELb0ELb1ELb0ELb1ELb0ELb0ELb1ELb1ELb0ELb0EEENS1_21CollectiveEpilogueFwdINS6_IJSA_SC_SB_EEES9_SE_SG_Li384ELb1ELb1ELb0ELb0EEENS1_36VarlenDynamicPersistentTileSchedulerILi192ELi128ELi384ELi128ELb0ELb1ELb1ELb1ELb0ELb1EEEEEEEEEvNT_6ParamsE)
        /*062c*/ 	.word	0x00000000


	//----- nvinfo : EIATTR_MIN_STACK_SIZE
	.align		4
.L_274:
        /*0630*/ 	.byte	0x04, 0x12
        /*0632*/ 	.short	(.L_276 - .L_275)
	.align		4
.L_275:
        /*0634*/ 	.word	index@(_ZN7cutlass13device_kernelIN5flash11enable_sm90INS1_16FlashAttnFwdSm90INS1_25CollectiveMainloopFwdSm90ILi2EN4cute5tupleIJNS5_1CILi1EEES8_S8_EEENS6_IJNS7_ILi192EEENS7_ILi144EEENS7_ILi96EEEEEELi96ENS_6half_tEfNS_4arch4Sm90ELb1ELb0ELb0ELb0ELb0ELb0ELb0ELb0ELb1ELb1ELb0ELb0EEENS1_21CollectiveEpilogueFwdINS6_IJSA_SC_SB_EEES9_SE_SG_Li384ELb0ELb1ELb0ELb0EEENS1_30DynamicPersistentTileSchedulerILi384ELi128ELb0ELb1ELb1EEEEEEEEEvNT_6ParamsE)
        /*0638*/ 	.word	0x00000000


	//----- nvinfo : EIATTR_MIN_STACK_SIZE
	.align		4
.L_276:
        /*063c*/ 	.byte	0x04, 0x12
        /*063e*/ 	.short	(.L_278 - .L_277)
	.align		4
.L_277:
        /*0640*/ 	.word	index@(_ZN7cutlass13device_kernelIN5flash11enable_sm90INS1_16FlashAttnFwdSm90INS1_25CollectiveMainloopFwdSm90ILi2EN4cute5tupleIJNS5_1CILi1EEES8_S8_EEENS6_IJNS7_ILi192EEENS7_ILi144EEENS7_ILi96EEEEEELi96ENS_6half_tEfNS_4arch4Sm90ELb1ELb0ELb0ELb1ELb0ELb0ELb0ELb0ELb1ELb1ELb0ELb0EEENS1_21CollectiveEpilogueFwdINS6_IJSA_SC_SB_EEES9_SE_SG_Li384ELb1ELb1ELb0ELb0EEENS1_36VarlenDynamicPersistentTileSchedulerILi192ELi144ELi384ELi128ELb0ELb1ELb1ELb1ELb1ELb1EEEEEEEEEvNT_6ParamsE)
        /*0644*/ 	.word	0x00000000


	//----- nvinfo : EIATTR_MIN_STACK_SIZE
	.align		4
.L_278:
        /*0648*/ 	.byte	0x04, 0x12
        /*064a*/ 	.short	(.L_280 - .L_279)
	.align		4
.L_279:
        /*064c*/ 	.word	index@(_ZN7cutlass13device_kernelIN5flash11enable_sm90INS1_16FlashAttnFwdSm90INS1_25CollectiveMainloopFwdSm90ILi2EN4cute5tupleIJNS5_1CILi1EEES8_S8_EEENS6_IJNS7_ILi192EEENS7_ILi144EEENS7_ILi96EEEEEELi96ENS_6half_tEfNS_4arch4Sm90ELb1ELb0ELb0ELb1ELb0ELb1ELb0ELb0ELb1ELb1ELb0ELb0EEENS1_21CollectiveEpilogueFwdINS6_IJSA_SC_SB_EEES9_SE_SG_Li384ELb1ELb1ELb0ELb0EEENS1_36VarlenDynamicPersistentTileSchedulerILi192ELi144ELi384ELi128ELb0ELb1ELb1ELb1ELb1ELb1EEEEEEEEEvNT_6ParamsE)
        /*0650*/ 	.word	0x00000000


	//----- nvinfo : EIATTR_MIN_STACK_SIZE
	.align		4
.L_280:
        /*0654*/ 	.byte	0x04, 0x12
        /*0656*/ 	.short	(.L_282 - .L_281)
	.align		4
.L_281:
        /*0658*/ 	.word	index@(_ZN7cutlass13device_kernelIN5flash11enable_sm90INS1_16FlashAttnFwdSm90INS1_25CollectiveMainloopFwdSm90ILi2EN4cute5tupleIJNS5_1CILi1EEES8_S8_EEENS6_IJNS7_ILi192EEESA_NS7_ILi64EEEEEELi64ENS_6half_tEfNS_4arch4Sm90ELb0ELb0ELb0ELb0ELb0ELb0ELb0ELb0ELb1ELb1ELb0ELb0EEENS1_21CollectiveEpilogueFwdINS6_IJSA_SB_SA_EEES9_SD_SF_Li384ELb0ELb1ELb0ELb0EEENS1_29StaticPersistentTileSchedulerILb0EEEEEEEEEvNT_6ParamsE)
        /*065c*/ 	.word	0x00000000


	//----- nvinfo : EIATTR_MIN_STACK_SIZE
	.align		4
.L_282:
        /*0660*/ 	.byte	0x04, 0x12
        /*0662*/ 	.short	(.L_284 - .L_283)
	.align		4
.L_283:
        /*0664*/ 	.word	index@(_ZN7cutlass13device_kernelIN5flash11enable_sm90INS1_16FlashAttnFwdSm90INS1_25CollectiveMainloopFwdSm90ILi2EN4cute5tupleIJNS5_1CILi1EEES8_S8_EEENS6_IJNS7_ILi192EEESA_NS7_ILi64EEEEEELi64ENS_6half_tEfNS_4arch4Sm90ELb0ELb0ELb0ELb1ELb0ELb0ELb0ELb0ELb1ELb1ELb0ELb0EEENS1_21CollectiveEpilogueFwdINS6_IJSA_SB_SA_EEES9_SD_SF_Li384ELb1ELb1ELb0ELb0EEENS1_36VarlenDynamicPersistentTileSchedulerILi192ELi192ELi384ELi128ELb0ELb1ELb1ELb0ELb1ELb1EEEEEEEEEvNT_6ParamsE)
        /*0668*/ 	.word	0x00000000


	//----- nvinfo : EIATTR_MIN_STACK_SIZE
	.align		4
.L_284:
        /*066c*/ 	.byte	0x04, 0x12
        /*066e*/ 	.short	(.L_286 - .L_285)
	.align		4
.L_285:
        /*0670*/ 	.word	index@(_ZN7cutlass13device_kernelIN5flash11enable_sm90INS1_16FlashAttnFwdSm90INS1_25CollectiveMainloopFwdSm90ILi2EN4cute5tupleIJNS5_1CILi1EEES8_S8_EEENS6_IJNS7_ILi192EEESA_NS7_ILi64EEEEEELi64ENS_6half_tEfNS_4arch4Sm90ELb0ELb0ELb0ELb1ELb0ELb1ELb0ELb0ELb1ELb1ELb0ELb0EEENS1_21CollectiveEpilogueFwdINS6_IJSA_SB_SA_EEES9_SD_SF_Li384ELb1ELb1ELb0ELb0EEENS1_36VarlenDynamicPersistentTileSchedulerILi192ELi192ELi384ELi128ELb0ELb1ELb1ELb0ELb1ELb1EEEEEEEEEvNT_6ParamsE)
        /*0674*/ 	.word	0x00000000


	//----- nvinfo : EIATTR_MIN_STACK_SIZE
	.align		4
.L_286:
        /*0678*/ 	.byte	0x04, 0x12
        /*067a*/ 	.short	(.L_288 - .L_287)
	.align		4
.L_287:
        /*067c*/ 	.word	index@(_ZN7cutlass13device_kernelIN5flash11enable_sm90INS1_16FlashAttnFwdSm90INS1_25CollectiveMainloopFwdSm90ILi2EN4cute5tupleIJNS5_1CILi1EEES8_S8_EEENS6_IJNS7_ILi192EEENS7_ILi128EEENS7_ILi64EEEEEELi64ENS_6half_tEfNS_4arch4Sm90ELb0ELb1ELb0ELb0ELb0ELb0ELb0ELb1ELb1ELb1ELb0ELb0EEENS1_21CollectiveEpilogueFwdINS6_IJSA_SC_SB_EEES9_SE_SG_Li384ELb0ELb1ELb0ELb0EEENS1_30DynamicPersistentTileSchedulerILi384ELi128ELb0ELb1ELb1EEEEEEEEEvNT_6ParamsE)
        /*0680*/ 	.word	0x00000000


	//----- nvinfo : EIATTR_MIN_STACK_SIZE
	.align		4
.L_288:
        /*0684*/ 	.byte	0x04, 0x12
        /*0686*/ 	.short	(.L_290 - .L_289)
	.align		4
.L_289:
        /*0688*/ 	.word	index@(_ZN7cutlass13device_kernelIN5flash11enable_sm90INS1_16FlashAttnFwdSm90INS1_25CollectiveMainloopFwdSm90ILi2EN4cute5tupleIJNS5_1CILi1EEES8_S8_EEENS6_IJNS7_ILi192EEENS7_ILi128EEENS7_ILi64EEEEEELi64ENS_6half_tEfNS_4arch4Sm90ELb0ELb1ELb0ELb1ELb0ELb0ELb0ELb1ELb1ELb1ELb0ELb0EEENS1_21CollectiveEpilogueFwdINS6_IJSA_SC_SB_EEES9_SE_SG_Li384ELb1ELb1ELb0ELb0EEENS1_36VarlenDynamicPersistentTileSchedulerILi192ELi128ELi384ELi128ELb0ELb1ELb1ELb1ELb0ELb1EEEEEEEEEvNT_6ParamsE)
        /*068c*/ 	.word	0x00000000


	//----- nvinfo : EIATTR_MIN_STACK_SIZE
	.align		4
.L_290:
        /*0690*/ 	.byte	0x04, 0x12
        /*0692*/ 	.short	(.L_292 - .L_291)
	.align		4
.L_291:
        /*0694*/ 	.word	index@(_ZN7cutlass13device_kernelIN5flash11enable_sm90INS1_16FlashAttnFwdSm90INS1_25CollectiveMainloopFwdSm90ILi2EN4cute5tupleIJNS5_1CILi1EEES8_S8_EEENS6_IJNS7_ILi192EEENS7_ILi128EEENS7_ILi64EEEEEELi64ENS_6half_tEfNS_4arch4Sm90ELb0ELb1ELb0ELb1ELb0ELb1ELb0ELb1ELb1ELb1ELb0ELb0EEENS1_21CollectiveEpilogueFwdINS6_IJSA_SC_SB_EEES9_SE_SG_Li384ELb1ELb1ELb0ELb0EEENS1_36VarlenDynamicPersistentTileSchedulerILi192ELi128ELi384ELi128ELb0ELb1ELb1ELb1ELb0ELb1EEEEEEEEEvNT_6ParamsE)
        /*0698*/ 	.word	0x00000000


	//----- nvinfo : EIATTR_MIN_STACK_SIZE
	.align		4
.L_292:
        /*069c*/ 	.byte	0x04, 0x12
        /*069e*/ 	.short	(.L_294 - .L_293)
	.align		4
.L_293:
        /*06a0*/ 	.word	index@(_ZN7cutlass13device_kernelIN5flash11enable_sm90INS1_16FlashAttnFwdSm90INS1_25CollectiveMainloopFwdSm90ILi2EN4cute5tupleIJNS5_1CILi1EEES8_S8_EEENS6_IJNS7_ILi192EEENS7_ILi128EEENS7_ILi64EEEEEELi64ENS_6half_tEfNS_4arch4Sm90ELb1ELb0ELb0ELb0ELb0ELb0ELb0ELb1ELb1ELb1ELb0ELb0EEENS1_21CollectiveEpilogueFwdINS6_IJSA_SC_SB_EEES9_SE_SG_Li384ELb0ELb1ELb0ELb0EEENS1_30DynamicPersistentTileSchedulerILi384ELi128ELb0ELb1ELb1EEEEEEEEEvNT_6ParamsE)
        /*06a4*/ 	.word	0x00000000


	//----- nvinfo : EIATTR_MIN_STACK_SIZE
	.align		4
.L_294:
        /*06a8*/ 	.byte	0x04, 0x12
        /*06aa*/ 	.short	(.L_296 - .L_295)
	.align		4
.L_295:
        /*06ac*/ 	.word	index@(_ZN7cutlass13device_kernelIN5flash11enable_sm90INS1_16FlashAttnFwdSm90INS1_25CollectiveMainloopFwdSm90ILi2EN4cute5tupleIJNS5_1CILi1EEES8_S8_EEENS6_IJNS7_ILi192EEENS7_ILi128EEENS7_ILi64EEEEEELi64ENS_6half_tEfNS_4arch4Sm90ELb1ELb0ELb0ELb1ELb0ELb0ELb0ELb1ELb1ELb1ELb0ELb0EEENS1_21CollectiveEpilogueFwdINS6_IJSA_SC_SB_EEES9_SE_SG_Li384ELb1ELb1ELb0ELb0EEENS1_36VarlenDynamicPersistentTileSchedulerILi192ELi128ELi384ELi128ELb0ELb1ELb1ELb1ELb1ELb1EEEEEEEEEvNT_6ParamsE)
        /*06b0*/ 	.word	0x00000000


	//----- nvinfo : EIATTR_MIN_STACK_SIZE
	.align		4
.L_296:
        /*06b4*/ 	.byte	0x04, 0x12
        /*06b6*/ 	.short	(.L_298 - .L_297)
	.align		4
.L_297:
        /*06b8*/ 	.word	index@(_ZN7cutlass13device_kernelIN5flash11enable_sm90INS1_16FlashAttnFwdSm90INS1_25CollectiveMainloopFwdSm90ILi2EN4cute5tupleIJNS5_1CILi1EEES8_S8_EEENS6_IJNS7_ILi192EEENS7_ILi128EEENS7_ILi64EEEEEELi64ENS_6half_tEfNS_4arch4Sm90ELb1ELb0ELb0ELb1ELb0ELb1ELb0ELb1ELb1ELb1ELb0ELb0EEENS1_21CollectiveEpilogueFwdINS6_IJSA_SC_SB_EEES9_SE_SG_Li384ELb1ELb1ELb0ELb0EEENS1_36VarlenDynamicPersistentTileSchedulerILi192ELi128ELi384ELi128ELb0ELb1ELb1ELb1ELb1ELb1EEEEEEEEEvNT_6ParamsE)
        /*06bc*/ 	.word	0x00000000
.L_298:


//--------------------- .nv.compat                --------------------------
	.section	.nv.compat,"",@"SHT_CUDA_COMPAT_INFO"
	.align	4
        /*0000*/ 	.byte	0x02, 0x09, 0x01, 0x00, 0x02, 0x02, 0x01, 0x00, 0x02, 0x05, 0x05, 0x00, 0x03, 0x07, 0x01, 0x01
        /*0010*/ 	.byte	0x02, 0x03, 0x00, 0x00, 0x02, 0x06, 0x01, 0x00, 0x04, 0x0b, 0x08, 0x00, 0x09, 0x00, 0x00, 0x00
        /*0020*/ 	.byte	0x00, 0x00, 0x00, 0x00


//--------------------- .nv.info._ZN7cutlass13device_kernelIN5flash11enable_sm90INS1_16FlashAttnFwdSm90INS1_25CollectiveMainloopFwdSm90ILi2EN4cute5tupleIJNS5_1CILi1EEES8_S8_EEENS6_IJNS7_ILi128EEENS7_ILi80EEENS7_ILi256EEEEEELi256ENS_6half_tEfNS_4arch4Sm90ELb0ELb0ELb0ELb0ELb0ELb0ELb0ELb1ELb1ELb1ELb0ELb0EEENS1_21CollectiveEpilogueFwdINS6_IJSA_SC_SB_EEES9_SE_SG_Li256ELb0ELb1ELb0ELb0EEENS1_29StaticPersistentTileSchedulerILb0EEEEEEEEEvNT_6ParamsE --------------------------
	.section	.nv.info._ZN7cutlass13device_kernelIN5flash11enable_sm90INS1_16FlashAttnFwdSm90INS1_25CollectiveMainloopFwdSm90ILi2EN4cute5tupleIJNS5_1CILi1EEES8_S8_EEENS6_IJNS7_ILi128EEENS7_ILi80EEENS7_ILi256EEEEEELi256ENS_6half_tEfNS_4arch4Sm90ELb0ELb0ELb0ELb0ELb0ELb0ELb0ELb1ELb1ELb1ELb0ELb0EEENS1_21CollectiveEpilogueFwdINS6_IJSA_SC_SB_EEES9_SE_SG_Li256ELb0ELb1ELb0ELb0EEENS1_29StaticPersistentTileSchedulerILb0EEEEEEEEEvNT_6ParamsE,"",@"SHT_CUDA_INFO"
	.sectionflags	@""
	.align	4


	//----- nvinfo : EIATTR_CUDA_API_VERSION
	.align		4
        /*0000*/ 	.byte	0x04, 0x37
        /*0002*/ 	.short	(.L_300 - .L_299)
.L_299:
        /*0004*/ 	.word	0x00000082


	//----- nvinfo : EIATTR_KPARAM_INFO
	.align		4
.L_300:
        /*0008*/ 	.byte	0x04, 0x17
        /*000a*/ 	.short	(.L_302 - .L_301)
.L_301:
        /*000c*/ 	.word	0x00000000
        /*0010*/ 	.short	0x0000
        /*0012*/ 	.short	0x0000
        /*0014*/ 	.byte	0x00, 0xf0, 0x01, 0x28


	//----- nvinfo : EIATTR_SPARSE_MMA_MASK
	.align		4
.L_302:
        /*0018*/ 	.byte	0x03, 0x50
        /*001a*/ 	.short	0x0000


	//----- nvinfo : EIATTR_MAXREG_COUNT
	.align		4
        /*001c*/ 	.byte	0x03, 0x1b
        /*001e*/ 	.short	0x00a8


	//----- nvinfo : EIATTR_MERCURY_ISA_VERSION
	.align		4
        /*0020*/ 	.byte	0x03, 0x5f
        /*0022*/ 	.short	0x0101


	//----- nvinfo : EIATTR_VRC_CTA_INIT_COUNT
	.align		4
        /*0024*/ 	.byte	0x02, 0x4a
	.zero		1
	.zero		1


	//----- nvinfo : EIATTR_EXIT_INSTR_OFFSETS
	.align		4
        /*0028*/ 	.byte	0x04, 0x1c
        /*002a*/ 	.short	(.L_304 - .L_303)


	//   ....[0]....
.L_303:
        /*002c*/ 	.word	0x00000010


	//----- nvinfo : EIATTR_MAX_THREADS
	.align		4
.L_304:
        /*0030*/ 	.byte	0x04, 0x05
        /*0032*/ 	.short	(.L_306 - .L_305)
.L_305:
        /*0034*/ 	.word	0x00000180
        /*0038*/ 	.word	0x00000001
        /*003c*/ 	.word	0x00000001


	//----- nvinfo : EIATTR_CBANK_PARAM_SIZE
	.align		4
.L_306:
        /*0040*/ 	.byte	0x03, 0x19
        /*0042*/ 	.short	0x0a00


	//----- nvinfo : EIATTR_PARAM_CBANK
	.align		4
        /*0044*/ 	.byte	0x04, 0x0a
        /*0046*/ 	.short	(.L_308 - .L_307)
	.align		4
.L_307:
        /*0048*/ 	.word	index@(.nv.constant0._ZN7cutlass13device_kernelIN5flash11enable_sm90INS1_16FlashAttnFwdSm90INS1_25CollectiveMainloopFwdSm90ILi2EN4cute5tupleIJNS5_1CILi1EEES8_S8_EEENS6_IJNS7_ILi128EEENS7_ILi80EEENS7_ILi256EEEEEELi256ENS_6half_tEfNS_4arch4Sm90ELb0ELb0ELb0ELb0ELb0ELb0ELb0ELb1ELb1ELb1ELb0ELb0EEENS1_21CollectiveEpilogueFwdINS6_IJSA_SC_SB_EEES9_SE_SG_Li256ELb0ELb1ELb0ELb0EEENS1_29StaticPersistentTileSchedulerILb0EEEEEEEEEvNT_6ParamsE)
        /*004c*/ 	.short	0x0380
        /*004e*/ 	.short	0x0a00


	//----- nvinfo : EIATTR_SW_WAR
	.align		4
.L_308:
        /*0050*/ 	.byte	0x04, 0x36
        /*0052*/ 	.short	(.L_310 - .L_309)
.L_309:
        /*0054*/ 	.word	0x00000008
.L_310:


//--------------------- .nv.info._ZN7cutlass13device_kernelIN5flash11enable_sm90INS1_16FlashAttnFwdSm90INS1_25CollectiveMainloopFwdSm90ILi2EN4cute5tupleIJNS5_1CILi2EEENS7_ILi1EEES9_EEENS6_IJNS7_ILi128EEENS7_ILi80EEENS7_ILi256EEEEEELi256ENS_6half_tEfNS_4arch4Sm90ELb0ELb0ELb0ELb0ELb0ELb0ELb0ELb1ELb1ELb1ELb0ELb0EEENS1_21CollectiveEpilogueFwdINS6_IJSB_SD_SC_EEESA_SF_SH_Li256ELb0ELb1ELb0ELb0EEENS1_29StaticPersistentTileSchedulerILb0EEEEEEEEEvNT_6ParamsE --------------------------
	.section	.nv.info._ZN7cutlass13device_kernelIN5flash11enable_sm90INS1_16FlashAttnFwdSm90INS1_25CollectiveMainloopFwdSm90ILi2EN4cute5tupleIJNS5_1CILi2EEENS7_ILi1EEES9_EEENS6_IJNS7_ILi128EEENS7_ILi80EEENS7_ILi256EEEEEELi256ENS_6half_tEfNS_4arch4Sm90ELb0ELb0ELb0ELb0ELb0ELb0ELb0ELb1ELb1ELb1ELb0ELb0EEENS1_21CollectiveEpilogueFwdINS6_IJSB_SD_SC_EEESA_SF_SH_Li256ELb0ELb1ELb0ELb0EEENS1_29StaticPersistentTileSchedulerILb0EEEEEEEEEvNT_6ParamsE,"",@"SHT_CUDA_INFO"
	.sectionflags	@""
	.align	4


	//----- nvinfo : EIATTR_CUDA_API_VERSION
	.align		4
        /*0000*/ 	.byte	0x04, 0x37
        /*0002*/ 	.short	(.L_312 - .L_311)
.L_311:
        /*0004*/ 	.word	0x00000082


	//----- nvinfo : EIATTR_KPARAM_INFO
	.align		4
.L_312:
        /*0008*/ 	.byte	0x04, 0x17
        /*000a*/ 	.short	(.L_314 - .L_313)
.L_313:
        /*000c*/ 	.word	0x00000000
        /*0010*/ 	.short	0x0000
        /*0012*/ 	.short	0x0000
        /*0014*/ 	.byte	0x00, 0xf0, 0x01, 0x28


	//----- nvinfo : EIATTR_SPARSE_MMA_MASK
	.align		4
.L_314:
        /*0018*/ 	.byte	0x03, 0x50
        /*001a*/ 	.short	0x0000


	//----- nvinfo : EIATTR_MAXREG_COUNT
	.align		4
        /*001c*/ 	.byte	0x03, 0x1b
        /*001e*/ 	.short	0x00a8


	//----- nvinfo : EIATTR_MERCURY_ISA_VERSION
	.align		4
        /*0020*/ 	.byte	0x03, 0x5f
        /*0022*/ 	.short	0x0101


	//----- nvinfo : EIATTR_VRC_CTA_INIT_COUNT
	.align		4
        /*0024*/ 	.byte	0x02, 0x4a
	.zero		1
	.zero		1


	//----- nvinfo : EIATTR_EXIT_INSTR_OFFSETS
	.align		4
        /*0028*/ 	.byte	0x04, 0x1c
        /*002a*/ 	.short	(.L_316 - .L_315)


	//   ....[0]....
.L_315:
        /*002c*/ 	.word	0x00000010


	//----- nvinfo : EIATTR_MAX_THREADS
	.align		4
.L_316:
        /*0030*/ 	.byte	0x04, 0x05
        /*0032*/ 	.short	(.L_318 - .L_317)
.L_317:
        /*0034*/ 	.word	0x00000180
        /*0038*/ 	.word	0x00000001
        /*003c*/ 	.word	0x00000001


	//----- nvinfo : EIATTR_CBANK_PARAM_SIZE
	.align		4
.L_318:
        /*0040*/ 	.byte	0x03, 0x19
        /*0042*/ 	.short	0x0a00


	//----- nvinfo : EIATTR_PARAM_CBANK
	.align		4
        /*0044*/ 	.byte	0x04, 0x0a
        /*0046*/ 	.short	(.L_320 - .L_319)
	.align		4
.L_319:
        /*0048*/ 	.word	index@(.nv.constant0._ZN7cutlass13device_kernelIN5flash11enable_sm90INS1_16FlashAttnFwdSm90INS1_25CollectiveMainloopFwdSm90ILi2EN4cute5tupleIJNS5_1CILi2EEENS7_ILi1EEES9_EEENS6_IJNS7_ILi128EEENS7_ILi80EEENS7_ILi256EEEEEELi256ENS_6half_tEfNS_4arch4Sm90ELb0ELb0ELb0ELb0ELb0ELb0ELb0ELb1ELb1ELb1ELb0ELb0EEENS1_21CollectiveEpilogueFwdINS6_IJSB_SD_SC_EEESA_SF_SH_Li256ELb0ELb1ELb0ELb0EEENS1_29StaticPersistentTileSchedulerILb0EEEEEEEEEvNT_6ParamsE)
        /*004c*/ 	.short	0x0380
        /*004e*/ 	.short	0x0a00


	//----- nvinfo : EIATTR_SW_WAR
	.align		4
.L_320:
        /*0050*/ 	.byte	0x04, 0x36
        /*0052*/ 	.short	(.L_322 - .L_321)
.L_321:
        /*0054*/ 	.word	0x00000008
.L_322:


//--------------------- .nv.info._ZN7cutlass13device_kernelIN5flash11enable_sm90INS1_16FlashAttnFwdSm90INS1_25CollectiveMainloopFwdSm90ILi2EN4cute5tupleIJNS5_1CILi1EEES8_S8_EEENS6_IJNS7_ILi128EEENS7_ILi80EEENS7_ILi256EEEEEELi256ENS_6half_tEfNS_4arch4Sm90ELb0ELb0ELb0ELb1ELb0ELb0ELb0ELb1ELb1ELb1ELb0ELb0EEENS1_21CollectiveEpilogueFwdINS6_IJSA_SC_SB_EEES9_SE_SG_Li256ELb1ELb1ELb0ELb0EEENS1_36VarlenDynamicPersistentTileSchedulerILi128ELi80ELi256ELi128ELb0ELb1ELb1ELb0ELb1ELb1EEEEEEEEEvNT_6ParamsE --------------------------
	.section	.nv.info._ZN7cutlass13device_kernelIN5flash11enable_sm90INS1_16FlashAttnFwdSm90INS1_25CollectiveMainloopFwdSm90ILi2EN4cute5tupleIJNS5_1CILi1EEES8_S8_EEENS6_IJNS7_ILi128EEENS7_ILi80EEENS7_ILi256EEEEEELi256ENS_6half_tEfNS_4arch4Sm90ELb0ELb0ELb0ELb1ELb0ELb0ELb0ELb1ELb1ELb1ELb0ELb0EEENS1_21CollectiveEpilogueFwdINS6_IJSA_SC_SB_EEES9_SE_SG_Li256ELb1ELb1ELb0ELb0EEENS1_36VarlenDynamicPersistentTileSchedulerILi128ELi80ELi256ELi128ELb0ELb1ELb1ELb0ELb1ELb1EEEEEEEEEvNT_6ParamsE,"",@"SHT_CUDA_INFO"
	.sectionflags	@""
	.align	4


	//----- nvinfo : EIATTR_CUDA_API_VERSION
	.align		4
        /*0000*/ 	.byte	0x04, 0x37
        /*0002*/ 	.short	(.L_324 - .L_323)
.L_323:
        /*0004*/ 	.word	0x00000082


	//----- nvinfo : EIATTR_KPARAM_INFO
	.align		4
.L_324:
        /*0008*/ 	.byte	0x04, 0x17
        /*000a*/ 	.short	(.L_326 - .L_325)
.L_325:
        /*000c*/ 	.word	0x00000000
        /*0010*/ 	.short	0x0000
        /*0012*/ 	.short	0x0000
        /*0014*/ 	.byte	0x00, 0xf0, 0x01, 0x2a


	//----- nvinfo : EIATTR_SPARSE_MMA_MASK
	.align		4
.L_326:
        /*0018*/ 	.byte	0x03, 0x50
        /*001a*/ 	.short	0x0000


	//----- nvinfo : EIATTR_MAXREG_COUNT
	.align		4
        /*001c*/ 	.byte	0x03, 0x1b
        /*001e*/ 	.short	0x00a8


	//----- nvinfo : EIATTR_MERCURY_ISA_VERSION
	.align		4
        /*0020*/ 	.byte	0x03, 0x5f
        /*0022*/ 	.short	0x0101


	//----- nvinfo : EIATTR_VRC_CTA_INIT_COUNT
	.align		4
        /*0024*/ 	.byte	0x02, 0x4a
	.zero		1
	.zero		1


	//----- nvinfo : EIATTR_EXIT_INSTR_OFFSETS
	.align		4
        /*0028*/ 	.byte	0x04, 0x1c
        /*002a*/ 	.short	(.L_328 - .L_327)


	//   ....[0]....
.L_327:
        /*002c*/ 	.word	0x00000010


	//----- nvinfo : EIATTR_MAX_THREADS
	.align		4
.L_328:
        /*0030*/ 	.byte	0x04, 0x05
        /*0032*/ 	.short	(.L_330 - .L_329)
.L_329:
        /*0034*/ 	.word	0x00000180
        /*0038*/ 	.word	0x00000001
        /*003c*/ 	.word	0x00000001


	//----- nvinfo : EIATTR_CBANK_PARAM_SIZE
	.align		4
.L_330:
        /*0040*/ 	.byte	0x03, 0x19
        /*0042*/ 	.short	0x0a80


	//----- nvinfo : EIATTR_PARAM_CBANK
	.align		4
        /*0044*/ 	.byte	0x04, 0x0a
        /*0046*/ 	.short	(.L_332 - .L_331)
	.align		4
.L_331:
        /*0048*/ 	.word	index@(.nv.constant0._ZN7cutlass13device_kernelIN5flash11enable_sm90INS1_16FlashAttnFwdSm90INS1_25CollectiveMainloopFwdSm90ILi2EN4cute5tupleIJNS5_1CILi1EEES8_S8_EEENS6_IJNS7_ILi128EEENS7_ILi80EEENS7_ILi256EEEEEELi256ENS_6half_tEfNS_4arch4Sm90ELb0ELb0ELb0ELb1ELb0ELb0ELb0ELb1ELb1ELb1ELb0ELb0EEENS1_21CollectiveEpilogueFwdINS6_IJSA_SC_SB_EEES9_SE_SG_Li256ELb1ELb1ELb0ELb0EEENS1_36VarlenDynamicPersistentTileSchedulerILi128ELi80ELi256ELi128ELb0ELb1ELb1ELb0ELb1ELb1EEEEEEEEEvNT_6ParamsE)
        /*004c*/ 	.short	0x0380
        /*004e*/ 	.short	0x0a80


	//----- nvinfo : EIATTR_SW_WAR
	.align		4
.L_332:
        /*0050*/ 	.byte	0x04, 0x36
        /*0052*/ 	.short	(.L_334 - .L_333)
.L_333:
        /*0054*/ 	.word	0x00000008
.L_334:


//--------------------- .nv.info._ZN7cutlass13device_kernelIN5flash11enable_sm90INS1_16FlashAttnFwdSm90INS1_25CollectiveMainloopFwdSm90ILi2EN4cute5tupleIJNS5_1CILi1EEES8_S8_EEENS6_IJNS7_ILi128EEENS7_ILi80EEENS7_ILi256EEEEEELi256ENS_6half_tEfNS_4arch4Sm90ELb0ELb0ELb0ELb1ELb0ELb1ELb0ELb1ELb1ELb1ELb0ELb0EEENS1_21CollectiveEpilogueFwdINS6_IJSA_SC_SB_EEES9_SE_SG_Li256ELb1ELb1ELb0ELb0EEENS1_36VarlenDynamicPersistentTileSchedulerILi128ELi80ELi256ELi128ELb0ELb1ELb1ELb0ELb1ELb1EEEEEEEEEvNT_6ParamsE --------------------------
	.section	.nv.info._ZN7cutlass13device_kernelIN5flash11enable_sm90INS1_16FlashAttnFwdSm90INS1_25CollectiveMainloopFwdSm90ILi2EN4cute5tupleIJNS5_1CILi1EEES8_S8_EEENS6_IJNS7_ILi128EEENS7_ILi80EEENS7_ILi256EEEEEELi256ENS_6half_tEfNS_4arch4Sm90ELb0ELb0ELb0ELb1ELb0ELb1ELb0ELb1ELb1ELb1ELb0ELb0EEENS1_21CollectiveEpilogueFwdINS6_IJSA_SC_SB_EEES9_SE_SG_Li256ELb1ELb1ELb0ELb0EEENS1_36VarlenDynamicPersistentTileSchedulerILi128ELi80ELi256ELi128ELb0ELb1ELb1ELb0ELb1ELb1EEEEEEEEEvNT_6ParamsE,"",@"SHT_CUDA_INFO"
	.sectionflags	@""
	.align	4


	//----- nvinfo : EIATTR_CUDA_API_VERSION
	.align		4
        /*0000*/ 	.byte	0x04, 0x37
        /*0002*/ 	.short	(.L_336 - .L_335)
.L_335:
        /*0004*/ 	.word	0x00000082


	//----- nvinfo : EIATTR_KPARAM_INFO
	.align		4
.L_336:
        /*0008*/ 	.byte	0x04, 0x17
        /*000a*/ 	.short	(.L_338 - .L_337)
.L_337:
        /*000c*/ 	.word	0x00000000
        /*0010*/ 	.short	0x0000
        /*0012*/ 	.short	0x0000
        /*0014*/ 	.byte	0x00, 0xf0, 0x01, 0x2a


	//----- nvinfo : EIATTR_SPARSE_MMA_MASK
	.align		4
.L_338:
        /*0018*/ 	.byte	0x03, 0x50
        /*001a*/ 	.short	0x0000


	//----- nvinfo : EIATTR_MAXREG_COUNT
	.align		4
        /*001c*/ 	.byte	0x03, 0x1b
        /*001e*/ 	.short	0x00a8


	//----- nvinfo : EIATTR_MERCURY_ISA_VERSION
	.align		4
        /*0020*/ 	.byte	0x03, 0x5f
        /*0022*/ 	.short	0x0101


	//----- nvinfo : EIATTR_VRC_CTA_INIT_COUNT
	.align		4
        /*0024*/ 	.byte	0x02, 0x4a
	.zero		1
	.zero		1


	//----- nvinfo : EIATTR_EXIT_INSTR_OFFSETS
	.align		4
        /*0028*/ 	.byte	0x04, 0x1c
        /*002a*/ 	.short	(.L_340 - .L_339)


	//   ....[0]....
.L_339:
        /*002c*/ 	.word	0x00000010


	//----- nvinfo : EIATTR_MAX_THREADS
	.align		4
.L_340:
        /*0030*/ 	.byte	0x04, 0x05
        /*0032*/ 	.short	(.L_342 - .L_341)
.L_341:
        /*0034*/ 	.word	0x00000180
        /*0038*/ 	.word	0x00000001
        /*003c*/ 	.word	0x00000001


	//----- nvinfo : EIATTR_CBANK_PARAM_SIZE
	.align		4
.L_342:
        /*0040*/ 	.byte	0x03, 0x19
        /*0042*/ 	.short	0x0a80


	//----- nvinfo : EIATTR_PARAM_CBANK
	.align		4
        /*0044*/ 	.byte	0x04, 0x0a
        /*0046*/ 	.short	(.L_344 - .L_343)
	.align		4
.L_343:
        /*0048*/ 	.word	index@(.nv.constant0._ZN7cutlass13device_kernelIN5flash11enable_sm90INS1_16FlashAttnFwdSm90INS1_25CollectiveMainloopFwdSm90ILi2EN4cute5tupleIJNS5_1CILi1EEES8_S8_EEENS6_IJNS7_ILi128EEENS7_ILi80EEENS7_ILi256EEEEEELi256ENS_6half_tEfNS_4arch4Sm90ELb0ELb0ELb0ELb1ELb0ELb1ELb0ELb1ELb1ELb1ELb0ELb0EEENS1_21CollectiveEpilogueFwdINS6_IJSA_SC_SB_EEES9_SE_SG_Li256ELb1ELb1ELb0ELb0EEENS1_36VarlenDynamicPersistentTileSchedulerILi128ELi80ELi256ELi128ELb0ELb1ELb1ELb0ELb1ELb1EEEEEEEEEvNT_6ParamsE)
        /*004c*/ 	.short	0x0380
        /*004e*/ 	.short	0x0a80


	//----- nvinfo : EIATTR_SW_WAR
	.align		4
.L_344:
        /*0050*/ 	.byte	0x04, 0x36
        /*0052*/ 	.short	(.L_346 - .L_345)
.L_345:
        /*0054*/ 	.word	0x00000008
.L_346:


//--------------------- .nv.info._ZN7cutlass13device_kernelIN5flash11enable_sm90INS1_16FlashAttnFwdSm90INS1_25CollectiveMainloopFwdSm90ILi2EN4cute5tupleIJNS5_1CILi1EEES8_S8_EEENS6_IJNS7_ILi128EEENS7_ILi64EEENS7_ILi256EEEEEELi256ENS_6half_tEfNS_4arch4Sm90ELb0ELb1ELb0ELb0ELb0ELb0ELb0ELb1ELb1ELb1ELb0ELb0EEENS1_21CollectiveEpilogueFwdINS6_IJSA_SC_SB_EEES9_SE_SG_Li256ELb0ELb1ELb0ELb0EEENS1_30DynamicPersistentTileSchedulerILi256ELi128ELb0ELb1ELb1EEEEEEEEEvNT_6ParamsE --------------------------
	.section	.nv.info._ZN7cutlass13device_kernelIN5flash11enable_sm90INS1_16FlashAttnFwdSm90INS1_25CollectiveMainloopFwdSm90ILi2EN4cute5tupleIJNS5_1CILi1EEES8_S8_EEENS6_IJNS7_ILi128EEENS7_ILi64EEENS7_ILi256EEEEEELi256ENS_6half_tEfNS_4arch4Sm90ELb0ELb1ELb0ELb0ELb0ELb0ELb0ELb1ELb1ELb1ELb0ELb0EEENS1_21CollectiveEpilogueFwdINS6_IJSA_SC_SB_EEES9_SE_SG_Li256ELb0ELb1ELb0ELb0EEENS1_30DynamicPersistentTileSchedulerILi256ELi128ELb0ELb1ELb1EEEEEEEEEvNT_6ParamsE,"",@"SHT_CUDA_INFO"
	.sectionflags	@""
	.align	4


	//----- nvinfo : EIATTR_CUDA_API_VERSION
	.align		4
        /*0000*/ 	.byte	0x04, 0x37
        /*0002*/ 	.short	(.L_348 - .L_347)
.L_347:
        /*0004*/ 	.word	0x00000082


	//----- nvinfo : EIATTR_KPARAM_INFO
	.align		4
.L_348:
        /*0008*/ 	.byte	0x04, 0x17
        /*000a*/ 	.short	(.L_350 - .L_349)
.L_349:
        /*000c*/ 	.word	0x00000000
        /*0010*/ 	.short	0x0000
        /*0012*/ 	.short	0x0000
        /*0014*/ 	.byte	0x00, 0xf0, 0x01, 0x2a


	//----- nvinfo : EIATTR_SPARSE_MMA_MASK
	.align		4
.L_350:
        /*0018*/ 	.byte	0x03, 0x50
        /*001a*/ 	.short	0x0000


	//----- nvinfo : EIATTR_MAXREG_COUNT
	.align		4
        /*001c*/ 	.byte	0x03, 0x1b
        /*001e*/ 	.short	0x00a8


	//----- nvinfo : EIATTR_MERCURY_ISA_VERSION
	.align		4
        /*0020*/ 	.byte	0x03, 0x5f
        /*0022*/ 	.short	0x0101


	//----- nvinfo : EIATTR_VRC_CTA_INIT_COUNT
	.align		4
        /*0024*/ 	.byte	0x02, 0x4a
	.zero		1
	.zero		1


	//----- nvinfo : EIATTR_EXIT_INSTR_OFFSETS
	.align		4
        /*0028*/ 	.byte	0x04, 0x1c
        /*002a*/ 	.short	(.L_352 - .L_351)


	//   ....[0]....
.L_351:
        /*002c*/ 	.word	0x00000010


	//----- nvinfo : EIATTR_MAX_THREADS
	.align		4
.L_352:
        /*0030*/ 	.byte	0x04, 0x05
        /*0032*/ 	.short	(.L_354 - .L_353)
.L_353:
        /*0034*/ 	.word	0x00000180
        /*0038*/ 	.word	0x00000001
        /*003c*/ 	.word	0x00000001


	//----- nvinfo : EIATTR_CBANK_PARAM_SIZE
	.align		4
.L_354:
        /*0040*/ 	.byte	0x03, 0x19
        /*0042*/ 	.short	0x0a80


	//----- nvinfo : EIATTR_PARAM_CBANK
	.align		4
        /*0044*/ 	.byte	0x04, 0x0a
        /*0046*/ 	.short	(.L_356 - .L_355)
	.align		4
.L_355:
        /*0048*/ 	.word	index@(.nv.constant0._ZN7cutlass13device_kernelIN5flash11enable_sm90INS1_16FlashAttnFwdSm90INS1_25CollectiveMainloopFwdSm90ILi2EN4cute5tupleIJNS5_1CILi1EEES8_S8_EEENS6_IJNS7_ILi128EEENS7_ILi64EEENS7_ILi256EEEEEELi256ENS_6half_tEfNS_4arch4Sm90ELb0ELb1ELb0ELb0ELb0ELb0ELb0ELb1ELb1ELb1ELb0ELb0EEENS1_21CollectiveEpilogueFwdINS6_IJSA_SC_SB_EEES9_SE_SG_Li256ELb0ELb1ELb0ELb0EEENS1_30DynamicPersistentTileSchedulerILi256ELi128ELb0ELb1ELb1EEEEEEEEEvNT_6ParamsE)
        /*004c*/ 	.short	0x0380
        /*004e*/ 	.short	0x0a80


	//----- nvinfo : EIATTR_SW_WAR
	.align		4
.L_356:
        /*0050*/ 	.byte	0x04, 0x36
        /*0052*/ 	.short	(.L_358 - .L_357)
.L_357:
        /*0054*/ 	.word	0x00000008
.L_358:


//--------------------- .nv.info._ZN7cutlass13device_kernelIN5flash11enable_sm90INS1_16FlashAttnFwdSm90INS1_25CollectiveMainloopFwdSm90ILi2EN4cute5tupleIJNS5_1CILi1EEES8_S8_EEENS6_IJNS7_ILi128EEENS7_ILi64EEENS7_ILi256EEEEEELi256ENS_6half_tEfNS_4arch4Sm90ELb0ELb1ELb0ELb1ELb0ELb0ELb0ELb1ELb1ELb1ELb0ELb0EEENS1_21CollectiveEpilogueFwdINS6_IJSA_SC_SB_EEES9_SE_SG_Li256ELb1ELb1ELb0ELb0EEENS1_36VarlenDynamicPersistentTileSchedulerILi128ELi64ELi256ELi128ELb0ELb1ELb1ELb1ELb0ELb1EEEEEEEEEvNT_6ParamsE --------------------------
	.section	.nv.info._ZN7cutlass13device_kernelIN5flash11enable_sm90INS1_16FlashAttnFwdSm90INS1_25CollectiveMainloopFwdSm90ILi2EN4cute5tupleIJNS5_1CILi1EEES8_S8_EEENS6_IJNS7_ILi128EEENS7_ILi64EEENS7_ILi256EEEEEELi256ENS_6half_tEfNS_4arch4Sm90ELb0ELb1ELb0ELb1ELb0ELb0ELb0ELb1ELb1ELb1ELb0ELb0EEENS1_21CollectiveEpilogueFwdINS6_IJSA_SC_SB_EEES9_SE_SG_Li256ELb1ELb1ELb0ELb0EEENS1_36VarlenDynamicPersistentTileSchedulerILi128ELi64ELi256ELi128ELb0ELb1ELb1ELb1ELb0ELb1EEEEEEEEEvNT_6ParamsE,"",@"SHT_CUDA_INFO"
	.sectionflags	@""
	.align	4


	//----- nvinfo : EIATTR_CUDA_API_VERSION
	.align		4
        /*0000*/ 	.byte	0x04, 0x37
        /*0002*/ 	.short	(.L_360 - .L_359)
.L_359:
        /*0004*/ 	.word	0x00000082


	//----- nvinfo : EIATTR_KPARAM_INFO
	.align		4
.L_360:
        /*0008*/ 	.byte	0x04, 0x17
        /*000a*/ 	.short	(.L_362 - .L_361)
.L_361:
        /*000c*/ 	.word	0x00000000
        /*0010*/ 	.short	0x0000
        /*0012*/ 	.short	0x0000
        /*0014*/ 	.byte	0x00, 0xf0, 0x01, 0x2a


	//----- nvinfo : EIATTR_SPARSE_MMA_MASK
	.align		4
.L_362:
        /*0018*/ 	.byte	0x03, 0x50
        /*001a*/ 	.short	0x0000


	//----- nvinfo : EIATTR_MAXREG_COUNT
	.align		4
        /*001c*/ 	.byte	0x03, 0x1b
        /*001e*/ 	.short	0x00a8


	//----- nvinfo : EIATTR_MERCURY_ISA_VERSION
	.align		4
        /*0020*/ 	.byte	0x03, 0x5f
        /*0022*/ 	.short	0x0101


	//----- nvinfo : EIATTR_VRC_CTA_INIT_COUNT
	.align		4
        /*0024*/ 	.byte	0x02, 0x4a
	.zero		1
	.zero		1


	//----- nvinfo : EIATTR_EXIT_INSTR_OFFSETS
	.align		4
        /*0028*/ 	.byte	0x04, 0x1c
        /*002a*/ 	.short	(.L_364 - .L_363)


	//   ....[0]....
.L_363:
        /*002c*/ 	.word	0x00000010


	//----- nvinfo : EIATTR_MAX_THREADS
	.align		4
.L_364:
        /*0030*/ 	.byte	0x04, 0x05
        /*0032*/ 	.short	(.L_366 - .L_365)
.L_365:
        /*0034*/ 	.word	0x00000180
        /*0038*/ 	.word	0x00000001
        /*003c*/ 	.word	0x00000001


	//----- nvinfo : EIATTR_CBANK_PARAM_SIZE
	.align		4
.L_366:
        /*0040*/ 	.byte	0x03, 0x19
        /*0042*/ 	.short	0x0a80


	//----- nvinfo : EIATTR_PARAM_CBANK
	.align		4
        /*0044*/ 	.byte	0x04, 0x0a
        /*0046*/ 	.short	(.L_368 - .L_367)
	.align		4
.L_367:
        /*0048*/ 	.word	index@(.nv.constant0._ZN7cutlass13device_kernelIN5flash11enable_sm90INS1_16FlashAttnFwdSm90INS1_25CollectiveMainloopFwdSm90ILi2EN4cute5tupleIJNS5_1CILi1EEES8_S8_EEENS6_IJNS7_ILi128EEENS7_ILi64EEENS7_ILi256EEEEEELi256ENS_6half_tEfNS_4arch4Sm90ELb0ELb1ELb0ELb1ELb0ELb0ELb0ELb1ELb1ELb1ELb0ELb0EEENS1_21CollectiveEpilogueFwdINS6_IJSA_SC_SB_EEES9_SE_SG_Li256ELb1ELb1ELb0ELb0EEENS1_36VarlenDynamicPersistentTileSchedulerILi128ELi64ELi256ELi128ELb0ELb1ELb1ELb1ELb0ELb1EEEEEEEEEvNT_6ParamsE)
        /*004c*/ 	.short	0x0380
        /*004e*/ 	.short	0x0a80


	//----- nvinfo : EIATTR_SW_WAR
	.align		4
.L_368:
        /*0050*/ 	.byte	0x04, 0x36
        /*0052*/ 	.short	(.L_370 - .L_369)
.L_369:
        /*0054*/ 	.word	0x00000008
.L_370:


//--------------------- .nv.info._ZN7cutlass13device_kernelIN5flash11enable_sm90INS1_16FlashAttnFwdSm90INS1_25CollectiveMainloopFwdSm90ILi2EN4cute5tupleIJNS5_1CILi1EEES8_S8_EEENS6_IJNS7_ILi128EEENS7_ILi64EEENS7_ILi256EEEEEELi256ENS_6half_tEfNS_4arch4Sm90ELb0ELb1ELb0ELb1ELb0ELb1ELb0ELb1ELb1ELb1ELb0ELb0EEENS1_21CollectiveEpilogueFwdINS6_IJSA_SC_SB_EEES9_SE_SG_Li256ELb1ELb1ELb0ELb0EEENS1_36VarlenDynamicPersistentTileSchedulerILi128ELi64ELi256ELi128ELb0ELb1ELb1ELb1ELb0ELb1EEEEEEEEEvNT_6ParamsE --------------------------
	.section	.nv.info._ZN7cutlass13device_kernelIN5flash11enable_sm90INS1_16FlashAttnFwdSm90INS1_25CollectiveMainloopFwdSm90ILi2EN4cute5tupleIJNS5_1CILi1EEES8_S8_EEENS6_IJNS7_ILi128EEENS7_ILi64EEENS7_ILi256EEEEEELi256ENS_6half_tEfNS_4arch4Sm90ELb0ELb1ELb0ELb1ELb0ELb1ELb0ELb1ELb1ELb1ELb0ELb0EEENS1_21CollectiveEpilogueFwdINS6_IJSA_SC_SB_EEES9_SE_SG_Li256ELb1ELb1ELb0ELb0EEENS1_36VarlenDynamicPersistentTileSchedulerILi128ELi64ELi256ELi128ELb0ELb1ELb1ELb1ELb0ELb1EEEEEEEEEvNT_6ParamsE,"",@"SHT_CUDA_INFO"
	.sectionflags	@""
	.align	4


	//----- nvinfo : EIATTR_CUDA_API_VERSION
	.align		4
        /*0000*/ 	.byte	0x04, 0x37
        /*0002*/ 	.short	(.L_372 - .L_371)
.L_371:
        /*0004*/ 	.word	0x00000082


	//----- nvinfo : EIATTR_KPARAM_INFO
	.align		4
.L_372:
        /*0008*/ 	.byte	0x04, 0x17
        /*000a*/ 	.short	(.L_374 - .L_373)
.L_373:
        /*000c*/ 	.word	0x00000000
        /*0010*/ 	.short	0x0000
        /*0012*/ 	.short	0x0000
        /*0014*/ 	.byte	0x00, 0xf0, 0x01, 0x2a


	//----- nvinfo : EIATTR_SPARSE_MMA_MASK
	.align		4
.L_374:
        /*0018*/ 	.byte	0x03, 0x50
        /*001a*/ 	.short	0x0000


	//----- nvinfo : EIATTR_MAXREG_COUNT
	.align		4
        /*001c*/ 	.byte	0x03, 0x1b
        /*001e*/ 	.short	0x00a8


	//----- nvinfo : EIATTR_MERCURY_ISA_VERSION
	.align		4
        /*0020*/ 	.byte	0x03, 0x5f
        /*0022*/ 	.short	0x0101


	//----- nvinfo : EIATTR_VRC_CTA_INIT_COUNT
	.align		4
        /*0024*/ 	.byte	0x02, 0x4a
	.zero		1
	.zero		1


	//----- nvinfo : EIATTR_EXIT_INSTR_OFFSETS
	.align		4
        /*0028*/ 	.byte	0x04, 0x1c
        /*002a*/ 	.short	(.L_376 - .L_375)


	//   ....[0]....
.L_375:
        /*002c*/ 	.word	0x00000010


	//----- nvinfo : EIATTR_MAX_THREADS
	.align		4
.L_376:
        /*0030*/ 	.byte	0x04, 0x05
        /*0032*/ 	.short	(.L_378 - .L_377)
.L_377:
        /*0034*/ 	.word	0x00000180
        /*0038*/ 	.word	0x00000001
        /*003c*/ 	.word	0x00000001


	//----- nvinfo : EIATTR_CBANK_PARAM_SIZE
	.align		4
.L_378:
        /*0040*/ 	.byte	0x03, 0x19
        /*0042*/ 	.short	0x0a80


	//----- nvinfo : EIATTR_PARAM_CBANK
	.align		4
        /*0044*/ 	.byte	0x04, 0x0a
        /*0046*/ 	.short	(.L_380 - .L_379)
	.align		4
.L_379:
        /*0048*/ 	.word	index@(.nv.constant0._ZN7cutlass13device_kernelIN5flash11enable_sm90INS1_16FlashAttnFwdSm90INS1_25CollectiveMainloopFwdSm90ILi2EN4cute5tupleIJNS5_1CILi1EEES8_S8_EEENS6_IJNS7_ILi128EEENS7_ILi64EEENS7_ILi256EEEEEELi256ENS_6half_tEfNS_4arch4Sm90ELb0ELb1ELb0ELb1ELb0ELb1ELb0ELb1ELb1ELb1ELb0ELb0EEENS1_21CollectiveEpilogueFwdINS6_IJSA_SC_SB_EEES9_SE_SG_Li256ELb1ELb1ELb0ELb0EEENS1_36VarlenDynamicPersistentTileSchedulerILi128ELi64ELi256ELi128ELb0ELb1ELb1ELb1ELb0ELb1EEEEEEEEEvNT_6ParamsE)
        /*004c*/ 	.short	0x0380
        /*004e*/ 	.short	0x0a80


	//----- nvinfo : EIATTR_SW_WAR
	.align		4
.L_380:
        /*0050*/ 	.byte	0x04, 0x36
        /*0052*/ 	.short	(.L_382 - .L_381)
.L_381:
        /*0054*/ 	.word	0x00000008
.L_382:


//--------------------- .nv.info._ZN7cutlass13device_kernelIN5flash11enable_sm90INS1_16FlashAttnFwdSm90INS1_25CollectiveMainloopFwdSm90ILi2EN4cute5tupleIJNS5_1CILi1EEES8_S8_EEENS6_IJNS7_ILi128EEENS7_ILi80EEENS7_ILi256EEEEEELi256ENS_6half_tEfNS_4arch4Sm90ELb1ELb0ELb0ELb0ELb0ELb0ELb0ELb1ELb1ELb1ELb0ELb0EEENS1_21CollectiveEpilogueFwdINS6_IJSA_SC_SB_EEES9_SE_SG_Li256ELb0ELb1ELb0ELb0EEENS1_30DynamicPersistentTileSchedulerILi256ELi128ELb0ELb1ELb1EEEEEEEEEvNT_6ParamsE --------------------------
	.section	.nv.info._ZN7cutlass13device_kernelIN5flash11enable_sm90INS1_16FlashAttnFwdSm90INS1_25CollectiveMainloopFwdSm90ILi2EN4cute5tupleIJNS5_1CILi1EEES8_S8_EEENS6_IJNS7_ILi128EEENS7_ILi80EEENS7_ILi256EEEEEELi256ENS_6half_tEfNS_4arch4Sm90ELb1ELb0ELb0ELb0ELb0ELb0ELb0ELb1ELb1ELb1ELb0ELb0EEENS1_21CollectiveEpilogueFwdINS6_IJSA_SC_SB_EEES9_SE_SG_Li256ELb0ELb1ELb0ELb0EEENS1_30DynamicPersistentTileSchedulerILi256ELi128ELb0ELb1ELb1EEEEEEEEEvNT_6ParamsE,"",@"SHT_CUDA_INFO"
	.sectionflags	@""
	.align	4


	//----- nvinfo : EIATTR_CUDA_API_VERSION
	.align		4
        /*0000*/ 	.byte	0x04, 0x37
        /*0002*/ 	.short	(.L_384 - .L_383)
.L_383:
        /*0004*/ 	.word	0x00000082


	//----- nvinfo : EIATTR_KPARAM_INFO
	.align		4
.L_384:
        /*0008*/ 	.byte	0x04, 0x17
        /*000a*/ 	.short	(.L_386 - .L_385)
.L_385:
        /*000c*/ 	.word	0x00000000
        /*0010*/ 	.short	0x0000
        /*0012*/ 	.short	0x0000
        /*0014*/ 	.byte	0x00, 0xf0, 0x01, 0x2a


	//----- nvinfo : EIATTR_SPARSE_MMA_MASK
	.align		4
.L_386:
        /*0018*/ 	.byte	0x03, 0x50
        /*001a*/ 	.short	0x0000


	//----- nvinfo : EIATTR_MAXREG_COUNT
	.align		4
        /*001c*/ 	.byte	0x03, 0x1b
        /*001e*/ 	.short	0x00a8


	//----- nvinfo : EIATTR_MERCURY_ISA_VERSION
	.align		4
        /*0020*/ 	.byte	0x03, 0x5f
        /*0022*/ 	.short	0x0101


	//----- nvinfo : EIATTR_VRC_CTA_INIT_COUNT
	.align		4
        /*0024*/ 	.byte	0x02, 0x4a
	.zero		1
	.zero		1


	//----- nvinfo : EIATTR_EXIT_INSTR_OFFSETS
	.align		4
        /*0028*/ 	.byte	0x04, 0x1c
        /*002a*/ 	.short	(.L_388 - .L_387)


	//   ....[0]....
.L_387:
        /*002c*/ 	.word	0x00000010


	//----- nvinfo : EIATTR_MAX_THREADS
	.align		4
.L_388:
        /*0030*/ 	.byte	0x04, 0x05
        /*0032*/ 	.short	(.L_390 - .L_389)
.L_389:
        /*0034*/ 	.word	0x00000180
        /*0038*/ 	.word	0x00000001
        /*003c*/ 	.word	0x00000001


	//----- nvinfo : EIATTR_CBANK_PARAM_SIZE
	.align		4
.L_390:
        /*0040*/ 	.byte	0x03, 0x19
        /*0042*/ 	.short	0x0a80


	//----- nvinfo : EIATTR_PARAM_CBANK
	.align		4
        /*0044*/ 	.byte	0x04, 0x0a
        /*0046*/ 	.short	(.L_392 - .L_391)
	.align		4
.L_391:
        /*0048*/ 	.word	index@(.nv.constant0._ZN7cutlass13device_kernelIN5flash11enable_sm90INS1_16FlashAttnFwdSm90INS1_25CollectiveMainloopFwdSm90ILi2EN4cute5tupleIJNS5_1CILi1EEES8_S8_EEENS6_IJNS7_ILi128EEENS7_ILi80EEENS7_ILi256EEEEEELi256ENS_6half_tEfNS_4arch4Sm90ELb1ELb0ELb0ELb0ELb0ELb0ELb0ELb1ELb1ELb1ELb0ELb0EEENS1_21CollectiveEpilogueFwdINS6_IJSA_SC_SB_EEES9_SE_SG_Li256ELb0ELb1ELb0ELb0EEENS1_30DynamicPersistentTileSchedulerILi256ELi128ELb0ELb1ELb1EEEEEEEEEvNT_6ParamsE)
        /*004c*/ 	.short	0x0380
        /*004e*/ 	.short	0x0a80


	//----- nvinfo : EIATTR_SW_WAR
	.align		4
.L_392:
        /*0050*/ 	.byte	0x04, 0x36
        /*0052*/ 	.short	(.L_394 - .L_393)
.L_393:
        /*0054*/ 	.word	0x00000008
.L_394:


//--------------------- .nv.info._ZN7cutlass13device_kernelIN5flash11enable_sm90INS1_16FlashAttnFwdSm90INS1_25CollectiveMainloopFwdSm90ILi2EN4cute5tupleIJNS5_1CILi1EEES8_S8_EEENS6_IJNS7_ILi128EEENS7_ILi80EEENS7_ILi256EEEEEELi256ENS_6half_tEfNS_4arch4Sm90ELb1ELb0ELb0ELb1ELb0ELb0ELb0ELb1ELb1ELb1ELb0ELb0EEENS1_21CollectiveEpilogueFwdINS6_IJSA_SC_SB_EEES9_SE_SG_Li256ELb1ELb1ELb0ELb0EEENS1_36VarlenDynamicPersistentTileSchedulerILi128ELi80ELi256ELi128ELb0ELb1ELb1ELb1ELb1ELb1EEEEEEEEEvNT_6ParamsE --------------------------
	.section	.nv.info._ZN7cutlass13device_kernelIN5flash11enable_sm90INS1_16FlashAttnFwdSm90INS1_25CollectiveMainloopFwdSm90ILi2EN4cute5tupleIJNS5_1CILi1EEES8_S8_EEENS6_IJNS7_ILi128EEENS7_ILi80EEENS7_ILi256EEEEEELi256ENS_6half_tEfNS_4arch4Sm90ELb1ELb0ELb0ELb1ELb0ELb0ELb0ELb1ELb1ELb1ELb0ELb0EEENS1_21CollectiveEpilogueFwdINS6_IJSA_SC_SB_EEES9_SE_SG_Li256ELb1ELb1ELb0ELb0EEENS1_36VarlenDynamicPersistentTileSchedulerILi128ELi80ELi256ELi128ELb0ELb1ELb1ELb1ELb1ELb1EEEEEEEEEvNT_6ParamsE,"",@"SHT_CUDA_INFO"
	.sectionflags	@""
	.align	4


	//----- nvinfo : EIATTR_CUDA_API_VERSION
	.align		4
        /*0000*/ 	.byte	0x04, 0x37
        /*0002*/ 	.short	(.L_396 - .L_395)
.L_395:
        /*0004*/ 	.word	0x00000082


	//----- nvinfo : EIATTR_KPARAM_INFO
	.align		4
.L_396:
        /*0008*/ 	.byte	0x04, 0x17
        /*000a*/ 	.short	(.L_398 - .L_397)
.L_397:
        /*000c*/ 	.word	0x00000000
        /*0010*/ 	.short	0x0000
        /*0012*/ 	.short	0x0000
        /*0014*/ 	.byte	0x00, 0xf0, 0x01, 0x2a


	//----- nvinfo : EIATTR_SPARSE_MMA_MASK
	.align		4
.L_398:
        /*0018*/ 	.byte	0x03, 0x50
        /*001a*/ 	.short	0x0000


	//----- nvinfo : EIATTR_MAXREG_COUNT
	.align		4
        /*001c*/ 	.byte	0x03, 0x1b
        /*001e*/ 	.short	0x00a8


	//----- nvinfo : EIATTR_MERCURY_ISA_VERSION
	.align		4
        /*0020*/ 	.byte	0x03, 0x5f
        /*0022*/ 	.short	0x0101


	//----- nvinfo : EIATTR_VRC_CTA_INIT_COUNT
	.align		4
        /*0024*/ 	.byte	0x02, 0x4a
	.zero		1
	.zero		1


	//----- nvinfo : EIATTR_EXIT_INSTR_OFFSETS
	.align		4
        /*0028*/ 	.byte	0x04, 0x1c
        /*002a*/ 	.short	(.L_400 - .L_399)


	//   ....[0]....
.L_399:
        /*002c*/ 	.word	0x00000010


	//----- nvinfo : EIATTR_MAX_THREADS
	.align		4
.L_400:
        /*0030*/ 	.byte	0x04, 0x05
        /*0032*/ 	.short	(.L_402 - .L_401)
.L_401:
        /*0034*/ 	.word	0x00000180
        /*0038*/ 	.word	0x00000001
        /*003c*/ 	.word	0x00000001


	//----- nvinfo : EIATTR_CBANK_PARAM_SIZE
	.align		4
.L_402:
        /*0040*/ 	.byte	0x03, 0x19
        /*0042*/ 	.short	0x0a80


	//----- nvinfo : EIATTR_PARAM_CBANK
	.align		4
        /*0044*/ 	.byte	0x04, 0x0a
        /*0046*/ 	.short	(.L_404 - .L_403)
	.align		4
.L_403:
        /*0048*/ 	.word	index@(.nv.constant0._ZN7cutlass13device_kernelIN5flash11enable_sm90INS1_16FlashAttnFwdSm90INS1_25CollectiveMainloopFwdSm90ILi2EN4cute5tupleIJNS5_1CILi1EEES8_S8_EEENS6_IJNS7_ILi128EEENS7_ILi80EEENS7_ILi256EEEEEELi256ENS_6half_tEfNS_4arch4Sm90ELb1ELb0ELb0ELb1ELb0ELb0ELb0ELb1ELb1ELb1ELb0ELb0EEENS1_21CollectiveEpilogueFwdINS6_IJSA_SC_SB_EEES9_SE_SG_Li256ELb1ELb1ELb0ELb0EEENS1_36VarlenDynamicPersistentTileSchedulerILi128ELi80ELi256ELi128ELb0ELb1ELb1ELb1ELb1ELb1EEEEEEEEEvNT_6ParamsE)
        /*004c*/ 	.short	0x0380
        /*004e*/ 	.short	0x0a80


	//----- nvinfo : EIATTR_SW_WAR
	.align		4
.L_404:
        /*0050*/ 	.byte	0x04, 0x36
        /*0052*/ 	.short	(.L_406 - .L_405)
.L_405:
        /*0054*/ 	.word	0x00000008
.L_406:


//--------------------- .nv.info._ZN7cutlass13device_kernelIN5flash11enable_sm90INS1_16FlashAttnFwdSm90INS1_25CollectiveMainloopFwdSm90ILi2EN4cute5tupleIJNS5_1CILi1EEES8_S8_EEENS6_IJNS7_ILi128EEENS7_ILi80EEENS7_ILi256EEEEEELi256ENS_6half_tEfNS_4arch4Sm90ELb1ELb0ELb0ELb1ELb0ELb1ELb0ELb1ELb1ELb1ELb0ELb0EEENS1_21CollectiveEpilogueFwdINS6_IJSA_SC_SB_EEES9_SE_SG_Li256ELb1ELb1ELb0ELb0EEENS1_36VarlenDynamicPersistentTileSchedulerILi128ELi80ELi256ELi128ELb0ELb1ELb1ELb1ELb1ELb1EEEEEEEEEvNT_6ParamsE --------------------------
	.section	.nv.info._ZN7cutlass13device_kernelIN5flash11enable_sm90INS1_16FlashAttnFwdSm90INS1_25CollectiveMainloopFwdSm90ILi2EN4cute5tupleIJNS5_1CILi1EEES8_S8_EEENS6_IJNS7_ILi128EEENS7_ILi80EEENS7_ILi256EEEEEELi256ENS_6half_tEfNS_4arch4Sm90ELb1ELb0ELb0ELb1ELb0ELb1ELb0ELb1ELb1ELb1ELb0ELb0EEENS1_21CollectiveEpilogueFwdINS6_IJSA_SC_SB_EEES9_SE_SG_Li256ELb1ELb1ELb0ELb0EEENS1_36VarlenDynamicPersistentTileSchedulerILi128ELi80ELi256ELi128ELb0ELb1ELb1ELb1ELb1ELb1EEEEEEEEEvNT_6ParamsE,"",@"SHT_CUDA_INFO"
	.sectionflags	@""
	.align	4


	//----- nvinfo : EIATTR_CUDA_API_VERSION
	.align		4
        /*0000*/ 	.byte	0x04, 0x37
        /*0002*/ 	.short	(.L_408 - .L_407)
.L_407:
        /*0004*/ 	.word	0x00000082


	//----- nvinfo : EIATTR_KPARAM_INFO
	.align		4
.L_408:
        /*0008*/ 	.byte	0x04, 0x17
        /*000a*/ 	.short	(.L_410 - .L_409)
.L_409:
        /*000c*/ 	.word	0x00000000
        /*0010*/ 	.short	0x0000
        /*0012*/ 	.short	0x0000
        /*0014*/ 	.byte	0x00, 0xf0, 0x01, 0x2a


	//----- nvinfo : EIATTR_SPARSE_MMA_MASK
	.align		4
.L_410:
        /*0018*/ 	.byte	0x03, 0x50
        /*001a*/ 	.short	0x0000


	//----- nvinfo : EIATTR_MAXREG_COUNT
	.align		4
        /*001c*/ 	.byte	0x03, 0x1b
        /*001e*/ 	.short	0x00a8


	//----- nvinfo : EIATTR_MERCURY_ISA_VERSION
	.align		4
        /*0020*/ 	.byte	0x03, 0x5f
        /*0022*/ 	.short	0x0101


	//----- nvinfo : EIATTR_VRC_CTA_INIT_COUNT
	.align		4
        /*0024*/ 	.byte	0x02, 0x4a
	.zero		1
	.zero		1


	//----- nvinfo : EIATTR_EXIT_INSTR_OFFSETS
	.align		4
        /*0028*/ 	.byte	0x04, 0x1c
        /*002a*/ 	.short	(.L_412 - .L_411)


	//   ....[0]....
.L_411:
        /*002c*/ 	.word	0x00000010


	//----- nvinfo : EIATTR_MAX_THREADS
	.align		4
.L_412:
        /*0030*/ 	.byte	0x04, 0x05
        /*0032*/ 	.short	(.L_414 - .L_413)
.L_413:
        /*0034*/ 	.word	0x00000180
        /*0038*/ 	.word	0x00000001
        /*003c*/ 	.word	0x00000001


	//----- nvinfo : EIATTR_CBANK_PARAM_SIZE
	.align		4
.L_414:
        /*0040*/ 	.byte	0x03, 0x19
        /*0042*/ 	.short	0x0a80


	//----- nvinfo : EIATTR_PARAM_CBANK
	.align		4
        /*0044*/ 	.byte	0x04, 0x0a
        /*0046*/ 	.short	(.L_416 - .L_415)
	.align		4
.L_415:
        /*0048*/ 	.word	index@(.nv.constant0._ZN7cutlass13device_kernelIN5flash11enable_sm90INS1_16FlashAttnFwdSm90INS1_25CollectiveMainloopFwdSm90ILi2EN4cute5tupleIJNS5_1CILi1EEES8_S8_EEENS6_IJNS7_ILi128EEENS7_ILi80EEENS7_ILi256EEEEEELi256ENS_6half_tEfNS_4arch4Sm90ELb1ELb0ELb0ELb1ELb0ELb1ELb0ELb1ELb1ELb1ELb0ELb0EEENS1_21CollectiveEpilogueFwdINS6_IJSA_SC_SB_EEES9_SE_SG_Li256ELb1ELb1ELb0ELb0EEENS1_36VarlenDynamicPersistentTileSchedulerILi128ELi80ELi256ELi128ELb0ELb1ELb1ELb1ELb1ELb1EEEEEEEEEvNT_6ParamsE)
        /*004c*/ 	.short	0x0380
        /*004e*/ 	.short	0x0a80


	//----- nvinfo : EIATTR_SW_WAR
	.align		4
.L_416:
        /*0050*/ 	.byte	0x04, 0x36
        /*0052*/ 	.short	(.L_418 - .L_417)
.L_417:
        /*0054*/ 	.word	0x00000008
.L_418:


//--------------------- .nv.info._ZN7cutlass13device_kernelIN5flash11enable_sm90INS1_16FlashAttnFwdSm90INS1_25CollectiveMainloopFwdSm90ILi2EN4cute5tupleIJNS5_1CILi1EEES8_S8_EEENS6_IJNS7_ILi128EEENS7_ILi112EEENS7_ILi192EEEEEELi192ENS_6half_tEfNS_4arch4Sm90ELb0ELb0ELb0ELb0ELb0ELb0ELb0ELb1ELb1ELb1ELb0ELb0EEENS1_21CollectiveEpilogueFwdINS6_IJSA_SC_SB_EEES9_SE_SG_Li256ELb0ELb1ELb0ELb0EEENS1_29StaticPersistentTileSchedulerILb0EEEEEEEEEvNT_6ParamsE --------------------------
	.section	.nv.info._ZN7cutlass13device_kernelIN5flash11enable_sm90INS1_16FlashAttnFwdSm90INS1_25CollectiveMainloopFwdSm90ILi2EN4cute5tupleIJNS5_1CILi1EEES8_S8_EEENS6_IJNS7_ILi128EEENS7_ILi112EEENS7_ILi192EEEEEELi192ENS_6half_tEfNS_4arch4Sm90ELb0ELb0ELb0ELb0ELb0ELb0ELb0ELb1ELb1ELb1ELb0ELb0EEENS1_21CollectiveEpilogueFwdINS6_IJSA_SC_SB_EEES9_SE_SG_Li256ELb0ELb1ELb0ELb0EEENS1_29StaticPersistentTileSchedulerILb0EEEEEEEEEvNT_6ParamsE,"",@"SHT_CUDA_INFO"
	.sectionflags	@""
	.align	4


	//----- nvinfo : EIATTR_CUDA_API_VERSION
	.align		4
        /*0000*/ 	.byte	0x04, 0x37
        /*0002*/ 	.short	(.L_420 - .L_419)
.L_419:
        /*0004*/ 	.word	0x00000082


	//----- nvinfo : EIATTR_KPARAM_INFO
	.align		4
.L_420:
        /*0008*/ 	.byte	0x04, 0x17
        /*000a*/ 	.short	(.L_422 - .L_421)
.L_421:
        /*000c*/ 	.word	0x00000000
        /*0010*/ 	.short	0x0000
        /*0012*/ 	.short	0x0000
        /*0014*/ 	.byte	0x00, 0xf0, 0x01, 0x28


	//----- nvinfo : EIATTR_SPARSE_MMA_MASK
	.align		4
.L_422:
        /*0018*/ 	.byte	0x03, 0x50
        /*001a*/ 	.short	0x0000


	//----- nvinfo : EIATTR_MAXREG_COUNT
	.align		4
        /*001c*/ 	.byte	0x03, 0x1b
        /*001e*/ 	.short	0x00a8


	//----- nvinfo : EIATTR_MERCURY_ISA_VERSION
	.align		4
        /*0020*/ 	.byte	0x03, 0x5f
        /*0022*/ 	.short	0x0101


	//----- nvinfo : EIATTR_VRC_CTA_INIT_COUNT
	.align		4
        /*0024*/ 	.byte	0x02, 0x4a
	.zero		1
	.zero		1


	//----- nvinfo : EIATTR_EXIT_INSTR_OFFSETS
	.align		4
        /*0028*/ 	.byte	0x04, 0x1c
        /*002a*/ 	.short	(.L_424 - .L_423)


	//   ....[0]....
.L_423:
        /*002c*/ 	.word	0x00000010


	//----- nvinfo : EIATTR_MAX_THREADS
	.align		4
.L_424:
        /*0030*/ 	.byte	0x04, 0x05
        /*0032*/ 	.short	(.L_426 - .L_425)
.L_425:
        /*0034*/ 	.word	0x00000180
        /*0038*/ 	.word	0x00000001
        /*003c*/ 	.word	0x00000001


	//----- nvinfo : EIATTR_CBANK_PARAM_SIZE
	.align		4
.L_426:
        /*0040*/ 	.byte	0x03, 0x19
        /*0042*/ 	.short	0x0a00


	//----- nvinfo : EIATTR_PARAM_CBANK
	.align		4
        /*0044*/ 	.byte	0x04, 0x0a
        /*0046*/ 	.short	(.L_428 - .L_427)
	.align		4
.L_427:
        /*0048*/ 	.word	index@(.nv.constant0._ZN7cutlass13device_kernelIN5flash11enable_sm90INS1_16FlashAttnFwdSm90INS1_25CollectiveMainloopFwdSm90ILi2EN4cute5tupleIJNS5_1CILi1EEES8_S8_EEENS6_IJNS7_ILi128EEENS7_ILi112EEENS7_ILi192EEEEEELi192ENS_6half_tEfNS_4arch4Sm90ELb0ELb0ELb0ELb0ELb0ELb0ELb0ELb1ELb1ELb1ELb0ELb0EEENS1_21CollectiveEpilogueFwdINS6_IJSA_SC_SB_EEES9_SE_SG_Li256ELb0ELb1ELb0ELb0EEENS1_29StaticPersistentTileSchedulerILb0EEEEEEEEEvNT_6ParamsE)
        /*004c*/ 	.short	0x0380
        /*004e*/ 	.short	0x0a00


	//----- nvinfo : EIATTR_SW_WAR
	.align		4
.L_428:
        /*0050*/ 	.byte	0x04, 0x36
        /*0052*/ 	.short	(.L_430 - .L_429)
.L_429:
        /*0054*/ 	.word	0x00000008
.L_430:


//--------------------- .nv.info._ZN7cutlass13device_kernelIN5flash11enable_sm90INS1_16FlashAttnFwdSm90INS1_25CollectiveMainloopFwdSm90ILi2EN4cute5tupleIJNS5_1CILi2EEENS7_ILi1EEES9_EEENS6_IJNS7_ILi128EEENS7_ILi112EEENS7_ILi192EEEEEELi192ENS_6half_tEfNS_4arch4Sm90ELb0ELb0ELb0ELb0ELb0ELb0ELb0ELb1ELb1ELb1ELb0ELb0EEENS1_21CollectiveEpilogueFwdINS6_IJSB_SD_SC_EEESA_SF_SH_Li256ELb0ELb1ELb0ELb0EEENS1_29StaticPersistentTileSchedulerILb0EEEEEEEEEvNT_6ParamsE --------------------------
	.section	.nv.info._ZN7cutlass13device_kernelIN5flash11enable_sm90INS1_16FlashAttnFwdSm90INS1_25CollectiveMainloopFwdSm90ILi2EN4cute5tupleIJNS5_1CILi2EEENS7_ILi1EEES9_EEENS6_IJNS7_ILi128EEENS7_ILi112EEENS7_ILi192EEEEEELi192ENS_6half_tEfNS_4arch4Sm90ELb0ELb0ELb0ELb0ELb0ELb0ELb0ELb1ELb1ELb1ELb0ELb0EEENS1_21CollectiveEpilogueFwdINS6_IJSB_SD_SC_EEESA_SF_SH_Li256ELb0ELb1ELb0ELb0EEENS1_29StaticPersistentTileSchedulerILb0EEEEEEEEEvNT_6ParamsE,"",@"SHT_CUDA_INFO"
	.sectionflags	@""
	.align	4


	//----- nvinfo : EIATTR_CUDA_API_VERSION
	.align		4
        /*0000*/ 	.byte	0x04, 0x37
        /*0002*/ 	.short	(.L_432 - .L_431)
.L_431:
        /*0004*/ 	.word	0x00000082


	//----- nvinfo : EIATTR_KPARAM_INFO
	.align		4
.L_432:
        /*0008*/ 	.byte	0x04, 0x17
        /*000a*/ 	.short	(.L_434 - .L_433)
.L_433:
        /*000c*/ 	.word	0x00000000
        /*0010*/ 	.short	0x0000
        /*0012*/ 	.short	0x0000
        /*0014*/ 	.byte	0x00, 0xf0, 0x01, 0x28


	//----- nvinfo : EIATTR_SPARSE_MMA_MASK
	.align		4
.L_434:
        /*0018*/ 	.byte	0x03, 0x50
        /*001a*/ 	.short	0x0000


	//----- nvinfo : EIATTR_MAXREG_COUNT
	.align		4
        /*001c*/ 	.byte	0x03, 0x1b
        /*001e*/ 	.short	0x00a8


	//----- nvinfo : EIATTR_MERCURY_ISA_VERSION
	.align		4
        /*0020*/ 	.byte	0x03, 0x5f
        /*0022*/ 	.short	0x0101


	//----- nvinfo : EIATTR_VRC_CTA_INIT_COUNT
	.align		4
        /*0024*/ 	.byte	0x02, 0x4a
	.zero		1
	.zero		1


	//----- nvinfo : EIATTR_EXIT_INSTR_OFFSETS
	.align		4
        /*0028*/ 	.byte	0x04, 0x1c
        /*002a*/ 	.short	(.L_436 - .L_435)


	//   ....[0]....
.L_435:
        /*002c*/ 	.word	0x00000010


	//----- nvinfo : EIATTR_MAX_THREADS
	.align		4
.L_436:
        /*0030*/ 	.byte	0x04, 0x05
        /*0032*/ 	.short	(.L_438 - .L_437)
.L_437:
        /*0034*/ 	.word	0x00000180
        /*0038*/ 	.word	0x00000001
        /*003c*/ 	.word	0x00000001


	//----- nvinfo : EIATTR_CBANK_PARAM_SIZE
	.align		4
.L_438:
        /*0040*/ 	.byte	0x03, 0x19
        /*0042*/ 	.short	0x0a00


	//----- nvinfo : EIATTR_PARAM_CBANK
	.align		4
        /*0044*/ 	.byte	0x04, 0x0a
        /*0046*/ 	.short	(.L_440 - .L_439)
	.align		4
.L_439:
        /*0048*/ 	.word	index@(.nv.constant0._ZN7cutlass13device_kernelIN5flash11enable_sm90INS1_16FlashAttnFwdSm90INS1_25CollectiveMainloopFwdSm90ILi2EN4cute5tupleIJNS5_1CILi2EEENS7_ILi1EEES9_EEENS6_IJNS7_ILi128EEENS7_ILi112EEENS7_ILi192EEEEEELi192ENS_6half_tEfNS_4arch4Sm90ELb0ELb0ELb0ELb0ELb0ELb0ELb0ELb1ELb1ELb1ELb0ELb0EEENS1_21CollectiveEpilogueFwdINS6_IJSB_SD_SC_EEESA_SF_SH_Li256ELb0ELb1ELb0ELb0EEENS1_29StaticPersistentTileSchedulerILb0EEEEEEEEEvNT_6ParamsE)
        /*004c*/ 	.short	0x0380
        /*004e*/ 	.short	0x0a00


	//----- nvinfo : EIATTR_SW_WAR
	.align		4
.L_440:
        /*0050*/ 	.byte	0x04, 0x36
        /*0052*/ 	.short	(.L_442 - .L_441)
.L_441:
        /*0054*/ 	.word	0x00000008
.L_442:


//--------------------- .nv.info._ZN7cutlass13device_kernelIN5flash11enable_sm90INS1_16FlashAttnFwdSm90INS1_25CollectiveMainloopFwdSm90ILi2EN4cute5tupleIJNS5_1CILi1EEES8_S8_EEENS6_IJNS7_ILi128EEENS7_ILi112EEENS7_ILi192EEEEEELi192ENS_6half_tEfNS_4arch4Sm90ELb0ELb0ELb0ELb1ELb0ELb0ELb0ELb1ELb1ELb1ELb0ELb0EEENS1_21CollectiveEpilogueFwdINS6_IJSA_SC_SB_EEES9_SE_SG_Li256ELb1ELb1ELb0ELb0EEENS1_36VarlenDynamicPersistentTileSchedulerILi128ELi112ELi256ELi128ELb0ELb1ELb1ELb0ELb1ELb1EEEEEEEEEvNT_6ParamsE --------------------------
	.section	.nv.info._ZN7cutlass13device_kernelIN5flash11enable_sm90INS1_16FlashAttnFwdSm90INS1_25CollectiveMainloopFwdSm90ILi2EN4cute5tupleIJNS5_1CILi1EEES8_S8_EEENS6_IJNS7_ILi128EEENS7_ILi112EEENS7_ILi192EEEEEELi192ENS_6half_tEfNS_4arch4Sm90ELb0ELb0ELb0ELb1ELb0ELb0ELb0ELb1ELb1ELb1ELb0ELb0EEENS1_21CollectiveEpilogueFwdINS6_IJSA_SC_SB_EEES9_SE_SG_Li256ELb1ELb1ELb0ELb0EEENS1_36VarlenDynamicPersistentTileSchedulerILi128ELi112ELi256ELi128ELb0ELb1ELb1ELb0ELb1ELb1EEEEEEEEEvNT_6ParamsE,"",@"SHT_CUDA_INFO"
	.sectionflags	@""
	.align	4


	//----- nvinfo : EIATTR_CUDA_API_VERSION
	.align		4
        /*0000*/ 	.byte	0x04, 0x37
        /*0002*/ 	.short	(.L_444 - .L_443)
.L_443:
        /*0004*/ 	.word	0x00000082


	//----- nvinfo : EIATTR_KPARAM_INFO
	.align		4
.L_444:
        /*0008*/ 	.byte	0x04, 0x17
        /*000a*/ 	.short	(.L_446 - .L_445)
.L_445:
        /*000c*/ 	.word	0x00000000
        /*0010*/ 	.short	0x0000
        /*0012*/ 	.short	0x0000
        /*0014*/ 	.byte	0x00, 0xf0, 0x01, 0x2a


	//----- nvinfo : EIATTR_SPARSE_MMA_MASK
	.align		4
.L_446:
        /*0018*/ 	.byte	0x03, 0x50
        /*001a*/ 	.short	0x0000


	//----- nvinfo : EIATTR_MAXREG_COUNT
	.align		4
        /*001c*/ 	.byte	0x03, 0x1b
        /*001e*/ 	.short	0x00a8


	//----- nvinfo : EIATTR_MERCURY_ISA_VERSION
	.align		4
        /*0020*/ 	.byte	0x03, 0x5f
        /*0022*/ 	.short	0x0101


	//----- nvinfo : EIATTR_VRC_CTA_INIT_COUNT
	.align		4
        /*0024*/ 	.byte	0x02, 0x4a
	.zero		1
	.zero		1


	//----- nvinfo : EIATTR_EXIT_INSTR_OFFSETS
	.align		4
        /*0028*/ 	.byte	0x04, 0x1c
        /*002a*/ 	.short	(.L_448 - .L_447)


	//   ....[0]....
.L_447:
        /*002c*/ 	.word	0x00000010


	//----- nvinfo : EIATTR_MAX_THREADS
	.align		4
.L_448:
        /*0030*/ 	.byte	0x04, 0x05
        /*0032*/ 	.short	(.L_450 - .L_449)
.L_449:
        /*0034*/ 	.word	0x00000180
        /*0038*/ 	.word	0x00000001
        /*003c*/ 	.word	0x00000001


	//----- nvinfo : EIATTR_CBANK_PARAM_SIZE
	.align		4
.L_450:
        /*0040*/ 	.byte	0x03, 0x19
        /*0042*/ 	.short	0x0a80


	//----- nvinfo : EIATTR_PARAM_CBANK
	.align		4
        /*0044*/ 	.byte	0x04, 0x0a
        /*0046*/ 	.short	(.L_452 - .L_451)
	.align		4
.L_451:
        /*0048*/ 	.word	index@(.nv.constant0._ZN7cutlass13device_kernelIN5flash11enable_sm90INS1_16FlashAttnFwdSm90INS1_25CollectiveMainloopFwdSm90ILi2EN4cute5tupleIJNS5_1CILi1EEES8_S8_EEENS6_IJNS7_ILi128EEENS7_ILi112EEENS7_ILi192EEEEEELi192ENS_6half_tEfNS_4arch4Sm90ELb0ELb0ELb0ELb1ELb0ELb0ELb0ELb1ELb1ELb1ELb0ELb0EEENS1_21CollectiveEpilogueFwdINS6_IJSA_SC_SB_EEES9_SE_SG_Li256ELb1ELb1ELb0ELb0EEENS1_36VarlenDynamicPersistentTileSchedulerILi128ELi112ELi256ELi128ELb0ELb1ELb1ELb0ELb1ELb1EEEEEEEEEvNT_6ParamsE)
        /*004c*/ 	.short	0x0380
        /*004e*/ 	.short	0x0a80


	//----- nvinfo : EIATTR_SW_WAR
	.align		4
.L_452:
        /*0050*/ 	.byte	0x04, 0x36
        /*0052*/ 	.short	(.L_454 - .L_453)
.L_453:
        /*0054*/ 	.word	0x00000008
.L_454:


//--------------------- .nv.info._ZN7cutlass13device_kernelIN5flash11enable_sm90INS1_16FlashAttnFwdSm90INS1_25CollectiveMainloopFwdSm90ILi2EN4cute5tupleIJNS5_1CILi1EEES8_S8_EEENS6_IJNS7_ILi128EEENS7_ILi112EEENS7_ILi192EEEEEELi192ENS_6half_tEfNS_4arch4Sm90ELb0ELb0ELb0ELb1ELb0ELb1ELb0ELb1ELb1ELb1ELb0ELb0EEENS1_21CollectiveEpilogueFwdINS6_IJSA_SC_SB_EEES9_SE_SG_Li256ELb1ELb1ELb0ELb0EEENS1_36VarlenDynamicPersistentTileSchedulerILi128ELi112ELi256ELi128ELb0ELb1ELb1ELb0ELb1ELb1EEEEEEEEEvNT_6ParamsE --------------------------
	.section	.nv.info._ZN7cutlass13device_kernelIN5flash11enable_sm90INS1_16FlashAttnFwdSm90INS1_25CollectiveMainloopFwdSm90ILi2EN4cute5tupleIJNS5_1CILi1EEES8_S8_EEENS6_IJNS7_ILi128EEENS7_ILi112EEENS7_ILi192EEEEEELi192ENS_6half_tEfNS_4arch4Sm90ELb0ELb0ELb0ELb1ELb0ELb1ELb0ELb1ELb1ELb1ELb0ELb0EEENS1_21CollectiveEpilogueFwdINS6_IJSA_SC_SB_EEES9_SE_SG_Li256ELb1ELb1ELb0ELb0EEENS1_36VarlenDynamicPersistentTileSchedulerILi128ELi112ELi256ELi128ELb0ELb1ELb1ELb0ELb1ELb1EEEEEEEEEvNT_6ParamsE,"",@"SHT_CUDA_INFO"
	.sectionflags	@""
	.align	4


	//----- nvinfo : EIATTR_CUDA_API_VERSION
	.align		4
        /*0000*/ 	.byte	0x04, 0x37
        /*0002*/ 	.short	(.L_456 - .L_455)
.L_455:
        /*0004*/ 	.word	0x00000082


	//----- nvinfo : EIATTR_KPARAM_INFO
	.align		4
.L_456:
        /*0008*/ 	.byte	0x04, 0x17
        /*000a*/ 	.short	(.L_458 - .L_457)
.L_457:
        /*000c*/ 	.word	0x00000000
        /*0010*/ 	.short	0x0000
        /*0012*/ 	.short	0x0000
        /*0014*/ 	.byte	0x00, 0xf0, 0x01, 0x2a


	//----- nvinfo : EIATTR_SPARSE_MMA_MASK
	.align		4
.L_458:
        /*0018*/ 	.byte	0x03, 0x50
        /*001a*/ 	.short	0x0000


	//----- nvinfo : EIATTR_MAXREG_COUNT
	.align		4
        /*001c*/ 	.byte	0x03, 0x1b
        /*001e*/ 	.short	0x00a8


	//----- nvinfo : EIATTR_MERCURY_ISA_VERSION
	.align		4
        /*0020*/ 	.byte	0x03, 0x5f
        /*0022*/ 	.short	0x0101


	//----- nvinfo : EIATTR_VRC_CTA_INIT_COUNT
	.align		4
        /*0024*/ 	.byte	0x02, 0x4a
	.zero		1
	.zero		1


	//----- nvinfo : EIATTR_EXIT_INSTR_OFFSETS
	.align		4
        /*0028*/ 	.byte	0x04, 0x1c
        /*002a*/ 	.short	(.L_460 - .L_459)


	//   ....[0]....
.L_459:
        /*002c*/ 	.word	0x00000010


	//----- nvinfo : EIATTR_MAX_THREADS
	.align		4
.L_460:
        /*0030*/ 	.byte	0x04, 0x05
        /*0032*/ 	.short	(.L_462 - .L_461)
.L_461:
        /*0034*/ 	.word	0x00000180
        /*0038*/ 	.word	0x00000001
        /*003c*/ 	.word	0x00000001


	//----- nvinfo : EIATTR_CBANK_PARAM_SIZE
	.align		4
.L_462:
        /*0040*/ 	.byte	0x03, 0x19
        /*0042*/ 	.short	0x0a80


	//----- nvinfo : EIATTR_PARAM_CBANK
	.align		4
        /*0044*/ 	.byte	0x04, 0x0a
        /*0046*/ 	.short	(.L_464 - .L_463)
	.align		4
.L_463:
        /*0048*/ 	.word	index@(.nv.constant0._ZN7cutlass13device_kernelIN5flash11enable_sm90INS1_16FlashAttnFwdSm90INS1_25CollectiveMainloopFwdSm90ILi2EN4cute5tupleIJNS5_1CILi1EEES8_S8_EEENS6_IJNS7_ILi128EEENS7_ILi112EEENS7_ILi192EEEEEELi192ENS_6half_tEfNS_4arch4Sm90ELb0ELb0ELb0ELb1ELb0ELb1ELb0ELb1ELb1ELb1ELb0ELb0EEENS1_21CollectiveEpilogueFwdINS6_IJSA_SC_SB_EEES9_SE_SG_Li256ELb1ELb1ELb0ELb0EEENS1_36VarlenDynamicPersistentTileSchedulerILi128ELi112ELi256ELi128ELb0ELb1ELb1ELb0ELb1ELb1EEEEEEEEEvNT_6ParamsE)
        /*004c*/ 	.short	0x0380
        /*004e*/ 	.short	0x0a80


	//----- nvinfo : EIATTR_SW_WAR
	.align		4
.L_464:
        /*0050*/ 	.byte	0x04, 0x36
        /*0052*/ 	.short	(.L_466 - .L_465)
.L_465:
        /*0054*/ 	.word	0x00000008
.L_466:


//--------------------- .nv.info._ZN7cutlass13device_kernelIN5flash11enable_sm90INS1_16FlashAttnFwdSm90INS1_25CollectiveMainloopFwdSm90ILi2EN4cute5tupleIJNS5_1CILi1EEES8_S8_EEENS6_IJNS7_ILi128EEENS7_ILi96EEENS7_ILi192EEEEEELi192ENS_6half_tEfNS_4arch4Sm90ELb0ELb1ELb0ELb0ELb0ELb0ELb0ELb1ELb1ELb1ELb0ELb0EEENS1_21CollectiveEpilogueFwdINS6_IJSA_SC_SB_EEES9_SE_SG_Li256ELb0ELb1ELb0ELb0EEENS1_30DynamicPersistentTileSchedulerILi256ELi128ELb0ELb1ELb1EEEEEEEEEvNT_6ParamsE --------------------------
	.section	.nv.info._ZN7cutlass13device_kernelIN5flash11enable_sm90INS1_16FlashAttnFwdSm90INS1_25CollectiveMainloopFwdSm90ILi2EN4cute5tupleIJNS5_1CILi1EEES8_S8_EEENS6_IJNS7_ILi128EEENS7_ILi96EEENS7_ILi192EEEEEELi192ENS_6half_tEfNS_4arch4Sm90ELb0ELb1ELb0ELb0ELb0ELb0ELb0ELb1ELb1ELb1ELb0ELb0EEENS1_21CollectiveEpilogueFwdINS6_IJSA_SC_SB_EEES9_SE_SG_Li256ELb0ELb1ELb0ELb0EEENS1_30DynamicPersistentTileSchedulerILi256ELi128ELb0ELb1ELb1EEEEEEEEEvNT_6ParamsE,"",@"SHT_CUDA_INFO"
	.sectionflags	@""
	.align	4


	//----- nvinfo : EIATTR_CUDA_API_VERSION
	.align		4
        /*0000*/ 	.byte	0x04, 0x37
        /*0002*/ 	.short	(.L_468 - .L_467)
.L_467:
        /*0004*/ 	.word	0x00000082


	//----- nvinfo : EIATTR_KPARAM_INFO
	.align		4
.L_468:
        /*0008*/ 	.byte	0x04, 0x17
        /*000a*/ 	.short	(.L_470 - .L_469)
.L_469:
        /*000c*/ 	.word	0x00000000
        /*0010*/ 	.short	0x0000
        /*0012*/ 	.short	0x0000
        /*0014*/ 	.byte	0x00, 0xf0, 0x01, 0x2a


	//----- nvinfo : EIATTR_SPARSE_MMA_MASK
	.align		4
.L_470:
        /*0018*/ 	.byte	0x03, 0x50
        /*001a*/ 	.short	0x0000


	//----- nvinfo : EIATTR_MAXREG_COUNT
	.align		4
        /*001c*/ 	.byte	0x03, 0x1b
        /*001e*/ 	.short	0x00a8


	//----- nvinfo : EIATTR_MERCURY_ISA_VERSION
	.align		4
        /*0020*/ 	.byte	0x03, 0x5f
        /*0022*/ 	.short	0x0101


	//----- nvinfo : EIATTR_VRC_CTA_INIT_COUNT
	.align		4
        /*0024*/ 	.byte	0x02, 0x4a
	.zero		1
	.zero		1


	//----- nvinfo : EIATTR_EXIT_INSTR_OFFSETS
	.align		4
        /*0028*/ 	.byte	0x04, 0x1c
        /*002a*/ 	.short	(.L_472 - .L_471)


	//   ....[0]....
.L_471:
        /*002c*/ 	.word	0x00000010


	//----- nvinfo : EIATTR_MAX_THREADS
	.align		4
.L_472:
        /*0030*/ 	.byte	0x04, 0x05
        /*0032*/ 	.short	(.L_474 - .L_473)
.L_473:
        /*0034*/ 	.word	0x00000180
        /*0038*/ 	.word	0x00000001
        /*003c*/ 	.word	0x00000001


	//----- nvinfo : EIATTR_CBANK_PARAM_SIZE
	.align		4
.L_474:
        /*0040*/ 	.byte	0x03, 0x19
        /*0042*/ 	.short	0x0a80


	//----- nvinfo : EIATTR_PARAM_CBANK
	.align		4
        /*0044*/ 	.byte	0x04, 0x0a
        /*0046*/ 	.short	(.L_476 - .L_475)
	.align		4
.L_475:
        /*0048*/ 	.word	index@(.nv.constant0._ZN7cutlass13device_kernelIN5flash11enable_sm90INS1_16FlashAttnFwdSm90INS1_25CollectiveMainloopFwdSm90ILi2EN4cute5tupleIJNS5_1CILi1EEES8_S8_EEENS6_IJNS7_ILi128EEENS7_ILi96EEENS7_ILi192EEEEEELi192ENS_6half_tEfNS_4arch4Sm90ELb0ELb1ELb0ELb0ELb0ELb0ELb0ELb1ELb1ELb1ELb0ELb0EEENS1_21CollectiveEpilogueFwdINS6_IJSA_SC_SB_EEES9_SE_SG_Li256ELb0ELb1ELb0ELb0EEENS1_30DynamicPersistentTileSchedulerILi256ELi128ELb0ELb1ELb1EEEEEEEEEvNT_6ParamsE)
        /*004c*/ 	.short	0x0380
        /*004e*/ 	.short	0x0a80


	//----- nvinfo : EIATTR_SW_WAR
	.align		4
.L_476:
        /*0050*/ 	.byte	0x04, 0x36
        /*0052*/ 	.short	(.L_478 - .L_477)
.L_477:
        /*0054*/ 	.word	0x00000008
.L_478:


//--------------------- .nv.info._ZN7cutlass13device_kernelIN5flash11enable_sm90INS1_16FlashAttnFwdSm90INS1_25CollectiveMainloopFwdSm90ILi2EN4cute5tupleIJNS5_1CILi1EEES8_S8_EEENS6_IJNS7_ILi128EEENS7_ILi96EEENS7_ILi192EEEEEELi192ENS_6half_tEfNS_4arch4Sm90ELb0ELb1ELb0ELb1ELb0ELb0ELb0ELb1ELb1ELb1ELb0ELb0EEENS1_21CollectiveEpilogueFwdINS6_IJSA_SC_SB_EEES9_SE_SG_Li256ELb1ELb1ELb0ELb0EEENS1_36VarlenDynamicPersistentTileSchedulerILi128ELi96ELi256ELi128ELb0ELb1ELb1ELb1ELb0ELb1EEEEEEEEEvNT_6ParamsE --------------------------
	.section	.nv.info._ZN7cutlass13device_kernelIN5flash11enable_sm90INS1_16FlashAttnFwdSm90INS1_25CollectiveMainloopFwdSm90ILi2EN4cute5tupleIJNS5_1CILi1EEES8_S8_EEENS6_IJNS7_ILi128EEENS7_ILi96EEENS7_ILi192EEEEEELi192ENS_6half_tEfNS_4arch4Sm90ELb0ELb1ELb0ELb1ELb0ELb0ELb0ELb1ELb1ELb1ELb0ELb0EEENS1_21CollectiveEpilogueFwdINS6_IJSA_SC_SB_EEES9_SE_SG_Li256ELb1ELb1ELb0ELb0EEENS1_36VarlenDynamicPersistentTileSchedulerILi128ELi96ELi256ELi128ELb0ELb1ELb1ELb1ELb0ELb1EEEEEEEEEvNT_6ParamsE,"",@"SHT_CUDA_INFO"
	.sectionflags	@""
	.align	4


	//----- nvinfo : EIATTR_CUDA_API_VERSION
	.align		4
        /*0000*/ 	.byte	0x04, 0x37
        /*0002*/ 	.short	(.L_480 - .L_479)
.L_479:
        /*0004*/ 	.word	0x00000082


	//----- nvinfo : EIATTR_KPARAM_INFO
	.align		4
.L_480:
        /*0008*/ 	.byte	0x04, 0x17
        /*000a*/ 	.short	(.L_482 - .L_481)
.L_481:
        /*000c*/ 	.word	0x00000000
        /*0010*/ 	.short	0x0000
        /*0012*/ 	.short	0x0000
        /*0014*/ 	.byte	0x00, 0xf0, 0x01, 0x2a


	//----- nvinfo : EIATTR_SPARSE_MMA_MASK
	.align		4
.L_482:
        /*0018*/ 	.byte	0x03, 0x50
        /*001a*/ 	.short	0x0000


	//----- nvinfo : EIATTR_MAXREG_COUNT
	.align		4
        /*001c*/ 	.byte	0x03, 0x1b
        /*001e*/ 	.short	0x00a8


	//----- nvinfo : EIATTR_MERCURY_ISA_VERSION
	.align		4
        /*0020*/ 	.byte	0x03, 0x5f
        /*0022*/ 	.short	0x0101


	//----- nvinfo : EIATTR_VRC_CTA_INIT_COUNT
	.align		4
        /*0024*/ 	.byte	0x02, 0x4a
	.zero		1
	.zero		1


	//----- nvinfo : EIATTR_EXIT_INSTR_OFFSETS
	.align		4
        /*0028*/ 	.byte	0x04, 0x1c
        /*002a*/ 	.short	(.L_484 - .L_483)


	//   ....[0]....
.L_483:
        /*002c*/ 	.word	0x00000010


	//----- nvinfo : EIATTR_MAX_THREADS
	.align		4
.L_484:
        /*0030*/ 	.byte	0x04, 0x05
        /*0032*/ 	.short	(.L_486 - .L_485)
.L_485:
        /*0034*/ 	.word	0x00000180
        /*0038*/ 	.word	0x00000001
        /*003c*/ 	.word	0x00000001


	//----- nvinfo : EIATTR_CBANK_PARAM_SIZE
	.align		4
.L_486:
        /*0040*/ 	.byte	0x03, 0x19
        /*0042*/ 	.short	0x0a80


	//----- nvinfo : EIATTR_PARAM_CBANK
	.align		4
        /*0044*/ 	.byte	0x04, 0x0a
        /*0046*/ 	.short	(.L_488 - .L_487)
	.align		4
.L_487:
        /*0048*/ 	.word	index@(.nv.constant0._ZN7cutlass13device_kernelIN5flash11enable_sm90INS1_16FlashAttnFwdSm90INS1_25CollectiveMainloopFwdSm90ILi2EN4cute5tupleIJNS5_1CILi1EEES8_S8_EEENS6_IJNS7_ILi128EEENS7_ILi96EEENS7_ILi192EEEEEELi192ENS_6half_tEfNS_4arch4Sm90ELb0ELb1ELb0ELb1ELb0ELb0ELb0ELb1ELb1ELb1ELb0ELb0EEENS1_21CollectiveEpilogueFwdINS6_IJSA_SC_SB_EEES9_SE_SG_Li256ELb1ELb1ELb0ELb0EEENS1_36VarlenDynamicPersistentTileSchedulerILi128ELi96ELi256ELi128ELb0ELb1ELb1ELb1ELb0ELb1EEEEEEEEEvNT_6ParamsE)
        /*004c*/ 	.short	0x0380
        /*004e*/ 	.short	0x0a80


	//----- nvinfo : EIATTR_SW_WAR
	.align		4
.L_488:
        /*0050*/ 	.byte	0x04, 0x36
        /*0052*/ 	.short	(.L_490 - .L_489)
.L_489:
        /*0054*/ 	.word	0x00000008
.L_490:


//--------------------- .nv.info._ZN7cutlass13device_kernelIN5flash11enable_sm90INS1_16FlashAttnFwdSm90INS1_25CollectiveMainloopFwdSm90ILi2EN4cute5tupleIJNS5_1CILi1EEES8_S8_EEENS6_IJNS7_ILi128EEENS7_ILi96EEENS7_ILi192EEEEEELi192ENS_6half_tEfNS_4arch4Sm90ELb0ELb1ELb0ELb1ELb0ELb1ELb0ELb1ELb1ELb1ELb0ELb0EEENS1_21CollectiveEpilogueFwdINS6_IJSA_SC_SB_EEES9_SE_SG_Li256ELb1ELb1ELb0ELb0EEENS1_36VarlenDynamicPersistentTileSchedulerILi128ELi96ELi256ELi128ELb0ELb1ELb1ELb1ELb0ELb1EEEEEEEEEvNT_6ParamsE --------------------------
	.section	.nv.info._ZN7cutlass13device_kernelIN5flash11enable_sm90INS1_16FlashAttnFwdSm90INS1_25CollectiveMainloopFwdSm90ILi2EN4cute5tupleIJNS5_1CILi1EEES8_S8_EEENS6_IJNS7_ILi128EEENS7_ILi96EEENS7_ILi192EEEEEELi192ENS_6half_tEfNS_4arch4Sm90ELb0ELb1ELb0ELb1ELb0ELb1ELb0ELb1ELb1ELb1ELb0ELb0EEENS1_21CollectiveEpilogueFwdINS6_IJSA_SC_SB_EEES9_SE_SG_Li256ELb1ELb1ELb0ELb0EEENS1_36VarlenDynamicPersistentTileSchedulerILi128ELi96ELi256ELi128ELb0ELb1ELb1ELb1ELb0ELb1EEEEEEEEEvNT_6ParamsE,"",@"SHT_CUDA_INFO"
	.sectionflags	@""
	.align	4


	//----- nvinfo : EIATTR_CUDA_API_VERSION
	.align		4
        /*0000*/ 	.byte	0x04, 0x37
        /*0002*/ 	.short	(.L_492 - .L_491)
.L_491:
        /*0004*/ 	.word	0x00000082


	//----- nvinfo : EIATTR_KPARAM_INFO
	.align		4
.L_492:
        /*0008*/ 	.byte	0x04, 0x17
        /*000a*/ 	.short	(.L_494 - .L_493)
.L_493:
        /*000c*/ 	.word	0x00000000
        /*0010*/ 	.short	0x0000
        /*0012*/ 	.short	0x0000
        /*0014*/ 	.byte	0x00, 0xf0, 0x01, 0x2a


	//----- nvinfo : EIATTR_SPARSE_MMA_MASK
	.align		4
.L_494:
        /*0018*/ 	.byte	0x03, 0x50
        /*001a*/ 	.short	0x0000


	//----- nvinfo : EIATTR_MAXREG_COUNT
	.align		4
        /*001c*/ 	.byte	0x03, 0x1b
        /*001e*/ 	.short	0x00a8


	//----- nvinfo : EIATTR_MERCURY_ISA_VERSION
	.align		4
        /*0020*/ 	.byte	0x03, 0x5f
        /*0022*/ 	.short	0x0101


	//----- nvinfo : EIATTR_VRC_CTA_INIT_COUNT
	.align		4
        /*0024*/ 	.byte	0x02, 0x4a
	.zero		1
	.zero		1


	//----- nvinfo : EIATTR_EXIT_INSTR_OFFSETS
	.align		4
        /*0028*/ 	.byte	0x04, 0x1c
        /*002a*/ 	.short	(.L_496 - .L_495)


	//   ....[0]....
.L_495:
        /*002c*/ 	.word	0x00000010


	//----- nvinfo : EIATTR_MAX_THREADS
	.align		4
.L_496:
        /*0030*/ 	.byte	0x04, 0x05
        /*0032*/ 	.short	(.L_498 - .L_497)
.L_497:
        /*0034*/ 	.word	0x00000180
        /*0038*/ 	.word	0x00000001
        /*003c*/ 	.word	0x00000001


	//----- nvinfo : EIATTR_CBANK_PARAM_SIZE
	.align		4
.L_498:
        /*0040*/ 	.byte	0x03, 0x19
        /*0042*/ 	.short	0x0a80


	//----- nvinfo : EIATTR_PARAM_CBANK
	.align		4
        /*0044*/ 	.byte	0x04, 0x0a
        /*0046*/ 	.short	(.L_500 - .L_499)
	.align		4
.L_499:
        /*0048*/ 	.word	index@(.nv.constant0._ZN7cutlass13device_kernelIN5flash11enable_sm90INS1_16FlashAttnFwdSm90INS1_25CollectiveMainloopFwdSm90ILi2EN4cute5tupleIJNS5_1CILi1EEES8_S8_EEENS6_IJNS7_ILi128EEENS7_ILi96EEENS7_ILi192EEEEEELi192ENS_6half_tEfNS_4arch4Sm90ELb0ELb1ELb0ELb1ELb0ELb1ELb0ELb1ELb1ELb1ELb0ELb0EEENS1_21CollectiveEpilogueFwdINS6_IJSA_SC_SB_EEES9_SE_SG_Li256ELb1ELb1ELb0ELb0EEENS1_36VarlenDynamicPersistentTileSchedulerILi128ELi96ELi256ELi128ELb0ELb1ELb1ELb1ELb0ELb1EEEEEEEEEvNT_6ParamsE)
        /*004c*/ 	.short	0x0380
        /*004e*/ 	.short	0x0a80


	//----- nvinfo : EIATTR_SW_WAR
	.align		4
.L_500:
        /*0050*/ 	.byte	0x04, 0x36
        /*0052*/ 	.short	(.L_502 - .L_501)
.L_501:
        /*0054*/ 	.word	0x00000008
.L_502:


//--------------------- .nv.info._ZN7cutlass13device_kernelIN5flash11enable_sm90INS1_16FlashAttnFwdSm90INS1_25CollectiveMainloopFwdSm90ILi2EN4cute5tupleIJNS5_1CILi1EEES8_S8_EEENS6_IJNS7_ILi128EEENS7_ILi112EEENS7_ILi192EEEEEELi192ENS_6half_tEfNS_4arch4Sm90ELb1ELb0ELb0ELb0ELb0ELb0ELb0ELb1ELb1ELb1ELb0ELb0EEENS1_21CollectiveEpilogueFwdINS6_IJSA_SC_SB_EEES9_SE_SG_Li256ELb0ELb1ELb0ELb0EEENS1_30DynamicPersistentTileSchedulerILi256ELi128ELb0ELb1ELb1EEEEEEEEEvNT_6ParamsE --------------------------
	.section	.nv.info._ZN7cutlass13device_kernelIN5flash11enable_sm90INS1_16FlashAttnFwdSm90INS1_25CollectiveMainloopFwdSm90ILi2EN4cute5tupleIJNS5_1CILi1EEES8_S8_EEENS6_IJNS7_ILi128EEENS7_ILi112EEENS7_ILi192EEEEEELi192ENS_6half_tEfNS_4arch4Sm90ELb1ELb0ELb0ELb0ELb0ELb0ELb0ELb1ELb1ELb1ELb0ELb0EEENS1_21CollectiveEpilogueFwdINS6_IJSA_SC_SB_EEES9_SE_SG_Li256ELb0ELb1ELb0ELb0EEENS1_30DynamicPersistentTileSchedulerILi256ELi128ELb0ELb1ELb1EEEEEEEEEvNT_6ParamsE,"",@"SHT_CUDA_INFO"
	.sectionflags	@""
	.align	4


	//----- nvinfo : EIATTR_CUDA_API_VERSION
	.align		4
        /*0000*/ 	.byte	0x04, 0x37
        /*0002*/ 	.short	(.L_504 - .L_503)
.L_503:
        /*0004*/ 	.word	0x00000082


	//----- nvinfo : EIATTR_KPARAM_INFO
	.align		4
.L_504:
        /*0008*/ 	.byte	0x04, 0x17
        /*000a*/ 	.short	(.L_506 - .L_505)
.L_505:
        /*000c*/ 	.word	0x00000000
        /*0010*/ 	.short	0x0000
        /*0012*/ 	.short	0x0000
        /*0014*/ 	.byte	0x00, 0xf0, 0x01, 0x2a


	//----- nvinfo : EIATTR_SPARSE_MMA_MASK
	.align		4
.L_506:
        /*0018*/ 	.byte	0x03, 0x50
        /*001a*/ 	.short	0x0000


	//----- nvinfo : EIATTR_MAXREG_COUNT
	.align		4
        /*001c*/ 	.byte	0x03, 0x1b
        /*001e*/ 	.short	0x00a8


	//----- nvinfo : EIATTR_MERCURY_ISA_VERSION
	.align		4
        /*0020*/ 	.byte	0x03, 0x5f
        /*0022*/ 	.short	0x0101


	//----- nvinfo : EIATTR_VRC_CTA_INIT_COUNT
	.align		4
        /*0024*/ 	.byte	0x02, 0x4a
	.zero		1
	.zero		1


	//----- nvinfo : EIATTR_EXIT_INSTR_OFFSETS
	.align		4
        /*0028*/ 	.byte	0x04, 0x1c
        /*002a*/ 	.short	(.L_508 - .L_507)


	//   ....[0]....
.L_507:
        /*002c*/ 	.word	0x00000010


	//----- nvinfo : EIATTR_MAX_THREADS
	.align		4
.L_508:
        /*0030*/ 	.byte	0x04, 0x05
        /*0032*/ 	.short	(.L_510 - .L_509)
.L_509:
        /*0034*/ 	.word	0x00000180
        /*0038*/ 	.word	0x00000001
        /*003c*/ 	.word	0x00000001


	//----- nvinfo : EIATTR_CBANK_PARAM_SIZE
	.align		4
.L_510:
        /*0040*/ 	.byte	0x03, 0x19
        /*0042*/ 	.short	0x0a80


	//----- nvinfo : EIATTR_PARAM_CBANK
	.align		4
        /*0044*/ 	.byte	0x04, 0x0a
        /*0046*/ 	.short	(.L_512 - .L_511)
	.align		4
.L_511:
        /*0048*/ 	.word	index@(.nv.constant0._ZN7cutlass13device_kernelIN5flash11enable_sm90INS1_16FlashAttnFwdSm90INS1_25CollectiveMainloopFwdSm90ILi2EN4cute5tupleIJNS5_1CILi1EEES8_S8_EEENS6_IJNS7_ILi128EEENS7_ILi112EEENS7_ILi192EEEEEELi192ENS_6half_tEfNS_4arch4Sm90ELb1ELb0ELb0ELb0ELb0ELb0ELb0ELb1ELb1ELb1ELb0ELb0EEENS1_21CollectiveEpilogueFwdINS6_IJSA_SC_SB_EEES9_SE_SG_Li256ELb0ELb1ELb0ELb0EEENS1_30DynamicPersistentTileSchedulerILi256ELi128ELb0ELb1ELb1EEEEEEEEEvNT_6ParamsE)
        /*004c*/ 	.short	0x0380
        /*004e*/ 	.short	0x0a80


	//----- nvinfo : EIATTR_SW_WAR
	.align		4
.L_512:
        /*0050*/ 	.byte	0x04, 0x36
        /*0052*/ 	.short	(.L_514 - .L_513)
.L_513:
        /*0054*/ 	.word	0x00000008
.L_514:


//--------------------- .nv.info._ZN7cutlass13device_kernelIN5flash11enable_sm90INS1_16FlashAttnFwdSm90INS1_25CollectiveMainloopFwdSm90ILi2EN4cute5tupleIJNS5_1CILi1EEES8_S8_EEENS6_IJNS7_ILi128EEENS7_ILi112EEENS7_ILi192EEEEEELi192ENS_6half_tEfNS_4arch4Sm90ELb1ELb0ELb0ELb1ELb0ELb0ELb0ELb1ELb1ELb1ELb0ELb0EEENS1_21CollectiveEpilogueFwdINS6_IJSA_SC_SB_EEES9_SE_SG_Li256ELb1ELb1ELb0ELb0EEENS1_36VarlenDynamicPersistentTileSchedulerILi128ELi112ELi256ELi128ELb0ELb1ELb1ELb1ELb1ELb1EEEEEEEEEvNT_6ParamsE --------------------------
	.section	.nv.info._ZN7cutlass13device_kernelIN5flash11enable_sm90INS1_16FlashAttnFwdSm90INS1_25CollectiveMainloopFwdSm90ILi2EN4cute5tupleIJNS5_1CILi1EEES8_S8_EEENS6_IJNS7_ILi128EEENS7_ILi112EEENS7_ILi192EEEEEELi192ENS_6half_tEfNS_4arch4Sm90ELb1ELb0ELb0ELb1ELb0ELb0ELb0ELb1ELb1ELb1ELb0ELb0EEENS1_21CollectiveEpilogueFwdINS6_IJSA_SC_SB_EEES9_SE_SG_Li256ELb1ELb1ELb0ELb0EEENS1_36VarlenDynamicPersistentTileSchedulerILi128ELi112ELi256ELi128ELb0ELb1ELb1ELb1ELb1ELb1EEEEEEEEEvNT_6ParamsE,"",@"SHT_CUDA_INFO"
	.sectionflags	@""
	.align	4


	//----- nvinfo : EIATTR_CUDA_API_VERSION
	.align		4
        /*0000*/ 	.byte	0x04, 0x37
        /*0002*/ 	.short	(.L_516 - .L_515)
.L_515:
        /*0004*/ 	.word	0x00000082


	//----- nvinfo : EIATTR_KPARAM_INFO
	.align		4
.L_516:
        /*0008*/ 	.byte	0x04, 0x17
        /*000a*/ 	.short	(.L_518 - .L_517)
.L_517:
        /*000c*/ 	.word	0x00000000
        /*0010*/ 	.short	0x0000
        /*0012*/ 	.short	0x0000
        /*0014*/ 	.byte	0x00, 0xf0, 0x01, 0x2a


	//----- nvinfo : EIATTR_SPARSE_MMA_MASK
	.align		4
.L_518:
        /*0018*/ 	.byte	0x03, 0x50
        /*001a*/ 	.short	0x0000


	//----- nvinfo : EIATTR_MAXREG_COUNT
	.align		4
        /*001c*/ 	.byte	0x03, 0x1b
        /*001e*/ 	.short	0x00a8


	//----- nvinfo : EIATTR_MERCURY_ISA_VERSION
	.align		4
        /*0020*/ 	.byte	0x03, 0x5f
        /*0022*/ 	.short	0x0101


	//----- nvinfo : EIATTR_VRC_CTA_INIT_COUNT
	.align		4
        /*0024*/ 	.byte	0x02, 0x4a
	.zero		1
	.zero		1


	//----- nvinfo : EIATTR_EXIT_INSTR_OFFSETS
	.align		4
        /*0028*/ 	.byte	0x04, 0x1c
        /*002a*/ 	.short	(.L_520 - .L_519)


	//   ....[0]....
.L_519:
        /*002c*/ 	.word	0x00000010


	//----- nvinfo : EIATTR_MAX_THREADS
	.align		4
.L_520:
        /*0030*/ 	.byte	0x04, 0x05
        /*0032*/ 	.short	(.L_522 - .L_521)
.L_521:
        /*0034*/ 	.word	0x00000180
        /*0038*/ 	.word	0x00000001
        /*003c*/ 	.word	0x00000001


	//----- nvinfo : EIATTR_CBANK_PARAM_SIZE
	.align		4
.L_522:
        /*0040*/ 	.byte	0x03, 0x19
        /*0042*/ 	.short	0x0a80


	//----- nvinfo : EIATTR_PARAM_CBANK
	.align		4
        /*0044*/ 	.byte	0x04, 0x0a
        /*0046*/ 	.short	(.L_524 - .L_523)
	.align		4
.L_523:
        /*0048*/ 	.word	index@(.nv.constant0._ZN7cutlass13device_kernelIN5flash11enable_sm90INS1_16FlashAttnFwdSm90INS1_25CollectiveMainloopFwdSm90ILi2EN4cute5tupleIJNS5_1CILi1EEES8_S8_EEENS6_IJNS7_ILi128EEENS7_ILi112EEENS7_ILi192EEEEEELi192ENS_6half_tEfNS_4arch4Sm90ELb1ELb0ELb0ELb1ELb0ELb0ELb0ELb1ELb1ELb1ELb0ELb0EEENS1_21CollectiveEpilogueFwdINS6_IJSA_SC_SB_EEES9_SE_SG_Li256ELb1ELb1ELb0ELb0EEENS1_36VarlenDynamicPersistentTileSchedulerILi128ELi112ELi256ELi128ELb0ELb1ELb1ELb1ELb1ELb1EEEEEEEEEvNT_6ParamsE)
        /*004c*/ 	.short	0x0380
        /*004e*/ 	.short	0x0a80


	//----- nvinfo : EIATTR_SW_WAR
	.align		4
.L_524:
        /*0050*/ 	.byte	0x04, 0x36
        /*0052*/ 	.short	(.L_526 - .L_525)
.L_525:
        /*0054*/ 	.word	0x00000008
.L_526:


//--------------------- .nv.info._ZN7cutlass13device_kernelIN5flash11enable_sm90INS1_16FlashAttnFwdSm90INS1_25CollectiveMainloopFwdSm90ILi2EN4cute5tupleIJNS5_1CILi1EEES8_S8_EEENS6_IJNS7_ILi128EEENS7_ILi112EEENS7_ILi192EEEEEELi192ENS_6half_tEfNS_4arch4Sm90ELb1ELb0ELb0ELb1ELb0ELb1ELb0ELb1ELb1ELb1ELb0ELb0EEENS1_21CollectiveEpilogueFwdINS6_IJSA_SC_SB_EEES9_SE_SG_Li256ELb1ELb1ELb0ELb0EEENS1_36VarlenDynamicPersistentTileSchedulerILi128ELi112ELi256ELi128ELb0ELb1ELb1ELb1ELb1ELb1EEEEEEEEEvNT_6ParamsE --------------------------
	.section	.nv.info._ZN7cutlass13device_kernelIN5flash11enable_sm90INS1_16FlashAttnFwdSm90INS1_25CollectiveMainloopFwdSm90ILi2EN4cute5tupleIJNS5_1CILi1EEES8_S8_EEENS6_IJNS7_ILi128EEENS7_ILi112EEENS7_ILi192EEEEEELi192ENS_6half_tEfNS_4arch4Sm90ELb1ELb0ELb0ELb1ELb0ELb1ELb0ELb1ELb1ELb1ELb0ELb0EEENS1_21CollectiveEpilogueFwdINS6_IJSA_SC_SB_EEES9_SE_SG_Li256ELb1ELb1ELb0ELb0EEENS1_36VarlenDynamicPersistentTileSchedulerILi128ELi112ELi256ELi128ELb0ELb1ELb1ELb1ELb1ELb1EEEEEEEEEvNT_6ParamsE,"",@"SHT_CUDA_INFO"
	.sectionflags	@""
	.align	4


	//----- nvinfo : EIATTR_CUDA_API_VERSION
	.align		4
        /*0000*/ 	.byte	0x04, 0x37
        /*0002*/ 	.short	(.L_528 - .L_527)
.L_527:
        /*0004*/ 	.word	0x00000082


	//----- nvinfo : EIATTR_KPARAM_INFO
	.align		4
.L_528:
        /*0008*/ 	.byte	0x04, 0x17
        /*000a*/ 	.short	(.L_530 - .L_529)
.L_529:
        /*000c*/ 	.word	0x00000000
        /*0010*/ 	.short	0x0000
        /*0012*/ 	.short	0x0000
        /*0014*/ 	.byte	0x00, 0xf0, 0x01, 0x2a


	//----- nvinfo : EIATTR_SPARSE_MMA_MASK
	.align		4
.L_530:
        /*0018*/ 	.byte	0x03, 0x50
        /*001a*/ 	.short	0x0000


	//----- nvinfo : EIATTR_MAXREG_COUNT
	.align		4
        /*001c*/ 	.byte	0x03, 0x1b
        /*001e*/ 	.short	0x00a8


	//----- nvinfo : EIATTR_MERCURY_ISA_VERSION
	.align		4
        /*0020*/ 	.byte	0x03, 0x5f
        /*0022*/ 	.short	0x0101


	//----- nvinfo : EIATTR_VRC_CTA_INIT_COUNT
	.align		4
        /*0024*/ 	.byte	0x02, 0x4a
	.zero		1
	.zero		1


	//----- nvinfo : EIATTR_EXIT_INSTR_OFFSETS
	.align		4
        /*0028*/ 	.byte	0x04, 0x1c
        /*002a*/ 	.short	(.L_532 - .L_531)


	//   ....[0]....
.L_531:
        /*002c*/ 	.word	0x00000010


	//----- nvinfo : EIATTR_MAX_THREADS
	.align		4
.L_532:
        /*0030*/ 	.byte	0x04, 0x05
        /*0032*/ 	.short	(.L_534 - .L_533)
.L_533:
        /*0034*/ 	.word	0x00000180
        /*0038*/ 	.word	0x00000001
        /*003c*/ 	.word	0x00000001


	//----- nvinfo : EIATTR_CBANK_PARAM_SIZE
	.align		4
.L_534:
        /*0040*/ 	.byte	0x03, 0x19
        /*0042*/ 	.short	0x0a80


	//----- nvinfo : EIATTR_PARAM_CBANK
	.align		4
        /*0044*/ 	.byte	0x04, 0x0a
        /*0046*/ 	.short	(.L_536 - .L_535)
	.align		4
.L_535:
        /*0048*/ 	.word	index@(.nv.constant0._ZN7cutlass13device_kernelIN5flash11enable_sm90INS1_16FlashAttnFwdSm90INS1_25CollectiveMainloopFwdSm90ILi2EN4cute5tupleIJNS5_1CILi1EEES8_S8_EEENS6_IJNS7_ILi128EEENS7_ILi112EEENS7_ILi192EEEEEELi192ENS_6half_tEfNS_4arch4Sm90ELb1ELb0ELb0ELb1ELb0ELb1ELb0ELb1ELb1ELb1ELb0ELb0EEENS1_21CollectiveEpilogueFwdINS6_IJSA_SC_SB_EEES9_SE_SG_Li256ELb1ELb1ELb0ELb0EEENS1_36VarlenDynamicPersistentTileSchedulerILi128ELi112ELi256ELi128ELb0ELb1ELb1ELb1ELb1ELb1EEEEEEEEEvNT_6ParamsE)
        /*004c*/ 	.short	0x0380
        /*004e*/ 	.short	0x0a80


	//----- nvinfo : EIATTR_SW_WAR
	.align		4
.L_536:
        /*0050*/ 	.byte	0x04, 0x36
        /*0052*/ 	.short	(.L_538 - .L_537)
.L_537:
        /*0054*/ 	.word	0x00000008
.L_538:


//--------------------- .nv.info._ZN7cutlass13device_kernelIN5flash11enable_sm90INS1_16FlashAttnFwdSm90INS1_25CollectiveMainloopFwdSm90ILi2EN4cute5tupleIJNS5_1CILi1EEES8_S8_EEENS6_IJNS7_ILi128EEENS7_ILi176EEESA_EEELi128ENS_6half_tEfNS_4arch4Sm90ELb0ELb0ELb0ELb0ELb0ELb0ELb0ELb1ELb1ELb1ELb0ELb0EEENS1_21CollectiveEpilogueFwdINS6_IJSA_SA_SB_EEES9_SD_SF_Li256ELb0ELb1ELb0ELb0EEENS1_29StaticPersistentTileSchedulerILb0EEEEEEEEEvNT_6ParamsE --------------------------
	.section	.nv.info._ZN7cutlass13device_kernelIN5flash11enable_sm90INS1_16FlashAttnFwdSm90INS1_25CollectiveMainloopFwdSm90ILi2EN4cute5tupleIJNS5_1CILi1EEES8_S8_EEENS6_IJNS7_ILi128EEENS7_ILi176EEESA_EEELi128ENS_6half_tEfNS_4arch4Sm90ELb0ELb0ELb0ELb0ELb0ELb0ELb0ELb1ELb1ELb1ELb0ELb0EEENS1_21CollectiveEpilogueFwdINS6_IJSA_SA_SB_EEES9_SD_SF_Li256ELb0ELb1ELb0ELb0EEENS1_29StaticPersistentTileSchedulerILb0EEEEEEEEEvNT_6ParamsE,"",@"SHT_CUDA_INFO"
	.sectionflags	@""
	.align	4


	//----- nvinfo : EIATTR_CUDA_API_VERSION
	.align		4
        /*0000*/ 	.byte	0x04, 0x37
        /*0002*/ 	.short	(.L_540 - .L_539)
.L_539:
        /*0004*/ 	.word	0x00000082


	//----- nvinfo : EIATTR_KPARAM_INFO
	.align		4
.L_540:
        /*0008*/ 	.byte	0x04, 0x17
        /*000a*/ 	.short	(.L_542 - .L_541)
.L_541:
        /*000c*/ 	.word	0x00000000
        /*0010*/ 	.short	0x0000
        /*0012*/ 	.short	0x0000
        /*0014*/ 	.byte	0x00, 0xf0, 0x01, 0x28


	//----- nvinfo : EIATTR_SPARSE_MMA_MASK
	.align		4
.L_542:
        /*0018*/ 	.byte	0x03, 0x50
        /*001a*/ 	.short	0x0000


	//----- nvinfo : EIATTR_MAXREG_COUNT
	.align		4
        /*001c*/ 	.byte	0x03, 0x1b
        /*001e*/ 	.short	0x00a8


	//----- nvinfo : EIATTR_MERCURY_ISA_VERSION
	.align		4
        /*0020*/ 	.byte	0x03, 0x5f
        /*0022*/ 	.short	0x0101


	//----- nvinfo : EIATTR_VRC_CTA_INIT_COUNT
	.align		4
        /*0024*/ 	.byte	0x02, 0x4a
	.zero		1
	.zero		1


	//----- nvinfo : EIATTR_EXIT_INSTR_OFFSETS
	.align		4
        /*0028*/ 	.byte	0x04, 0x1c
        /*002a*/ 	.short	(.L_544 - .L_543)


	//   ....[0]....
.L_543:
        /*002c*/ 	.word	0x00000010


	//----- nvinfo : EIATTR_MAX_THREADS
	.align		4
.L_544:
        /*0030*/ 	.byte	0x04, 0x05
        /*0032*/ 	.short	(.L_546 - .L_545)
.L_545:
        /*0034*/ 	.word	0x00000180
        /*0038*/ 	.word	0x00000001
        /*003c*/ 	.word	0x00000001


	//----- nvinfo : EIATTR_CBANK_PARAM_SIZE
	.align		4
.L_546:
        /*0040*/ 	.byte	0x03, 0x19
        /*0042*/ 	.short	0x0a00


	//----- nvinfo : EIATTR_PARAM_CBANK
	.align		4
        /*0044*/ 	.byte	0x04, 0x0a
        /*0046*/ 	.short	(.L_548 - .L_547)
	.align		4
.L_547:
        /*0048*/ 	.word	index@(.nv.constant0._ZN7cutlass13device_kernelIN5flash11enable_sm90INS1_16FlashAttnFwdSm90INS1_25CollectiveMainloopFwdSm90ILi2EN4cute5tupleIJNS5_1CILi1EEES8_S8_EEENS6_IJNS7_ILi128EEENS7_ILi176EEESA_EEELi128ENS_6half_tEfNS_4arch4Sm90ELb0ELb0ELb0ELb0ELb0ELb0ELb0ELb1ELb1ELb1ELb0ELb0EEENS1_21CollectiveEpilogueFwdINS6_IJSA_SA_SB_EEES9_SD_SF_Li256ELb0ELb1ELb0ELb0EEENS1_29StaticPersistentTileSchedulerILb0EEEEEEEEEvNT_6ParamsE)
        /*004c*/ 	.short	0x0380
        /*004e*/ 	.short	0x0a00


	//----- nvinfo : EIATTR_SW_WAR
	.align		4
.L_548:
        /*0050*/ 	.byte	0x04, 0x36
        /*0052*/ 	.short	(.L_550 - .L_549)
.L_549:
        /*0054*/ 	.word	0x00000008
.L_550:


//--------------------- .nv.info._ZN7cutlass13device_kernelIN5flash11enable_sm90INS1_16FlashAttnFwdSm90INS1_25CollectiveMainloopFwdSm90ILi2EN4cute5tupleIJNS5_1CILi2EEENS7_ILi1EEES9_EEENS6_IJNS7_ILi128EEENS7_ILi176EEESB_EEELi128ENS_6half_tEfNS_4arch4Sm90ELb0ELb0ELb0ELb0ELb0ELb0ELb0ELb1ELb1ELb1ELb0ELb0EEENS1_21CollectiveEpilogueFwdINS6_IJSB_SB_SC_EEESA_SE_SG_Li256ELb0ELb1ELb0ELb0EEENS1_29StaticPersistentTileSchedulerILb0EEEEEEEEEvNT_6ParamsE --------------------------
	.section	.nv.info._ZN7cutlass13device_kernelIN5flash11enable_sm90INS1_16FlashAttnFwdSm90INS1_25CollectiveMainloopFwdSm90ILi2EN4cute5tupleIJNS5_1CILi2EEENS7_ILi1EEES9_EEENS6_IJNS7_ILi128EEENS7_ILi176EEESB_EEELi128ENS_6half_tEfNS_4arch4Sm90ELb0ELb0ELb0ELb0ELb0ELb0ELb0ELb1ELb1ELb1ELb0ELb0EEENS1_21CollectiveEpilogueFwdINS6_IJSB_SB_SC_EEESA_SE_SG_Li256ELb0ELb1ELb0ELb0EEENS1_29StaticPersistentTileSchedulerILb0EEEEEEEEEvNT_6ParamsE,"",@"SHT_CUDA_INFO"
	.sectionflags	@""
	.align	4


	//----- nvinfo : EIATTR_CUDA_API_VERSION
	.align		4
        /*0000*/ 	.byte	0x04, 0x37
        /*0002*/ 	.short	(.L_552 - .L_551)
.L_551:
        /*0004*/ 	.word	0x00000082


	//----- nvinfo : EIATTR_KPARAM_INFO
	.align		4
.L_552:
        /*0008*/ 	.byte	0x04, 0x17
        /*000a*/ 	.short	(.L_554 - .L_553)
.L_553:
        /*000c*/ 	.word	0x00000000
        /*0010*/ 	.short	0x0000
        /*0012*/ 	.short	0x0000
        /*0014*/ 	.byte	0x00, 0xf0, 0x01, 0x28


	//----- nvinfo : EIATTR_SPARSE_MMA_MASK
	.align		4
.L_554:
        /*0018*/ 	.byte	0x03, 0x50
        /*001a*/ 	.short	0x0000


	//----- nvinfo : EIATTR_MAXREG_COUNT
	.align		4
        /*001c*/ 	.byte	0x03, 0x1b
        /*001e*/ 	.short	0x00a8


	//----- nvinfo : EIATTR_MERCURY_ISA_VERSION
	.align		4
        /*0020*/ 	.byte	0x03, 0x5f
        /*0022*/ 	.short	0x0101


	//----- nvinfo : EIATTR_VRC_CTA_INIT_COUNT
	.align		4
        /*0024*/ 	.byte	0x02, 0x4a
	.zero		1
	.zero		1


	//----- nvinfo : EIATTR_EXIT_INSTR_OFFSETS
	.align		4
        /*0028*/ 	.byte	0x04, 0x1c
        /*002a*/ 	.short	(.L_556 - .L_555)


	//   ....[0]....
.L_555:
        /*002c*/ 	.word	0x00000010


	//----- nvinfo : EIATTR_MAX_THREADS
	.align		4
.L_556:
        /*0030*/ 	.byte	0x04, 0x05
        /*0032*/ 	.short	(.L_558 - .L_557)
.L_557:
        /*0034*/ 	.word	0x00000180
        /*0038*/ 	.word	0x00000001
        /*003c*/ 	.word	0x00000001


	//----- nvinfo : EIATTR_CBANK_PARAM_SIZE
	.align		4
.L_558:
        /*0040*/ 	.byte	0x03, 0x19
        /*0042*/ 	.short	0x0a00


	//----- nvinfo : EIATTR_PARAM_CBANK
	.align		4
        /*0044*/ 	.byte	0x04, 0x0a
        /*0046*/ 	.short	(.L_560 - .L_559)
	.align		4
.L_559:
        /*0048*/ 	.word	index@(.nv.constant0._ZN7cutlass13device_kernelIN5flash11enable_sm90INS1_16FlashAttnFwdSm90INS1_25CollectiveMainloopFwdSm90ILi2EN4cute5tupleIJNS5_1CILi2EEENS7_ILi1EEES9_EEENS6_IJNS7_ILi128EEENS7_ILi176EEESB_EEELi128ENS_6half_tEfNS_4arch4Sm90ELb0ELb0ELb0ELb0ELb0ELb0ELb0ELb1ELb1ELb1ELb0ELb0EEENS1_21CollectiveEpilogueFwdINS6_IJSB_SB_SC_EEESA_SE_SG_Li256ELb0ELb1ELb0ELb0EEENS1_29StaticPersistentTileSchedulerILb0EEEEEEEEEvNT_6ParamsE)
        /*004c*/ 	.short	0x0380
        /*004e*/ 	.short	0x0a00


	//----- nvinfo : EIATTR_SW_WAR
	.align		4
.L_560:
        /*0050*/ 	.byte	0x04, 0x36
        /*0052*/ 	.short	(.L_562 - .L_561)
.L_561:
        /*0054*/ 	.word	0x00000008
.L_562:


//--------------------- .nv.info._ZN7cutlass13device_kernelIN5flash11enable_sm90INS1_16FlashAttnFwdSm90INS1_25CollectiveMainloopFwdSm90ILi2EN4cute5tupleIJNS5_1CILi1EEES8_S8_EEENS6_IJNS7_ILi128EEENS7_ILi176EEESA_EEELi128ENS_6half_tEfNS_4arch4Sm90ELb0ELb0ELb0ELb1ELb0ELb0ELb0ELb1ELb1ELb1ELb0ELb0EEENS1_21CollectiveEpilogueFwdINS6_IJSA_SA_SB_EEES9_SD_SF_Li256ELb1ELb1ELb0ELb0EEENS1_36VarlenDynamicPersistentTileSchedulerILi128ELi176ELi256ELi128ELb0ELb1ELb1ELb0ELb1ELb1EEEEEEEEEvNT_6ParamsE --------------------------
	.section	.nv.info._ZN7cutlass13device_kernelIN5flash11enable_sm90INS1_16FlashAttnFwdSm90INS1_25CollectiveMainloopFwdSm90ILi2EN4cute5tupleIJNS5_1CILi1EEES8_S8_EEENS6_IJNS7_ILi128EEENS7_ILi176EEESA_EEELi128ENS_6half_tEfNS_4arch4Sm90ELb0ELb0ELb0ELb1ELb0ELb0ELb0ELb1ELb1ELb1ELb0ELb0EEENS1_21CollectiveEpilogueFwdINS6_IJSA_SA_SB_EEES9_SD_SF_Li256ELb1ELb1ELb0ELb0EEENS1_36VarlenDynamicPersistentTileSchedulerILi128ELi176ELi256ELi128ELb0ELb1ELb1ELb0ELb1ELb1EEEEEEEEEvNT_6ParamsE,"",@"SHT_CUDA_INFO"
	.sectionflags	@""
	.align	4


	//----- nvinfo : EIATTR_CUDA_API_VERSION
	.align		4
        /*0000*/ 	.byte	0x04, 0x37
        /*0002*/ 	.short	(.L_564 - .L_563)
.L_563:
        /*0004*/ 	.word	0x00000082


	//----- nvinfo : EIATTR_KPARAM_INFO
	.align		4
.L_564:
        /*0008*/ 	.byte	0x04, 0x17
        /*000a*/ 	.short	(.L_566 - .L_565)
.L_565:
        /*000c*/ 	.word	0x00000000
        /*0010*/ 	.short	0x0000
        /*0012*/ 	.short	0x0000
        /*0014*/ 	.byte	0x00, 0xf0, 0x01, 0x2a


	//----- nvinfo : EIATTR_SPARSE_MMA_MASK
	.align		4
.L_566:
        /*0018*/ 	.byte	0x03, 0x50
        /*001a*/ 	.short	0x0000


	//----- nvinfo : EIATTR_MAXREG_COUNT
	.align		4
        /*001c*/ 	.byte	0x03, 0x1b
        /*001e*/ 	.short	0x00a8


	//----- nvinfo : EIATTR_MERCURY_ISA_VERSION
	.align		4
        /*0020*/ 	.byte	0x03, 0x5f
        /*0022*/ 	.short	0x0101


	//----- nvinfo : EIATTR_VRC_CTA_INIT_COUNT
	.align		4
        /*0024*/ 	.byte	0x02, 0x4a
	.zero		1
	.zero		1


	//----- nvinfo : EIATTR_EXIT_INSTR_OFFSETS
	.align		4
        /*0028*/ 	.byte	0x04, 0x1c
        /*002a*/ 	.short	(.L_568 - .L_567)


	//   ....[0]....
.L_567:
        /*002c*/ 	.word	0x00000010


	//----- nvinfo : EIATTR_MAX_THREADS
	.align		4
.L_568:
        /*0030*/ 	.byte	0x04, 0x05
        /*0032*/ 	.short	(.L_570 - .L_569)
.L_569:
        /*0034*/ 	.word	0x00000180
        /*0038*/ 	.word	0x00000001
        /*003c*/ 	.word	0x00000001


	//----- nvinfo : EIATTR_CBANK_PARAM_SIZE
	.align		4
.L_570:
        /*0040*/ 	.byte	0x03, 0x19
        /*0042*/ 	.short	0x0a80


	//----- nvinfo : EIATTR_PARAM_CBANK
	.align		4
        /*0044*/ 	.byte	0x04, 0x0a
        /*0046*/ 	.short	(.L_572 - .L_571)
	.align		4
.L_571:
        /*0048*/ 	.word	index@(.nv.constant0._ZN7cutlass13device_kernelIN5flash11enable_sm90INS1_16FlashAttnFwdSm90INS1_25CollectiveMainloopFwdSm90ILi2EN4cute5tupleIJNS5_1CILi1EEES8_S8_EEENS6_IJNS7_ILi128EEENS7_ILi176EEESA_EEELi128ENS_6half_tEfNS_4arch4Sm90ELb0ELb0ELb0ELb1ELb0ELb0ELb0ELb1ELb1ELb1ELb0ELb0EEENS1_21CollectiveEpilogueFwdINS6_IJSA_SA_SB_EEES9_SD_SF_Li256ELb1ELb1ELb0ELb0EEENS1_36VarlenDynamicPersistentTileSchedulerILi128ELi176ELi256ELi128ELb0ELb1ELb1ELb0ELb1ELb1EEEEEEEEEvNT_6ParamsE)
        /*004c*/ 	.short	0x0380
        /*004e*/ 	.short	0x0a80


	//----- nvinfo : EIATTR_SW_WAR
	.align		4
.L_572:
        /*0050*/ 	.byte	0x04, 0x36
        /*0052*/ 	.short	(.L_574 - .L_573)
.L_573:
        /*0054*/ 	.word	0x00000008
.L_574:


//--------------------- .nv.info._ZN7cutlass13device_kernelIN5flash11enable_sm90INS1_16FlashAttnFwdSm90INS1_25CollectiveMainloopFwdSm90ILi2EN4cute5tupleIJNS5_1CILi1EEES8_S8_EEENS6_IJNS7_ILi128EEENS7_ILi176EEESA_EEELi128ENS_6half_tEfNS_4arch4Sm90ELb0ELb0ELb0ELb1ELb0ELb1ELb0ELb1ELb1ELb1ELb0ELb0EEENS1_21CollectiveEpilogueFwdINS6_IJSA_SA_SB_EEES9_SD_SF_Li256ELb1ELb1ELb0ELb0EEENS1_36VarlenDynamicPersistentTileSchedulerILi128ELi176ELi256ELi128ELb0ELb1ELb1ELb0ELb1ELb1EEEEEEEEEvNT_6ParamsE --------------------------
	.section	.nv.info._ZN7cutlass13device_kernelIN5flash11enable_sm90INS1_16FlashAttnFwdSm90INS1_25CollectiveMainloopFwdSm90ILi2EN4cute5tupleIJNS5_1CILi1EEES8_S8_EEENS6_IJNS7_ILi128EEENS7_ILi176EEESA_EEELi128ENS_6half_tEfNS_4arch4Sm90ELb0ELb0ELb0ELb1ELb0ELb1ELb0ELb1ELb1ELb1ELb0ELb0EEENS1_21CollectiveEpilogueFwdINS6_IJSA_SA_SB_EEES9_SD_SF_Li256ELb1ELb1ELb0ELb0EEENS1_36VarlenDynamicPersistentTileSchedulerILi128ELi176ELi256ELi128ELb0ELb1ELb1ELb0ELb1ELb1EEEEEEEEEvNT_6ParamsE,"",@"SHT_CUDA_INFO"
	.sectionflags	@""
	.align	4


	//----- nvinfo : EIATTR_CUDA_API_VERSION
	.align		4
        /*0000*/ 	.byte	0x04, 0x37
        /*0002*/ 	.short	(.L_576 - .L_575)
.L_575:
        /*0004*/ 	.word	0x00000082


	//----- nvinfo : EIATTR_KPARAM_INFO
	.align		4
.L_576:
        /*0008*/ 	.byte	0x04, 0x17
        /*000a*/ 	.short	(.L_578 - .L_577)
.L_577:
        /*000c*/ 	.word	0x00000000
        /*0010*/ 	.short	0x0000
        /*0012*/ 	.short	0x0000
        /*0014*/ 	.byte	0x00, 0xf0, 0x01, 0x2a


	//----- nvinfo : EIATTR_SPARSE_MMA_MASK
	.align		4
.L_578:
        /*0018*/ 	.byte	0x03, 0x50
        /*001a*/ 	.short	0x0000


	//----- nvinfo : EIATTR_MAXREG_COUNT
	.align		4
        /*001c*/ 	.byte	0x03, 0x1b
        /*001e*/ 	.short	0x00a8


	//----- nvinfo : EIATTR_MERCURY_ISA_VERSION
	.align		4
        /*0020*/ 	.byte	0x03, 0x5f
        /*0022*/ 	.short	0x0101


	//----- nvinfo : EIATTR_VRC_CTA_INIT_COUNT
	.align		4
        /*0024*/ 	.byte	0x02, 0x4a
	.zero		1
	.zero		1


	//----- nvinfo : EIATTR_EXIT_INSTR_OFFSETS
	.align		4
        /*0028*/ 	.byte	0x04, 0x1c
        /*002a*/ 	.short	(.L_580 - .L_579)


	//   ....[0]....
.L_579:
        /*002c*/ 	.word	0x00000010


	//----- nvinfo : EIATTR_MAX_THREADS
	.align		4
.L_580:
        /*0030*/ 	.byte	0x04, 0x05
        /*0032*/ 	.short	(.L_582 - .L_581)
.L_581:
        /*0034*/ 	.word	0x00000180
        /*0038*/ 	.word	0x00000001
        /*003c*/ 	.word	0x00000001


	//----- nvinfo : EIATTR_CBANK_PARAM_SIZE
	.align		4
.L_582:
        /*0040*/ 	.byte	0x03, 0x19
        /*0042*/ 	.short	0x0a80


	//----- nvinfo : EIATTR_PARAM_CBANK
	.align		4
        /*0044*/ 	.byte	0x04, 0x0a
        /*0046*/ 	.short	(.L_584 - .L_583)
	.align		4
.L_583:
        /*0048*/ 	.word	index@(.nv.constant0._ZN7cutlass13device_kernelIN5flash11enable_sm90INS1_16FlashAttnFwdSm90INS1_25CollectiveMainloopFwdSm90ILi2EN4cute5tupleIJNS5_1CILi1EEES8_S8_EEENS6_IJNS7_ILi128EEENS7_ILi176EEESA_EEELi128ENS_6half_tEfNS_4arch4Sm90ELb0ELb0ELb0ELb1ELb0ELb1ELb0ELb1ELb1ELb1ELb0ELb0EEENS1_21CollectiveEpilogueFwdINS6_IJSA_SA_SB_EEES9_SD_SF_Li256ELb1ELb1ELb0ELb0EEENS1_36VarlenDynamicPersistentTileSchedulerILi128ELi176ELi256ELi128ELb0ELb1ELb1ELb0ELb1ELb1EEEEEEEEEvNT_6ParamsE)
        /*004c*/ 	.short	0x0380
        /*004e*/ 	.short	0x0a80


	//----- nvinfo : EIATTR_SW_WAR
	.align		4
.L_584:
        /*0050*/ 	.byte	0x04, 0x36
        /*0052*/ 	.short	(.L_586 - .L_585)
.L_585:
        /*0054*/ 	.word	0x00000008
.L_586:


//--------------------- .nv.info._ZN7cutlass13device_kernelIN5flash11enable_sm90INS1_16FlashAttnFwdSm90INS1_25CollectiveMainloopFwdSm90ILi2EN4cute5tupleIJNS5_1CILi1EEES8_S8_EEENS6_IJNS7_ILi128EEESA_SA_EEELi128ENS_6half_tEfNS_4arch4Sm90ELb0ELb1ELb0ELb0ELb0ELb0ELb0ELb1ELb1ELb1ELb0ELb0EEENS1_21CollectiveEpilogueFwdISB_S9_SC_SE_Li256ELb0ELb1ELb0ELb0EEENS1_30DynamicPersistentTileSchedulerILi256ELi128ELb0ELb1ELb1EEEEEEEEEvNT_6ParamsE --------------------------
	.section	.nv.info._ZN7cutlass13device_kernelIN5flash11enable_sm90INS1_16FlashAttnFwdSm90INS1_25CollectiveMainloopFwdSm90ILi2EN4cute5tupleIJNS5_1CILi1EEES8_S8_EEENS6_IJNS7_ILi128EEESA_SA_EEELi128ENS_6half_tEfNS_4arch4Sm90ELb0ELb1ELb0ELb0ELb0ELb0ELb0ELb1ELb1ELb1ELb0ELb0EEENS1_21CollectiveEpilogueFwdISB_S9_SC_SE_Li256ELb0ELb1ELb0ELb0EEENS1_30DynamicPersistentTileSchedulerILi256ELi128ELb0ELb1ELb1EEEEEEEEEvNT_6ParamsE,"",@"SHT_CUDA_INFO"
	.sectionflags	@""
	.align	4


	//----- nvinfo : EIATTR_CUDA_API_VERSION
	.align		4
        /*0000*/ 	.byte	0x04, 0x37
        /*0002*/ 	.short	(.L_588 - .L_587)
.L_587:
        /*0004*/ 	.word	0x00000082


	//----- nvinfo : EIATTR_KPARAM_INFO
	.align		4
.L_588:
        /*0008*/ 	.byte	0x04, 0x17
        /*000a*/ 	.short	(.L_590 - .L_589)
.L_589:
        /*000c*/ 	.word	0x00000000
        /*0010*/ 	.short	0x0000
        /*0012*/ 	.short	0x0000
        /*0014*/ 	.byte	0x00, 0xf0, 0x01, 0x2a


	//----- nvinfo : EIATTR_SPARSE_MMA_MASK
	.align		4
.L_590:
        /*0018*/ 	.byte	0x03, 0x50
        /*001a*/ 	.short	0x0000


	//----- nvinfo : EIATTR_MAXREG_COUNT
	.align		4
        /*001c*/ 	.byte	0x03, 0x1b
        /*001e*/ 	.short	0x00a8


	//----- nvinfo : EIATTR_MERCURY_ISA_VERSION
	.align		4
        /*0020*/ 	.byte	0x03, 0x5f
        /*0022*/ 	.short	0x0101


	//----- nvinfo : EIATTR_VRC_CTA_INIT_COUNT
	.align		4
        /*0024*/ 	.byte	0x02, 0x4a
	.zero		1
	.zero		1


	//----- nvinfo : EIATTR_EXIT_INSTR_OFFSETS
	.align		4
        /*0028*/ 	.byte	0x04, 0x1c
        /*002a*/ 	.short	(.L_592 - .L_591)


	//   ....[0]....
.L_591:
        /*002c*/ 	.word	0x00000010


	//----- nvinfo : EIATTR_MAX_THREADS
	.align		4
.L_592:
        /*0030*/ 	.byte	0x04, 0x05
        /*0032*/ 	.short	(.L_594 - .L_593)
.L_593:
        /*0034*/ 	.word	0x00000180
        /*0038*/ 	.word	0x00000001
        /*003c*/ 	.word	0x00000001


	//----- nvinfo : EIATTR_CBANK_PARAM_SIZE
	.align		4
.L_594:
        /*0040*/ 	.byte	0x03, 0x19
        /*0042*/ 	.short	0x0a80


	//----- nvinfo : EIATTR_PARAM_CBANK
	.align		4
        /*0044*/ 	.byte	0x04, 0x0a
        /*0046*/ 	.short	(.L_596 - .L_595)
	.align		4
.L_595:
        /*0048*/ 	.word	index@(.nv.constant0._ZN7cutlass13device_kernelIN5flash11enable_sm90INS1_16FlashAttnFwdSm90INS1_25CollectiveMainloopFwdSm90ILi2EN4cute5tupleIJNS5_1CILi1EEES8_S8_EEENS6_IJNS7_ILi128EEESA_SA_EEELi128ENS_6half_tEfNS_4arch4Sm90ELb0ELb1ELb0ELb0ELb0ELb0ELb0ELb1ELb1ELb1ELb0ELb0EEENS1_21CollectiveEpilogueFwdISB_S9_SC_SE_Li256ELb0ELb1ELb0ELb0EEENS1_30DynamicPersistentTileSchedulerILi256ELi128ELb0ELb1ELb1EEEEEEEEEvNT_6ParamsE)
        /*004c*/ 	.short	0x0380
        /*004e*/ 	.short	0x0a80


	//----- nvinfo : EIATTR_SW_WAR
	.align		4
.L_596:
        /*0050*/ 	.byte	0x04, 0x36
        /*0052*/ 	.short	(.L_598 - .L_597)
.L_597:
        /*0054*/ 	.word	0x00000008
.L_598:


//--------------------- .nv.info._ZN7cutlass13device_kernelIN5flash11enable_sm90INS1_16FlashAttnFwdSm90INS1_25CollectiveMainloopFwdSm90ILi2EN4cute5tupleIJNS5_1CILi1EEES8_S8_EEENS6_IJNS7_ILi128EEESA_SA_EEELi128ENS_6half_tEfNS_4arch4Sm90ELb0ELb1ELb0ELb1ELb0ELb0ELb0ELb1ELb1ELb1ELb0ELb0EEENS1_21CollectiveEpilogueFwdISB_S9_SC_SE_Li256ELb1ELb1ELb0ELb0EEENS1_36VarlenDynamicPersistentTileSchedulerILi128ELi128ELi256ELi128ELb0ELb1ELb1ELb1ELb0ELb1EEEEEEEEEvNT_6ParamsE --------------------------
	.section	.nv.info._ZN7cutlass13device_kernelIN5flash11enable_sm90INS1_16FlashAttnFwdSm90INS1_25CollectiveMainloopFwdSm90ILi2EN4cute5tupleIJNS5_1CILi1EEES8_S8_EEENS6_IJNS7_ILi128EEESA_SA_EEELi128ENS_6half_tEfNS_4arch4Sm90ELb0ELb1ELb0ELb1ELb0ELb0ELb0ELb1ELb1ELb1ELb0ELb0EEENS1_21CollectiveEpilogueFwdISB_S9_SC_SE_Li256ELb1ELb1ELb0ELb0EEENS1_36VarlenDynamicPersistentTileSchedulerILi128ELi128ELi256ELi128ELb0ELb1ELb1ELb1ELb0ELb1EEEEEEEEEvNT_6ParamsE,"",@"SHT_CUDA_INFO"
	.sectionflags	@""
	.align	4


	//----- nvinfo : EIATTR_CUDA_API_VERSION
	.align		4
        /*0000*/ 	.byte	0x04, 0x37
        /*0002*/ 	.short	(.L_600 - .L_599)
.L_599:
        /*0004*/ 	.word	0x00000082


	//----- nvinfo : EIATTR_KPARAM_INFO
	.align		4
.L_600:
        /*0008*/ 	.byte	0x04, 0x17
        /*000a*/ 	.short	(.L_602 - .L_601)
.L_601:
        /*000c*/ 	.word	0x00000000
        /*0010*/ 	.short	0x0000
        /*0012*/ 	.short	0x0000
        /*0014*/ 	.byte	0x00, 0xf0, 0x01, 0x2a


	//----- nvinfo : EIATTR_SPARSE_MMA_MASK
	.align		4
.L_602:
        /*0018*/ 	.byte	0x03, 0x50
        /*001a*/ 	.short	0x0000


	//----- nvinfo : EIATTR_MAXREG_COUNT
	.align		4
        /*001c*/ 	.byte	0x03, 0x1b
        /*001e*/ 	.short	0x00a8


	//----- nvinfo : EIATTR_MERCURY_ISA_VERSION
	.align		4
        /*0020*/ 	.byte	0x03, 0x5f
        /*0022*/ 	.short	0x0101


	//----- nvinfo : EIATTR_VRC_CTA_INIT_COUNT
	.align		4
        /*0024*/ 	.byte	0x02, 0x4a
	.zero		1
	.zero		1


	//----- nvinfo : EIATTR_EXIT_INSTR_OFFSETS
	.align		4
        /*0028*/ 	.byte	0x04, 0x1c
        /*002a*/ 	.short	(.L_604 - .L_603)


	//   ....[0]....
.L_603:
        /*002c*/ 	.word	0x00000010


	//----- nvinfo : EIATTR_MAX_THREADS
	.align		4
.L_604:
        /*0030*/ 	.byte	0x04, 0x05
        /*0032*/ 	.short	(.L_606 - .L_605)
.L_605:
        /*0034*/ 	.word	0x00000180
        /*0038*/ 	.word	0x00000001
        /*003c*/ 	.word	0x00000001


	//----- nvinfo : EIATTR_CBANK_PARAM_SIZE
	.align		4
.L_606:
        /*0040*/ 	.byte	0x03, 0x19
        /*0042*/ 	.short	0x0a80


	//----- nvinfo : EIATTR_PARAM_CBANK
	.align		4
        /*0044*/ 	.byte	0x04, 0x0a
        /*0046*/ 	.short	(.L_608 - .L_607)
	.align		4
.L_607:
        /*0048*/ 	.word	index@(.nv.constant0._ZN7cutlass13device_kernelIN5flash11enable_sm90INS1_16FlashAttnFwdSm90INS1_25CollectiveMainloopFwdSm90ILi2EN4cute5tupleIJNS5_1CILi1EEES8_S8_EEENS6_IJNS7_ILi128EEESA_SA_EEELi128ENS_6half_tEfNS_4arch4Sm90ELb0ELb1ELb0ELb1ELb0ELb0ELb0ELb1ELb1ELb1ELb0ELb0EEENS1_21CollectiveEpilogueFwdISB_S9_SC_SE_Li256ELb1ELb1ELb0ELb0EEENS1_36VarlenDynamicPersistentTileSchedulerILi128ELi128ELi256ELi128ELb0ELb1ELb1ELb1ELb0ELb1EEEEEEEEEvNT_6ParamsE)
        /*004c*/ 	.short	0x0380
        /*004e*/ 	.short	0x0a80


	//----- nvinfo : EIATTR_SW_WAR
	.align		4
.L_608:
        /*0050*/ 	.byte	0x04, 0x36
        /*0052*/ 	.short	(.L_610 - .L_609)
.L_609:
        /*0054*/ 	.word	0x00000008
.L_610:


//--------------------- .nv.info._ZN7cutlass13device_kernelIN5flash11enable_sm90INS1_16FlashAttnFwdSm90INS1_25CollectiveMainloopFwdSm90ILi2EN4cute5tupleIJNS5_1CILi1EEES8_S8_EEENS6_IJNS7_ILi128EEESA_SA_EEELi128ENS_6half_tEfNS_4arch4Sm90ELb0ELb1ELb0ELb1ELb0ELb1ELb0ELb1ELb1ELb1ELb0ELb0EEENS1_21CollectiveEpilogueFwdISB_S9_SC_SE_Li256ELb1ELb1ELb0ELb0EEENS1_36VarlenDynamicPersistentTileSchedulerILi128ELi128ELi256ELi128ELb0ELb1ELb1ELb1ELb0ELb1EEEEEEEEEvNT_6ParamsE --------------------------
	.section	.nv.info._ZN7cutlass13device_kernelIN5flash11enable_sm90INS1_16FlashAttnFwdSm90INS1_25CollectiveMainloopFwdSm90ILi2EN4cute5tupleIJNS5_1CILi1EEES8_S8_EEENS6_IJNS7_ILi128EEESA_SA_EEELi128ENS_6half_tEfNS_4arch4Sm90ELb0ELb1ELb0ELb1ELb0ELb1ELb0ELb1ELb1ELb1ELb0ELb0EEENS1_21CollectiveEpilogueFwdISB_S9_SC_SE_Li256ELb1ELb1ELb0ELb0EEENS1_36VarlenDynamicPersistentTileSchedulerILi128ELi128ELi256ELi128ELb0ELb1ELb1ELb1ELb0ELb1EEEEEEEEEvNT_6ParamsE,"",@"SHT_CUDA_INFO"
	.sectionflags	@""
	.align	4


	//----- nvinfo : EIATTR_CUDA_API_VERSION
	.align		4
        /*0000*/ 	.byte	0x04, 0x37
        /*0002*/ 	.short	(.L_612 - .L_611)
.L_611:
        /*0004*/ 	.word	0x00000082


	//----- nvinfo : EIATTR_KPARAM_INFO
	.align		4
.L_612:
        /*0008*/ 	.byte	0x04, 0x17
        /*000a*/ 	.short	(.L_614 - .L_613)
.L_613:
        /*000c*/ 	.word	0x00000000
        /*0010*/ 	.short	0x0000
        /*0012*/ 	.short	0x0000
        /*0014*/ 	.byte	0x00, 0xf0, 0x01, 0x2a


	//----- nvinfo : EIATTR_SPARSE_MMA_MASK
	.align		4
.L_614:
        /*0018*/ 	.byte	0x03, 0x50
        /*001a*/ 	.short	0x0000


	//----- nvinfo : EIATTR_MAXREG_COUNT
	.align		4
        /*001c*/ 	.byte	0x03, 0x1b
        /*001e*/ 	.short	0x00a8


	//----- nvinfo : EIATTR_MERCURY_ISA_VERSION
	.align		4
        /*0020*/ 	.byte	0x03, 0x5f
        /*0022*/ 	.short	0x0101


	//----- nvinfo : EIATTR_VRC_CTA_INIT_COUNT
	.align		4
        /*0024*/ 	.byte	0x02, 0x4a
	.zero		1
	.zero		1


	//----- nvinfo : EIATTR_EXIT_INSTR_OFFSETS
	.align		4
        /*0028*/ 	.byte	0x04, 0x1c
        /*002a*/ 	.short	(.L_616 - .L_615)


	//   ....[0]....
.L_615:
        /*002c*/ 	.word	0x00000010


	//----- nvinfo : EIATTR_MAX_THREADS
	.align		4
.L_616:
        /*0030*/ 	.byte	0x04, 0x05
        /*0032*/ 	.short	(.L_618 - .L_617)
.L_617:
        /*0034*/ 	.word	0x00000180
        /*0038*/ 	.word	0x00000001
        /*003c*/ 	.word	0x00000001


	//----- nvinfo : EIATTR_CBANK_PARAM_SIZE
	.align		4
.L_618:
        /*0040*/ 	.byte	0x03, 0x19
        /*0042*/ 	.short	0x0a80


	//----- nvinfo : EIATTR_PARAM_CBANK
	.align		4
        /*0044*/ 	.byte	0x04, 0x0a
        /*0046*/ 	.short	(.L_620 - .L_619)
	.align		4
.L_619:
        /*0048*/ 	.word	index@(.nv.constant0._ZN7cutlass13device_kernelIN5flash11enable_sm90INS1_16FlashAttnFwdSm90INS1_25CollectiveMainloopFwdSm90ILi2EN4cute5tupleIJNS5_1CILi1EEES8_S8_EEENS6_IJNS7_ILi128EEESA_SA_EEELi128ENS_6half_tEfNS_4arch4Sm90ELb0ELb1ELb0ELb1ELb0ELb1ELb0ELb1ELb1ELb1ELb0ELb0EEENS1_21CollectiveEpilogueFwdISB_S9_SC_SE_Li256ELb1ELb1ELb0ELb0EEENS1_36VarlenDynamicPersistentTileSchedulerILi128ELi128ELi256ELi128ELb0ELb1ELb1ELb1ELb0ELb1EEEEEEEEEvNT_6ParamsE)
        /*004c*/ 	.short	0x0380
        /*004e*/ 	.short	0x0a80


	//----- nvinfo : EIATTR_SW_WAR
	.align		4
.L_620:
        /*0050*/ 	.byte	0x04, 0x36
        /*0052*/ 	.short	(.L_622 - .L_621)
.L_621:
        /*0054*/ 	.word	0x00000008
.L_622:


//--------------------- .nv.info._ZN7cutlass13device_kernelIN5flash11enable_sm90INS1_16FlashAttnFwdSm90INS1_25CollectiveMainloopFwdSm90ILi2EN4cute5tupleIJNS5_1CILi1EEES8_S8_EEENS6_IJNS7_ILi128EEESA_SA_EEELi128ENS_6half_tEfNS_4arch4Sm90ELb1ELb0ELb0ELb0ELb0ELb0ELb0ELb1ELb1ELb1ELb0ELb0EEENS1_21CollectiveEpilogueFwdISB_S9_SC_SE_Li256ELb0ELb1ELb0ELb0EEENS1_30DynamicPersistentTileSchedulerILi256ELi128ELb0ELb1ELb1EEEEEEEEEvNT_6ParamsE --------------------------
	.section	.nv.info._ZN7cutlass13device_kernelIN5flash11enable_sm90INS1_16FlashAttnFwdSm90INS1_25CollectiveMainloopFwdSm90ILi2EN4cute5tupleIJNS5_1CILi1EEES8_S8_EEENS6_IJNS7_ILi128EEESA_SA_EEELi128ENS_6half_tEfNS_4arch4Sm90ELb1ELb0ELb0ELb0ELb0ELb0ELb0ELb1ELb1ELb1ELb0ELb0EEENS1_21CollectiveEpilogueFwdISB_S9_SC_SE_Li256ELb0ELb1ELb0ELb0EEENS1_30DynamicPersistentTileSchedulerILi256ELi128ELb0ELb1ELb1EEEEEEEEEvNT_6ParamsE,"",@"SHT_CUDA_INFO"
	.sectionflags	@""
	.align	4


	//----- nvinfo : EIATTR_CUDA_API_VERSION
	.align		4
        /*0000*/ 	.byte	0x04, 0x37
        /*0002*/ 	.short	(.L_624 - .L_623)
.L_623:
        /*0004*/ 	.word	0x00000082


	//----- nvinfo : EIATTR_KPARAM_INFO
	.align		4
.L_624:
        /*0008*/ 	.byte	0x04, 0x17
        /*000a*/ 	.short	(.L_626 - .L_625)
.L_625:
        /*000c*/ 	.word	0x00000000
        /*0010*/ 	.short	0x0000
        /*0012*/ 	.short	0x0000
        /*0014*/ 	.byte	0x00, 0xf0, 0x01, 0x2a


	//----- nvinfo : EIATTR_SPARSE_MMA_MASK
	.align		4
.L_626:
        /*0018*/ 	.byte	0x03, 0x50
        /*001a*/ 	.short	0x0000


	//----- nvinfo : EIATTR_MAXREG_COUNT
	.align		4
        /*001c*/ 	.byte	0x03, 0x1b
        /*001e*/ 	.short	0x00a8


	//----- nvinfo : EIATTR_MERCURY_ISA_VERSION
	.align		4
        /*0020*/ 	.byte	0x03, 0x5f
        /*0022*/ 	.short	0x0101


	//----- nvinfo : EIATTR_VRC_CTA_INIT_COUNT
	.align		4
        /*0024*/ 	.byte	0x02, 0x4a
	.zero		1
	.zero		1


	//----- nvinfo : EIATTR_EXIT_INSTR_OFFSETS
	.align		4
        /*0028*/ 	.byte	0x04, 0x1c
        /*002a*/ 	.short	(.L_628 - .L_627)


	//   ....[0]....
.L_627:
        /*002c*/ 	.word	0x00000010


	//----- nvinfo : EIATTR_MAX_THREADS
	.align		4
.L_628:
        /*0030*/ 	.byte	0x04, 0x05
        /*0032*/ 	.short	(.L_630 - .L_629)
.L_629:
        /*0034*/ 	.word	0x00000180
        /*0038*/ 	.word	0x00000001
        /*003c*/ 	.word	0x00000001


	//----- nvinfo : EIATTR_CBANK_PARAM_SIZE
	.align		4
.L_630:
        /*0040*/ 	.byte	0x03, 0x19
        /*0042*/ 	.short	0x0a80


	//----- nvinfo : EIATTR_PARAM_CBANK
	.align		4
        /*0044*/ 	.byte	0x04, 0x0a
        /*0046*/ 	.short	(.L_632 - .L_631)
	.align		4
.L_631:
        /*0048*/ 	.word	index@(.nv.constant0._ZN7cutlass13device_kernelIN5flash11enable_sm90INS1_16FlashAttnFwdSm90INS1_25CollectiveMainloopFwdSm90ILi2EN4cute5tupleIJNS5_1CILi1EEES8_S8_EEENS6_IJNS7_ILi128EEESA_SA_EEELi128ENS_6half_tEfNS_4arch4Sm90ELb1ELb0ELb0ELb0ELb0ELb0ELb0ELb1ELb1ELb1ELb0ELb0EEENS1_21CollectiveEpilogueFwdISB_S9_SC_SE_Li256ELb0ELb1ELb0ELb0EEENS1_30DynamicPersistentTileSchedulerILi256ELi128ELb0ELb1ELb1EEEEEEEEEvNT_6ParamsE)
        /*004c*/ 	.short	0x0380
        /*004e*/ 	.short	0x0a80


	//----- nvinfo : EIATTR_SW_WAR
	.align		4
.L_632:
        /*0050*/ 	.byte	0x04, 0x36
        /*0052*/ 	.short	(.L_634 - .L_633)
.L_633:
        /*0054*/ 	.word	0x00000008
.L_634:


//--------------------- .nv.info._ZN7cutlass13device_kernelIN5flash11enable_sm90INS1_16FlashAttnFwdSm90INS1_25CollectiveMainloopFwdSm90ILi2EN4cute5tupleIJNS5_1CILi1EEES8_S8_EEENS6_IJNS7_ILi128EEESA_SA_EEELi128ENS_6half_tEfNS_4arch4Sm90ELb1ELb0ELb0ELb1ELb0ELb0ELb0ELb1ELb1ELb1ELb0ELb0EEENS1_21CollectiveEpilogueFwdISB_S9_SC_SE_Li256ELb1ELb1ELb0ELb0EEENS1_36VarlenDynamicPersistentTileSchedulerILi128ELi128ELi256ELi128ELb0ELb1ELb1ELb1ELb1ELb1EEEEEEEEEvNT_6ParamsE --------------------------
	.section	.nv.info._ZN7cutlass13device_kernelIN5flash11enable_sm90INS1_16FlashAttnFwdSm90INS1_25CollectiveMainloopFwdSm90ILi2EN4cute5tupleIJNS5_1CILi1EEES8_S8_EEENS6_IJNS7_ILi128EEESA_SA_EEELi128ENS_6half_tEfNS_4arch4Sm90ELb1ELb0ELb0ELb1ELb0ELb0ELb0ELb1ELb1ELb1ELb0ELb0EEENS1_21CollectiveEpilogueFwdISB_S9_SC_SE_Li256ELb1ELb1ELb0ELb0EEENS1_36VarlenDynamicPersistentTileSchedulerILi128ELi128ELi256ELi128ELb0ELb1ELb1ELb1ELb1ELb1EEEEEEEEEvNT_6ParamsE,"",@"SHT_CUDA_INFO"
	.sectionflags	@""
	.align	4


	//----- nvinfo : EIATTR_CUDA_API_VERSION
	.align		4
        /*0000*/ 	.byte	0x04, 0x37
        /*0002*/ 	.short	(.L_636 - .L_635)
.L_635:
        /*0004*/ 	.word	0x00000082


	//----- nvinfo : EIATTR_KPARAM_INFO
	.align		4
.L_636:
        /*0008*/ 	.byte	0x04, 0x17
        /*000a*/ 	.short	(.L_638 - .L_637)
.L_637:
        /*000c*/ 	.word	0x00000000
        /*0010*/ 	.short	0x0000
        /*0012*/ 	.short	0x0000
        /*0014*/ 	.byte	0x00, 0xf0, 0x01, 0x2a


	//----- nvinfo : EIATTR_SPARSE_MMA_MASK
	.align		4
.L_638:
        /*0018*/ 	.byte	0x03, 0x50
        /*001a*/ 	.short	0x0000


	//----- nvinfo : EIATTR_MAXREG_COUNT
	.align		4
        /*001c*/ 	.byte	0x03, 0x1b
        /*001e*/ 	.short	0x00a8


	//----- nvinfo : EIATTR_MERCURY_ISA_VERSION
	.align		4
        /*0020*/ 	.byte	0x03, 0x5f
        /*0022*/ 	.short	0x0101


	//----- nvinfo : EIATTR_VRC_CTA_INIT_COUNT
	.align		4
        /*0024*/ 	.byte	0x02, 0x4a
	.zero		1
	.zero		1


	//----- nvinfo : EIATTR_EXIT_INSTR_OFFSETS
	.align		4
        /*0028*/ 	.byte	0x04, 0x1c
        /*002a*/ 	.short	(.L_640 - .L_639)


	//   ....[0]....
.L_639:
        /*002c*/ 	.word	0x00000010


	//----- nvinfo : EIATTR_MAX_THREADS
	.align		4
.L_640:
        /*0030*/ 	.byte	0x04, 0x05
        /*0032*/ 	.short	(.L_642 - .L_641)
.L_641:
        /*0034*/ 	.word	0x00000180
        /*0038*/ 	.word	0x00000001
        /*003c*/ 	.word	0x00000001


	//----- nvinfo : EIATTR_CBANK_PARAM_SIZE
	.align		4
.L_642:
        /*0040*/ 	.byte	0x03, 0x19
        /*0042*/ 	.short	0x0a80


	//----- nvinfo : EIATTR_PARAM_CBANK
	.align		4
        /*0044*/ 	.byte	0x04, 0x0a
        /*0046*/ 	.short	(.L_644 - .L_643)
	.align		4
.L_643:
        /*0048*/ 	.word	index@(.nv.constant0._ZN7cutlass13device_kernelIN5flash11enable_sm90INS1_16FlashAttnFwdSm90INS1_25CollectiveMainloopFwdSm90ILi2EN4cute5tupleIJNS5_1CILi1EEES8_S8_EEENS6_IJNS7_ILi128EEESA_SA_EEELi128ENS_6half_tEfNS_4arch4Sm90ELb1ELb0ELb0ELb1ELb0ELb0ELb0ELb1ELb1ELb1ELb0ELb0EEENS1_21CollectiveEpilogueFwdISB_S9_SC_SE_Li256ELb1ELb1ELb0ELb0EEENS1_36VarlenDynamicPersistentTileSchedulerILi128ELi128ELi256ELi128ELb0ELb1ELb1ELb1ELb1ELb1EEEEEEEEEvNT_6ParamsE)
        /*004c*/ 	.short	0x0380
        /*004e*/ 	.short	0x0a80


	//----- nvinfo : EIATTR_SW_WAR
	.align		4
.L_644:
        /*0050*/ 	.byte	0x04, 0x36
        /*0052*/ 	.short	(.L_646 - .L_645)
.L_645:
        /*0054*/ 	.word	0x00000008
.L_646:


//--------------------- .nv.info._ZN7cutlass13device_kernelIN5flash11enable_sm90INS1_16FlashAttnFwdSm90INS1_25CollectiveMainloopFwdSm90ILi2EN4cute5tupleIJNS5_1CILi1EEES8_S8_EEENS6_IJNS7_ILi128EEESA_SA_EEELi128ENS_6half_tEfNS_4arch4Sm90ELb1ELb0ELb0ELb1ELb0ELb1ELb0ELb1ELb1ELb1ELb0ELb0EEENS1_21CollectiveEpilogueFwdISB_S9_SC_SE_Li256ELb1ELb1ELb0ELb0EEENS1_36VarlenDynamicPersistentTileSchedulerILi128ELi128ELi256ELi128ELb0ELb1ELb1ELb1ELb1ELb1EEEEEEEEEvNT_6ParamsE --------------------------
	.section	.nv.info._ZN7cutlass13device_kernelIN5flash11enable_sm90INS1_16FlashAttnFwdSm90INS1_25CollectiveMainloopFwdSm90ILi2EN4cute5tupleIJNS5_1CILi1EEES8_S8_EEENS6_IJNS7_ILi128EEESA_SA_EEELi128ENS_6half_tEfNS_4arch4Sm90ELb1ELb0ELb0ELb1ELb0ELb1ELb0ELb1ELb1ELb1ELb0ELb0EEENS1_21CollectiveEpilogueFwdISB_S9_SC_SE_Li256ELb1ELb1ELb0ELb0EEENS1_36VarlenDynamicPersistentTileSchedulerILi128ELi128ELi256ELi128ELb0ELb1ELb1ELb1ELb1ELb1EEEEEEEEEvNT_6ParamsE,"",@"SHT_CUDA_INFO"
	.sectionflags	@""
	.align	4


	//----- nvinfo : EIATTR_CUDA_API_VERSION
	.align		4
        /*0000*/ 	.byte	0x04, 0x37
        /*0002*/ 	.short	(.L_648 - .L_647)
.L_647:
        /*0004*/ 	.word	0x00000082


	//----- nvinfo : EIATTR_KPARAM_INFO
	.align		4
.L_648:
        /*0008*/ 	.byte	0x04, 0x17
        /*000a*/ 	.short	(.L_650 - .L_649)
.L_649:
        /*000c*/ 	.word	0x00000000
        /*0010*/ 	.short	0x0000
        /*0012*/ 	.short	0x0000
        /*0014*/ 	.byte	0x00, 0xf0, 0x01, 0x2a


	//----- nvinfo : EIATTR_SPARSE_MMA_MASK
	.align		4
.L_650:
        /*0018*/ 	.byte	0x03, 0x50
        /*001a*/ 	.short	0x0000


	//----- nvinfo : EIATTR_MAXREG_COUNT
	.align		4
        /*001c*/ 	.byte	0x03, 0x1b
        /*001e*/ 	.short	0x00a8


	//----- nvinfo : EIATTR_MERCURY_ISA_VERSION
	.align		4
        /*0020*/ 	.byte	0x03, 0x5f
        /*0022*/ 	.short	0x0101


	//----- nvinfo : EIATTR_VRC_CTA_INIT_COUNT
	.align		4
        /*0024*/ 	.byte	0x02, 0x4a
	.zero		1
	.zero		1


	//----- nvinfo : EIATTR_EXIT_INSTR_OFFSETS
	.align		4
        /*0028*/ 	.byte	0x04, 0x1c
        /*002a*/ 	.short	(.L_652 - .L_651)


	//   ....[0]....
.L_651:
        /*002c*/ 	.word	0x00000010


	//----- nvinfo : EIATTR_MAX_THREADS
	.align		4
.L_652:
        /*0030*/ 	.byte	0x04, 0x05
        /*0032*/ 	.short	(.L_654 - .L_653)
.L_653:
        /*0034*/ 	.word	0x00000180
        /*0038*/ 	.word	0x00000001
        /*003c*/ 	.word	0x00000001


	//----- nvinfo : EIATTR_CBANK_PARAM_SIZE
	.align		4
.L_654:
        /*0040*/ 	.byte	0x03, 0x19
        /*0042*/ 	.short	0x0a80


	//----- nvinfo : EIATTR_PARAM_CBANK
	.align		4
        /*0044*/ 	.byte	0x04, 0x0a
        /*0046*/ 	.short	(.L_656 - .L_655)
	.align		4
.L_655:
        /*0048*/ 	.word	index@(.nv.constant0._ZN7cutlass13device_kernelIN5flash11enable_sm90INS1_16FlashAttnFwdSm90INS1_25CollectiveMainloopFwdSm90ILi2EN4cute5tupleIJNS5_1CILi1EEES8_S8_EEENS6_IJNS7_ILi128EEESA_SA_EEELi128ENS_6half_tEfNS_4arch4Sm90ELb1ELb0ELb0ELb1ELb0ELb1ELb0ELb1ELb1ELb1ELb0ELb0EEENS1_21CollectiveEpilogueFwdISB_S9_SC_SE_Li256ELb1ELb1ELb0ELb0EEENS1_36VarlenDynamicPersistentTileSchedulerILi128ELi128ELi256ELi128ELb0ELb1ELb1ELb1ELb1ELb1EEEEEEEEEvNT_6ParamsE)
        /*004c*/ 	.short	0x0380
        /*004e*/ 	.short	0x0a80


	//----- nvinfo : EIATTR_SW_WAR
	.align		4
.L_656:
        /*0050*/ 	.byte	0x04, 0x36
        /*0052*/ 	.short	(.L_658 - .L_657)
.L_657:
        /*0054*/ 	.word	0x00000008
.L_658:


//--------------------- .nv.info._ZN7cutlass13device_kernelIN5flash11enable_sm90INS1_16FlashAttnFwdSm90INS1_25CollectiveMainloopFwdSm90ILi2EN4cute5tupleIJNS5_1CILi1EEES8_S8_EEENS6_IJNS7_ILi192EEENS7_ILi144EEENS7_ILi96EEEEEELi96ENS_6half_tEfNS_4arch4Sm90ELb0ELb0ELb0ELb0ELb0ELb0ELb0ELb0ELb1ELb1ELb0ELb0EEENS1_21CollectiveEpilogueFwdINS6_IJSA_SC_SB_EEES9_SE_SG_Li384ELb0ELb1ELb0ELb0EEENS1_29StaticPersistentTileSchedulerILb0EEEEEEEEEvNT_6ParamsE --------------------------
	.section	.nv.info._ZN7cutlass13device_kernelIN5flash11enable_sm90INS1_16FlashAttnFwdSm90INS1_25CollectiveMainloopFwdSm90ILi2EN4cute5tupleIJNS5_1CILi1EEES8_S8_EEENS6_IJNS7_ILi192EEENS7_ILi144EEENS7_ILi96EEEEEELi96ENS_6half_tEfNS_4arch4Sm90ELb0ELb0ELb0ELb0ELb0ELb0ELb0ELb0ELb1ELb1ELb0ELb0EEENS1_21CollectiveEpilogueFwdINS6_IJSA_SC_SB_EEES9_SE_SG_Li384ELb0ELb1ELb0ELb0EEENS1_29StaticPersistentTileSchedulerILb0EEEEEEEEEvNT_6ParamsE,"",@"SHT_CUDA_INFO"
	.sectionflags	@""
	.align	4


	//----- nvinfo : EIATTR_CUDA_API_VERSION
	.align		4
        /*0000*/ 	.byte	0x04, 0x37
        /*0002*/ 	.short	(.L_660 - .L_659)
.L_659:
        /*0004*/ 	.word	0x00000082


	//----- nvinfo : EIATTR_KPARAM_INFO
	.align		4
.L_660:
        /*0008*/ 	.byte	0x04, 0x17
        /*000a*/ 	.short	(.L_662 - .L_661)
.L_661:
        /*000c*/ 	.word	0x00000000
        /*0010*/ 	.short	0x0000
        /*0012*/ 	.short	0x0000
        /*0014*/ 	.byte	0x00, 0xf0, 0x01, 0x28


	//----- nvinfo : EIATTR_SPARSE_MMA_MASK
	.align		4
.L_662:
        /*0018*/ 	.byte	0x03, 0x50
        /*001a*/ 	.short	0x0000


	//----- nvinfo : EIATTR_MAXREG_COUNT
	.align		4
        /*001c*/ 	.byte	0x03, 0x1b
        /*001e*/ 	.short	0x0080


	//----- nvinfo : EIATTR_MERCURY_ISA_VERSION
	.align		4
        /*0020*/ 	.byte	0x03, 0x5f
        /*0022*/ 	.short	0x0101


	//----- nvinfo : EIATTR_VRC_CTA_INIT_COUNT
	.align		4
        /*0024*/ 	.byte	0x02, 0x4a
	.zero		1
	.zero		1


	//----- nvinfo : EIATTR_EXIT_INSTR_OFFSETS
	.align		4
        /*0028*/ 	.byte	0x04, 0x1c
        /*002a*/ 	.short	(.L_664 - .L_663)


	//   ....[0]....
.L_663:
        /*002c*/ 	.word	0x00000010


	//----- nvinfo : EIATTR_MAX_THREADS
	.align		4
.L_664:
        /*0030*/ 	.byte	0x04, 0x05
        /*0032*/ 	.short	(.L_666 - .L_665)
.L_665:
        /*0034*/ 	.word	0x00000200
        /*0038*/ 	.word	0x00000001
        /*003c*/ 	.word	0x00000001


	//----- nvinfo : EIATTR_CBANK_PARAM_SIZE
	.align		4
.L_666:
        /*0040*/ 	.byte	0x03, 0x19
        /*0042*/ 	.short	0x0a00


	//----- nvinfo : EIATTR_PARAM_CBANK
	.align		4
        /*0044*/ 	.byte	0x04, 0x0a
        /*0046*/ 	.short	(.L_668 - .L_667)
	.align		4
.L_667:
        /*0048*/ 	.word	index@(.nv.constant0._ZN7cutlass13device_kernelIN5flash11enable_sm90INS1_16FlashAttnFwdSm90INS1_25CollectiveMainloopFwdSm90ILi2EN4cute5tupleIJNS5_1CILi1EEES8_S8_EEENS6_IJNS7_ILi192EEENS7_ILi144EEENS7_ILi96EEEEEELi96ENS_6half_tEfNS_4arch4Sm90ELb0ELb0ELb0ELb0ELb0ELb0ELb0ELb0ELb1ELb1ELb0ELb0EEENS1_21CollectiveEpilogueFwdINS6_IJSA_SC_SB_EEES9_SE_SG_Li384ELb0ELb1ELb0ELb0EEENS1_29StaticPersistentTileSchedulerILb0EEEEEEEEEvNT_6ParamsE)
        /*004c*/ 	.short	0x0380
        /*004e*/ 	.short	0x0a00


	//----- nvinfo : EIATTR_SW_WAR
	.align		4
.L_668:
        /*0050*/ 	.byte	0x04, 0x36
        /*0052*/ 	.short	(.L_670 - .L_669)
.L_669:
        /*0054*/ 	.word	0x00000008
.L_670:


//--------------------- .nv.info._ZN7cutlass13device_kernelIN5flash11enable_sm90INS1_16FlashAttnFwdSm90INS1_25CollectiveMainloopFwdSm90ILi2EN4cute5tupleIJNS5_1CILi1EEES8_S8_EEENS6_IJNS7_ILi192EEENS7_ILi144EEENS7_ILi96EEEEEELi96ENS_6half_tEfNS_4arch4Sm90ELb0ELb0ELb0ELb1ELb0ELb0ELb0ELb0ELb1ELb1ELb0ELb0EEENS1_21CollectiveEpilogueFwdINS6_IJSA_SC_SB_EEES9_SE_SG_Li384ELb1ELb1ELb0ELb0EEENS1_36VarlenDynamicPersistentTileSchedulerILi192ELi144ELi384ELi128ELb0ELb1ELb1ELb0ELb1ELb1EEEEEEEEEvNT_6ParamsE --------------------------
	.section	.nv.info._ZN7cutlass13device_kernelIN5flash11enable_sm90INS1_16FlashAttnFwdSm90INS1_25CollectiveMainloopFwdSm90ILi2EN4cute5tupleIJNS5_1CILi1EEES8_S8_EEENS6_IJNS7_ILi192EEENS7_ILi144EEENS7_ILi96EEEEEELi96ENS_6half_tEfNS_4arch4Sm90ELb0ELb0ELb0ELb1ELb0ELb0ELb0ELb0ELb1ELb1ELb0ELb0EEENS1_21CollectiveEpilogueFwdINS6_IJSA_SC_SB_EEES9_SE_SG_Li384ELb1ELb1ELb0ELb0EEENS1_36VarlenDynamicPersistentTileSchedulerILi192ELi144ELi384ELi128ELb0ELb1ELb1ELb0ELb1ELb1EEEEEEEEEvNT_6ParamsE,"",@"SHT_CUDA_INFO"
	.sectionflags	@""
	.align	4


	//----- nvinfo : EIATTR_CUDA_API_VERSION
	.align		4
        /*0000*/ 	.byte	0x04, 0x37
        /*0002*/ 	.short	(.L_672 - .L_671)
.L_671:
        /*0004*/ 	.word	0x00000082


	//----- nvinfo : EIATTR_KPARAM_INFO
	.align		4
.L_672:
        /*0008*/ 	.byte	0x04, 0x17
        /*000a*/ 	.short	(.L_674 - .L_673)
.L_673:
        /*000c*/ 	.word	0x00000000
        /*0010*/ 	.short	0x0000
        /*0012*/ 	.short	0x0000
        /*0014*/ 	.byte	0x00, 0xf0, 0x01, 0x2a


	//----- nvinfo : EIATTR_SPARSE_MMA_MASK
	.align		4
.L_674:
        /*0018*/ 	.byte	0x03, 0x50
        /*001a*/ 	.short	0x0000


	//----- nvinfo : EIATTR_MAXREG_COUNT
	.align		4
        /*001c*/ 	.byte	0x03, 0x1b
        /*001e*/ 	.short	0x0080


	//----- nvinfo : EIATTR_MERCURY_ISA_VERSION
	.align		4
        /*0020*/ 	.byte	0x03, 0x5f
        /*0022*/ 	.short	0x0101


	//----- nvinfo : EIATTR_VRC_CTA_INIT_COUNT
	.align		4
        /*0024*/ 	.byte	0x02, 0x4a
	.zero		1
	.zero		1


	//----- nvinfo : EIATTR_EXIT_INSTR_OFFSETS
	.align		4
        /*0028*/ 	.byte	0x04, 0x1c
        /*002a*/ 	.short	(.L_676 - .L_675)


	//   ....[0]....
.L_675:
        /*002c*/ 	.word	0x00000010


	//----- nvinfo : EIATTR_MAX_THREADS
	.align		4
.L_676:
        /*0030*/ 	.byte	0x04, 0x05
        /*0032*/ 	.short	(.L_678 - .L_677)
.L_677:
        /*0034*/ 	.word	0x00000200
        /*0038*/ 	.word	0x00000001
        /*003c*/ 	.word	0x00000001


	//----- nvinfo : EIATTR_CBANK_PARAM_SIZE
	.align		4
.L_678:
        /*0040*/ 	.byte	0x03, 0x19
        /*0042*/ 	.short	0x0a80


	//----- nvinfo : EIATTR_PARAM_CBANK
	.align		4
        /*0044*/ 	.byte	0x04, 0x0a
        /*0046*/ 	.short	(.L_680 - .L_679)
	.align		4
.L_679:
        /*0048*/ 	.word	index@(.nv.constant0._ZN7cutlass13device_kernelIN5flash11enable_sm90INS1_16FlashAttnFwdSm90INS1_25CollectiveMainloopFwdSm90ILi2EN4cute5tupleIJNS5_1CILi1EEES8_S8_EEENS6_IJNS7_ILi192EEENS7_ILi144EEENS7_ILi96EEEEEELi96ENS_6half_tEfNS_4arch4Sm90ELb0ELb0ELb0ELb1ELb0ELb0ELb0ELb0ELb1ELb1ELb0ELb0EEENS1_21CollectiveEpilogueFwdINS6_IJSA_SC_SB_EEES9_SE_SG_Li384ELb1ELb1ELb0ELb0EEENS1_36VarlenDynamicPersistentTileSchedulerILi192ELi144ELi384ELi128ELb0ELb1ELb1ELb0ELb1ELb1EEEEEEEEEvNT_6ParamsE)
        /*004c*/ 	.short	0x0380
        /*004e*/ 	.short	0x0a80


	//----- nvinfo : EIATTR_SW_WAR
	.align		4
.L_680:
        /*0050*/ 	.byte	0x04, 0x36
        /*0052*/ 	.short	(.L_682 - .L_681)
.L_681:
        /*0054*/ 	.word	0x00000008
.L_682:


//--------------------- .nv.info._ZN7cutlass13device_kernelIN5flash11enable_sm90INS1_16FlashAttnFwdSm90INS1_25CollectiveMainloopFwdSm90ILi2EN4cute5tupleIJNS5_1CILi1EEES8_S8_EEENS6_IJNS7_ILi192EEENS7_ILi144EEENS7_ILi96EEEEEELi96ENS_6half_tEfNS_4arch4Sm90ELb0ELb0ELb0ELb1ELb0ELb1ELb0ELb0ELb1ELb1ELb0ELb0EEENS1_21CollectiveEpilogueFwdINS6_IJSA_SC_SB_EEES9_SE_SG_Li384ELb1ELb1ELb0ELb0EEENS1_36VarlenDynamicPersistentTileSchedulerILi192ELi144ELi384ELi128ELb0ELb1ELb1ELb0ELb1ELb1EEEEEEEEEvNT_6ParamsE --------------------------
	.section	.nv.info._ZN7cutlass13device_kernelIN5flash11enable_sm90INS1_16FlashAttnFwdSm90INS1_25CollectiveMainloopFwdSm90ILi2EN4cute5tupleIJNS5_1CILi1EEES8_S8_EEENS6_IJNS7_ILi192EEENS7_ILi144EEENS7_ILi96EEEEEELi96ENS_6half_tEfNS_4arch4Sm90ELb0ELb0ELb0ELb1ELb0ELb1ELb0ELb0ELb1ELb1ELb0ELb0EEENS1_21CollectiveEpilogueFwdINS6_IJSA_SC_SB_EEES9_SE_SG_Li384ELb1ELb1ELb0ELb0EEENS1_36VarlenDynamicPersistentTileSchedulerILi192ELi144ELi384ELi128ELb0ELb1ELb1ELb0ELb1ELb1EEEEEEEEEvNT_6ParamsE,"",@"SHT_CUDA_INFO"
	.sectionflags	@""
	.align	4


	//----- nvinfo : EIATTR_CUDA_API_VERSION
	.align		4
        /*0000*/ 	.byte	0x04, 0x37
        /*0002*/ 	.short	(.L_684 - .L_683)
.L_683:
        /*0004*/ 	.word	0x00000082


	//----- nvinfo : EIATTR_KPARAM_INFO
	.align		4
.L_684:
        /*0008*/ 	.byte	0x04, 0x17
        /*000a*/ 	.short	(.L_686 - .L_685)
.L_685:
        /*000c*/ 	.word	0x00000000
        /*0010*/ 	.short	0x0000
        /*0012*/ 	.short	0x0000
        /*0014*/ 	.byte	0x00, 0xf0, 0x01, 0x2a


	//----- nvinfo : EIATTR_SPARSE_MMA_MASK
	.align		4
.L_686:
        /*0018*/ 	.byte	0x03, 0x50
        /*001a*/ 	.short	0x0000


	//----- nvinfo : EIATTR_MAXREG_COUNT
	.align		4
        /*001c*/ 	.byte	0x03, 0x1b
        /*001e*/ 	.short	0x0080


	//----- nvinfo : EIATTR_MERCURY_ISA_VERSION
	.align		4
        /*0020*/ 	.byte	0x03, 0x5f
        /*0022*/ 	.short	0x0101


	//----- nvinfo : EIATTR_VRC_CTA_INIT_COUNT
	.align		4
        /*0024*/ 	.byte	0x02, 0x4a
	.zero		1
	.zero		1


	//----- nvinfo : EIATTR_EXIT_INSTR_OFFSETS
	.align		4
        /*0028*/ 	.byte	0x04, 0x1c
        /*002a*/ 	.short	(.L_688 - .L_687)


	//   ....[0]....
.L_687:
        /*002c*/ 	.word	0x00000010


	//----- nvinfo : EIATTR_MAX_THREADS
	.align		4
.L_688:
        /*0030*/ 	.byte	0x04, 0x05
        /*0032*/ 	.short	(.L_690 - .L_689)
.L_689:
        /*0034*/ 	.word	0x00000200
        /*0038*/ 	.word	0x00000001
        /*003c*/ 	.word	0x00000001


	//----- nvinfo : EIATTR_CBANK_PARAM_SIZE
	.align		4
.L_690:
        /*0040*/ 	.byte	0x03, 0x19
        /*0042*/ 	.short	0x0a80


	//----- nvinfo : EIATTR_PARAM_CBANK
	.align		4
        /*0044*/ 	.byte	0x04, 0x0a
        /*0046*/ 	.short	(.L_692 - .L_691)
	.align		4
.L_691:
        /*0048*/ 	.word	index@(.nv.constant0._ZN7cutlass13device_kernelIN5flash11enable_sm90INS1_16FlashAttnFwdSm90INS1_25CollectiveMainloopFwdSm90ILi2EN4cute5tupleIJNS5_1CILi1EEES8_S8_EEENS6_IJNS7_ILi192EEENS7_ILi144EEENS7_ILi96EEEEEELi96ENS_6half_tEfNS_4arch4Sm90ELb0ELb0ELb0ELb1ELb0ELb1ELb0ELb0ELb1ELb1ELb0ELb0EEENS1_21CollectiveEpilogueFwdINS6_IJSA_SC_SB_EEES9_SE_SG_Li384ELb1ELb1ELb0ELb0EEENS1_36VarlenDynamicPersistentTileSchedulerILi192ELi144ELi384ELi128ELb0ELb1ELb1ELb0ELb1ELb1EEEEEEEEEvNT_6ParamsE)
        /*004c*/ 	.short	0x0380
        /*004e*/ 	.short	0x0a80


	//----- nvinfo : EIATTR_SW_WAR
	.align		4
.L_692:
        /*0050*/ 	.byte	0x04, 0x36
        /*0052*/ 	.short	(.L_694 - .L_693)
.L_693:
        /*0054*/ 	.word	0x00000008
.L_694:


//--------------------- .nv.info._ZN7cutlass13device_kernelIN5flash11enable_sm90INS1_16FlashAttnFwdSm90INS1_25CollectiveMainloopFwdSm90ILi2EN4cute5tupleIJNS5_1CILi1EEES8_S8_EEENS6_IJNS7_ILi192EEENS7_ILi128EEENS7_ILi96EEEEEELi96ENS_6half_tEfNS_4arch4Sm90ELb0ELb1ELb0ELb0ELb0ELb0ELb0ELb0ELb1ELb1ELb0ELb0EEENS1_21CollectiveEpilogueFwdINS6_IJSA_SC_SB_EEES9_SE_SG_Li384ELb0ELb1ELb0ELb0EEENS1_30DynamicPersistentTileSchedulerILi384ELi128ELb0ELb1ELb1EEEEEEEEEvNT_6ParamsE --------------------------
	.section	.nv.info._ZN7cutlass13device_kernelIN5flash11enable_sm90INS1_16FlashAttnFwdSm90INS1_25CollectiveMainloopFwdSm90ILi2EN4cute5tupleIJNS5_1CILi1EEES8_S8_EEENS6_IJNS7_ILi192EEENS7_ILi128EEENS7_ILi96EEEEEELi96ENS_6half_tEfNS_4arch4Sm90ELb0ELb1ELb0ELb0ELb0ELb0ELb0ELb0ELb1ELb1ELb0ELb0EEENS1_21CollectiveEpilogueFwdINS6_IJSA_SC_SB_EEES9_SE_SG_Li384ELb0ELb1ELb0ELb0EEENS1_30DynamicPersistentTileSchedulerILi384ELi128ELb0ELb1ELb1EEEEEEEEEvNT_6ParamsE,"",@"SHT_CUDA_INFO"
	.sectionflags	@""
	.align	4


	//----- nvinfo : EIATTR_CUDA_API_VERSION
	.align		4
        /*0000*/ 	.byte	0x04, 0x37
        /*0002*/ 	.short	(.L_696 - .L_695)
.L_695:
        /*0004*/ 	.word	0x00000082


	//----- nvinfo : EIATTR_KPARAM_INFO
	.align		4
.L_696:
        /*0008*/ 	.byte	0x04, 0x17
        /*000a*/ 	.short	(.L_698 - .L_697)
.L_697:
        /*000c*/ 	.word	0x00000000
        /*0010*/ 	.short	0x0000
        /*0012*/ 	.short	0x0000
        /*0014*/ 	.byte	0x00, 0xf0, 0x01, 0x2a


	//----- nvinfo : EIATTR_SPARSE_MMA_MASK
	.align		4
.L_698:
        /*0018*/ 	.byte	0x03, 0x50
        /*001a*/ 	.short	0x0000


	//----- nvinfo : EIATTR_MAXREG_COUNT
	.align		4
        /*001c*/ 	.byte	0x03, 0x1b
        /*001e*/ 	.short	0x0080


	//----- nvinfo : EIATTR_MERCURY_ISA_VERSION
	.align		4
        /*0020*/ 	.byte	0x03, 0x5f
        /*0022*/ 	.short	0x0101


	//----- nvinfo : EIATTR_VRC_CTA_INIT_COUNT
	.align		4
        /*0024*/ 	.byte	0x02, 0x4a
	.zero		1
	.zero		1


	//----- nvinfo : EIATTR_EXIT_INSTR_OFFSETS
	.align		4
        /*0028*/ 	.byte	0x04, 0x1c
        /*002a*/ 	.short	(.L_700 - .L_699)


	//   ....[0]....
.L_699:
        /*002c*/ 	.word	0x00000010


	//----- nvinfo : EIATTR_MAX_THREADS
	.align		4
.L_700:
        /*0030*/ 	.byte	0x04, 0x05
        /*0032*/ 	.short	(.L_702 - .L_701)
.L_701:
        /*0034*/ 	.word	0x00000200
        /*0038*/ 	.word	0x00000001
        /*003c*/ 	.word	0x00000001


	//----- nvinfo : EIATTR_CBANK_PARAM_SIZE
	.align		4
.L_702:
        /*0040*/ 	.byte	0x03, 0x19
        /*0042*/ 	.short	0x0a80


	//----- nvinfo : EIATTR_PARAM_CBANK
	.align		4
        /*0044*/ 	.byte	0x04, 0x0a
        /*0046*/ 	.short	(.L_704 - .L_703)
	.align		4
.L_703:
        /*0048*/ 	.word	index@(.nv.constant0._ZN7cutlass13device_kernelIN5flash11enable_sm90INS1_16FlashAttnFwdSm90INS1_25CollectiveMainloopFwdSm90ILi2EN4cute5tupleIJNS5_1CILi1EEES8_S8_EEENS6_IJNS7_ILi192EEENS7_ILi128EEENS7_ILi96EEEEEELi96ENS_6half_tEfNS_4arch4Sm90ELb0ELb1ELb0ELb0ELb0ELb0ELb0ELb0ELb1ELb1ELb0ELb0EEENS1_21CollectiveEpilogueFwdINS6_IJSA_SC_SB_EEES9_SE_SG_Li384ELb0ELb1ELb0ELb0EEENS1_30DynamicPersistentTileSchedulerILi384ELi128ELb0ELb1ELb1EEEEEEEEEvNT_6ParamsE)
        /*004c*/ 	.short	0x0380
        /*004e*/ 	.short	0x0a80


	//----- nvinfo : EIATTR_SW_WAR
	.align		4
.L_704:
        /*0050*/ 	.byte	0x04, 0x36
        /*0052*/ 	.short	(.L_706 - .L_705)
.L_705:
        /*0054*/ 	.word	0x00000008
.L_706:


//--------------------- .nv.info._ZN7cutlass13device_kernelIN5flash11enable_sm90INS1_16FlashAttnFwdSm90INS1_25CollectiveMainloopFwdSm90ILi2EN4cute5tupleIJNS5_1CILi1EEES8_S8_EEENS6_IJNS7_ILi192EEENS7_ILi128EEENS7_ILi96EEEEEELi96ENS_6half_tEfNS_4arch4Sm90ELb0ELb1ELb0ELb1ELb0ELb0ELb0ELb0ELb1ELb1ELb0ELb0EEENS1_21CollectiveEpilogueFwdINS6_IJSA_SC_SB_EEES9_SE_SG_Li384ELb1ELb1ELb0ELb0EEENS1_36VarlenDynamicPersistentTileSchedulerILi192ELi128ELi384ELi128ELb0ELb1ELb1ELb1ELb0ELb1EEEEEEEEEvNT_6ParamsE --------------------------
	.section	.nv.info._ZN7cutlass13device_kernelIN5flash11enable_sm90INS1_16FlashAttnFwdSm90INS1_25CollectiveMainloopFwdSm90ILi2EN4cute5tupleIJNS5_1CILi1EEES8_S8_EEENS6_IJNS7_ILi192EEENS7_ILi128EEENS7_ILi96EEEEEELi96ENS_6half_tEfNS_4arch4Sm90ELb0ELb1ELb0ELb1ELb0ELb0ELb0ELb0ELb1ELb1ELb0ELb0EEENS1_21CollectiveEpilogueFwdINS6_IJSA_SC_SB_EEES9_SE_SG_Li384ELb1ELb1ELb0ELb0EEENS1_36VarlenDynamicPersistentTileSchedulerILi192ELi128ELi384ELi128ELb0ELb1ELb1ELb1ELb0ELb1EEEEEEEEEvNT_6ParamsE,"",@"SHT_CUDA_INFO"
	.sectionflags	@""
	.align	4


	//----- nvinfo : EIATTR_CUDA_API_VERSION
	.align		4
        /*0000*/ 	.byte	0x04, 0x37
        /*0002*/ 	.short	(.L_708 - .L_707)
.L_707:
        /*0004*/ 	.word	0x00000082


	//----- nvinfo : EIATTR_KPARAM_INFO
	.align		4
.L_708:
        /*0008*/ 	.byte	0x04, 0x17
        /*000a*/ 	.short	(.L_710 - .L_709)
.L_709:
        /*000c*/ 	.word	0x00000000
        /*0010*/ 	.short	0x0000
        /*0012*/ 	.short	0x0000
        /*0014*/ 	.byte	0x00, 0xf0, 0x01, 0x2a


	//----- nvinfo : EIATTR_SPARSE_MMA_MASK
	.align		4
.L_710:
        /*0018*/ 	.byte	0x03, 0x50
        /*001a*/ 	.short	0x0000


	//----- nvinfo : EIATTR_MAXREG_COUNT
	.align		4
        /*001c*/ 	.byte	0x03, 0x1b
        /*001e*/ 	.short	0x0080


	//----- nvinfo : EIATTR_MERCURY_ISA_VERSION
	.align		4
        /*0020*/ 	.byte	0x03, 0x5f
        /*0022*/ 	.short	0x0101


	//----- nvinfo : EIATTR_VRC_CTA_INIT_COUNT
	.align		4
        /*0024*/ 	.byte	0x02, 0x4a
	.zero		1
	.zero		1


	//----- nvinfo : EIATTR_EXIT_INSTR_OFFSETS
	.align		4
        /*0028*/ 	.byte	0x04, 0x1c
        /*002a*/ 	.short	(.L_712 - .L_711)


	//   ....[0]....
.L_711:
        /*002c*/ 	.word	0x00000010


	//----- nvinfo : EIATTR_MAX_THREADS
	.align		4
.L_712:
        /*0030*/ 	.byte	0x04, 0x05
        /*0032*/ 	.short	(.L_714 - .L_713)
.L_713:
        /*0034*/ 	.word	0x00000200
        /*0038*/ 	.word	0x00000001
        /*003c*/ 	.word	0x00000001


	//----- nvinfo : EIATTR_CBANK_PARAM_SIZE
	.align		4
.L_714:
        /*0040*/ 	.byte	0x03, 0x19
        /*0042*/ 	.short	0x0a80


	//----- nvinfo : EIATTR_PARAM_CBANK
	.align		4
        /*0044*/ 	.byte	0x04, 0x0a
        /*0046*/ 	.short	(.L_716 - .L_715)
	.align		4
.L_715:
        /*0048*/ 	.word	index@(.nv.constant0._ZN7cutlass13device_kernelIN5flash11enable_sm90INS1_16FlashAttnFwdSm90INS1_25CollectiveMainloopFwdSm90ILi2EN4cute5tupleIJNS5_1CILi1EEES8_S8_EEENS6_IJNS7_ILi192EEENS7_ILi128EEENS7_ILi96EEEEEELi96ENS_6half_tEfNS_4arch4Sm90ELb0ELb1ELb0ELb1ELb0ELb0ELb0ELb0ELb1ELb1ELb0ELb0EEENS1_21CollectiveEpilogueFwdINS6_IJSA_SC_SB_EEES9_SE_SG_Li384ELb1ELb1ELb0ELb0EEENS1_36VarlenDynamicPersistentTileSchedulerILi192ELi128ELi384ELi128ELb0ELb1ELb1ELb1ELb0ELb1EEEEEEEEEvNT_6ParamsE)
        /*004c*/ 	.short	0x0380
        /*004e*/ 	.short	0x0a80


	//----- nvinfo : EIATTR_SW_WAR
	.align		4
.L_716:
        /*0050*/ 	.byte	0x04, 0x36
        /*0052*/ 	.short	(.L_718 - .L_717)
.L_717:
        /*0054*/ 	.word	0x00000008
.L_718:


//--------------------- .nv.info._ZN7cutlass13device_kernelIN5flash11enable_sm90INS1_16FlashAttnFwdSm90INS1_25CollectiveMainloopFwdSm90ILi2EN4cute5tupleIJNS5_1CILi1EEES8_S8_EEENS6_IJNS7_ILi192EEENS7_ILi128EEENS7_ILi96EEEEEELi96ENS_6half_tEfNS_4arch4Sm90ELb0ELb1ELb0ELb1ELb0ELb1ELb0ELb0ELb1ELb1ELb0ELb0EEENS1_21CollectiveEpilogueFwdINS6_IJSA_SC_SB_EEES9_SE_SG_Li384ELb1ELb1ELb0ELb0EEENS1_36VarlenDynamicPersistentTileSchedulerILi192ELi128ELi384ELi128ELb0ELb1ELb1ELb1ELb0ELb1EEEEEEEEEvNT_6ParamsE --------------------------
	.section	.nv.info._ZN7cutlass13device_kernelIN5flash11enable_sm90INS1_16FlashAttnFwdSm90INS1_25CollectiveMainloopFwdSm90ILi2EN4cute5tupleIJNS5_1CILi1EEES8_S8_EEENS6_IJNS7_ILi192EEENS7_ILi128EEENS7_ILi96EEEEEELi96ENS_6half_tEfNS_4arch4Sm90ELb0ELb1ELb0ELb1ELb0ELb1ELb0ELb0ELb1ELb1ELb0ELb0EEENS1_21CollectiveEpilogueFwdINS6_IJSA_SC_SB_EEES9_SE_SG_Li384ELb1ELb1ELb0ELb0EEENS1_36VarlenDynamicPersistentTileSchedulerILi192ELi128ELi384ELi128ELb0ELb1ELb1ELb1ELb0ELb1EEEEEEEEEvNT_6ParamsE,"",@"SHT_CUDA_INFO"
	.sectionflags	@""
	.align	4


	//----- nvinfo : EIATTR_CUDA_API_VERSION
	.align		4
        /*0000*/ 	.byte	0x04, 0x37
        /*0002*/ 	.short	(.L_720 - .L_719)
.L_719:
        /*0004*/ 	.word	0x00000082


	//----- nvinfo : EIATTR_KPARAM_INFO
	.align		4
.L_720:
        /*0008*/ 	.byte	0x04, 0x17
        /*000a*/ 	.short	(.L_722 - .L_721)
.L_721:
        /*000c*/ 	.word	0x00000000
        /*0010*/ 	.short	0x0000
        /*0012*/ 	.short	0x0000
        /*0014*/ 	.byte	0x00, 0xf0, 0x01, 0x2a


	//----- nvinfo : EIATTR_SPARSE_MMA_MASK
	.align		4
.L_722:
        /*0018*/ 	.byte	0x03, 0x50
        /*001a*/ 	.short	0x0000


	//----- nvinfo : EIATTR_MAXREG_COUNT
	.align		4
        /*001c*/ 	.byte	0x03, 0x1b
        /*001e*/ 	.short	0x0080


	//----- nvinfo : EIATTR_MERCURY_ISA_VERSION
	.align		4
        /*0020*/ 	.byte	0x03, 0x5f
        /*0022*/ 	.short	0x0101


	//----- nvinfo : EIATTR_VRC_CTA_INIT_COUNT
	.align		4
        /*0024*/ 	.byte	0x02, 0x4a
	.zero		1
	.zero		1


	//----- nvinfo : EIATTR_EXIT_INSTR_OFFSETS
	.align		4
        /*0028*/ 	.byte	0x04, 0x1c
        /*002a*/ 	.short	(.L_724 - .L_723)


	//   ....[0]....
.L_723:
        /*002c*/ 	.word	0x00000010


	//----- nvinfo : EIATTR_MAX_THREADS
	.align		4
.L_724:
        /*0030*/ 	.byte	0x04, 0x05
        /*0032*/ 	.short	(.L_726 - .L_725)
.L_725:
        /*0034*/ 	.word	0x00000200
        /*0038*/ 	.word	0x00000001
        /*003c*/ 	.word	0x00000001


	//----- nvinfo : EIATTR_CBANK_PARAM_SIZE
	.align		4
.L_726:
        /*0040*/ 	.byte	0x03, 0x19
        /*0042*/ 	.short	0x0a80


	//----- nvinfo : EIATTR_PARAM_CBANK
	.align		4
        /*0044*/ 	.byte	0x04, 0x0a
        /*0046*/ 	.short	(.L_728 - .L_727)
	.align		4
.L_727:
        /*0048*/ 	.word	index@(.nv.constant0._ZN7cutlass13device_kernelIN5flash11enable_sm90INS1_16FlashAttnFwdSm90INS1_25CollectiveMainloopFwdSm90ILi2EN4cute5tupleIJNS5_1CILi1EEES8_S8_EEENS6_IJNS7_ILi192EEENS7_ILi128EEENS7_ILi96EEEEEELi96ENS_6half_tEfNS_4arch4Sm90ELb0ELb1ELb0ELb1ELb0ELb1ELb0ELb0ELb1ELb1ELb0ELb0EEENS1_21CollectiveEpilogueFwdINS6_IJSA_SC_SB_EEES9_SE_SG_Li384ELb1ELb1ELb0ELb0EEENS1_36VarlenDynamicPersistentTileSchedulerILi192ELi128ELi384ELi128ELb0ELb1ELb1ELb1ELb0ELb1EEEEEEEEEvNT_6ParamsE)
        /*004c*/ 	.short	0x0380
        /*004e*/ 	.short	0x0a80


	//----- nvinfo : EIATTR_SW_WAR
	.align		4
.L_728:
        /*0050*/ 	.byte	0x04, 0x36
        /*0052*/ 	.short	(.L_730 - .L_729)
.L_729:
        /*0054*/ 	.word	0x00000008
.L_730:


//--------------------- .nv.info._ZN7cutlass13device_kernelIN5flash11enable_sm90INS1_16FlashAttnFwdSm90INS1_25CollectiveMainloopFwdSm90ILi2EN4cute5tupleIJNS5_1CILi1EEES8_S8_EEENS6_IJNS7_ILi192EEENS7_ILi144EEENS7_ILi96EEEEEELi96ENS_6half_tEfNS_4arch4Sm90ELb1ELb0ELb0ELb0ELb0ELb0ELb0ELb0ELb1ELb1ELb0ELb0EEENS1_21CollectiveEpilogueFwdINS6_IJSA_SC_SB_EEES9_SE_SG_Li384ELb0ELb1ELb0ELb0EEENS1_30DynamicPersistentTileSchedulerILi384ELi128ELb0ELb1ELb1EEEEEEEEEvNT_6ParamsE --------------------------
	.section	.nv.info._ZN7cutlass13device_kernelIN5flash11enable_sm90INS1_16FlashAttnFwdSm90INS1_25CollectiveMainloopFwdSm90ILi2EN4cute5tupleIJNS5_1CILi1EEES8_S8_EEENS6_IJNS7_ILi192EEENS7_ILi144EEENS7_ILi96EEEEEELi96ENS_6half_tEfNS_4arch4Sm90ELb1ELb0ELb0ELb0ELb0ELb0ELb0ELb0ELb1ELb1ELb0ELb0EEENS1_21CollectiveEpilogueFwdINS6_IJSA_SC_SB_EEES9_SE_SG_Li384ELb0ELb1ELb0ELb0EEENS1_30DynamicPersistentTileSchedulerILi384ELi128ELb0ELb1ELb1EEEEEEEEEvNT_6ParamsE,"",@"SHT_CUDA_INFO"
	.sectionflags	@""
	.align	4


	//----- nvinfo : EIATTR_CUDA_API_VERSION
	.align		4
        /*0000*/ 	.byte	0x04, 0x37
        /*0002*/ 	.short	(.L_732 - .L_731)
.L_731:
        /*0004*/ 	.word	0x00000082


	//----- nvinfo : EIATTR_KPARAM_INFO
	.align		4
.L_732:
        /*0008*/ 	.byte	0x04, 0x17
        /*000a*/ 	.short	(.L_734 - .L_733)
.L_733:
        /*000c*/ 	.word	0x00000000
        /*0010*/ 	.short	0x0000
        /*0012*/ 	.short	0x0000
        /*0014*/ 	.byte	0x00, 0xf0, 0x01, 0x2a


	//----- nvinfo : EIATTR_SPARSE_MMA_MASK
	.align		4
.L_734:
        /*0018*/ 	.byte	0x03, 0x50
        /*001a*/ 	.short	0x0000


	//----- nvinfo : EIATTR_MAXREG_COUNT
	.align		4
        /*001c*/ 	.byte	0x03, 0x1b
        /*001e*/ 	.short	0x0080


	//----- nvinfo : EIATTR_MERCURY_ISA_VERSION
	.align		4
        /*0020*/ 	.byte	0x03, 0x5f
        /*0022*/ 	.short	0x0101


	//----- nvinfo : EIATTR_VRC_CTA_INIT_COUNT
	.align		4
        /*0024*/ 	.byte	0x02, 0x4a
	.zero		1
	.zero		1


	//----- nvinfo : EIATTR_EXIT_INSTR_OFFSETS
	.align		4
        /*0028*/ 	.byte	0x04, 0x1c
        /*002a*/ 	.short	(.L_736 - .L_735)


	//   ....[0]....
.L_735:
        /*002c*/ 	.word	0x00000010


	//----- nvinfo : EIATTR_MAX_THREADS
	.align		4
.L_736:
        /*0030*/ 	.byte	0x04, 0x05
        /*0032*/ 	.short	(.L_738 - .L_737)
.L_737:
        /*0034*/ 	.word	0x00000200
        /*0038*/ 	.word	0x00000001
        /*003c*/ 	.word	0x00000001


	//----- nvinfo : EIATTR_CBANK_PARAM_SIZE
	.align		4
.L_738:
        /*0040*/ 	.byte	0x03, 0x19
        /*0042*/ 	.short	0x0a80


	//----- nvinfo : EIATTR_PARAM_CBANK
	.align		4
        /*0044*/ 	.byte	0x04, 0x0a
        /*0046*/ 	.short	(.L_740 - .L_739)
	.align		4
.L_739:
        /*0048*/ 	.word	index@(.nv.constant0._ZN7cutlass13device_kernelIN5flash11enable_sm90INS1_16FlashAttnFwdSm90INS1_25CollectiveMainloopFwdSm90ILi2EN4cute5tupleIJNS5_1CILi1EEES8_S8_EEENS6_IJNS7_ILi192EEENS7_ILi144EEENS7_ILi96EEEEEELi96ENS_6half_tEfNS_4arch4Sm90ELb1ELb0ELb0ELb0ELb0ELb0ELb0ELb0ELb1ELb1ELb0ELb0EEENS1_21CollectiveEpilogueFwdINS6_IJSA_SC_SB_EEES9_SE_SG_Li384ELb0ELb1ELb0ELb0EEENS1_30DynamicPersistentTileSchedulerILi384ELi128ELb0ELb1ELb1EEEEEEEEEvNT_6ParamsE)
        /*004c*/ 	.short	0x0380
        /*004e*/ 	.short	0x0a80


	//----- nvinfo : EIATTR_SW_WAR
	.align		4
.L_740:
        /*0050*/ 	.byte	0x04, 0x36
        /*0052*/ 	.short	(.L_742 - .L_741)
.L_741:
        /*0054*/ 	.word	0x00000008
.L_742:


//--------------------- .nv.info._ZN7cutlass13device_kernelIN5flash11enable_sm90INS1_16FlashAttnFwdSm90INS1_25CollectiveMainloopFwdSm90ILi2EN4cute5tupleIJNS5_1CILi1EEES8_S8_EEENS6_IJNS7_ILi192EEENS7_ILi144EEENS7_ILi96EEEEEELi96ENS_6half_tEfNS_4arch4Sm90ELb1ELb0ELb0ELb1ELb0ELb0ELb0ELb0ELb1ELb1ELb0ELb0EEENS1_21CollectiveEpilogueFwdINS6_IJSA_SC_SB_EEES9_SE_SG_Li384ELb1ELb1ELb0ELb0EEENS1_36VarlenDynamicPersistentTileSchedulerILi192ELi144ELi384ELi128ELb0ELb1ELb1ELb1ELb1ELb1EEEEEEEEEvNT_6ParamsE --------------------------
	.section	.nv.info._ZN7cutlass13device_kernelIN5flash11enable_sm90INS1_16FlashAttnFwdSm90INS1_25CollectiveMainloopFwdSm90ILi2EN4cute5tupleIJNS5_1CILi1EEES8_S8_EEENS6_IJNS7_ILi192EEENS7_ILi144EEENS7_ILi96EEEEEELi96ENS_6half_tEfNS_4arch4Sm90ELb1ELb0ELb0ELb1ELb0ELb0ELb0ELb0ELb1ELb1ELb0ELb0EEENS1_21CollectiveEpilogueFwdINS6_IJSA_SC_SB_EEES9_SE_SG_Li384ELb1ELb1ELb0ELb0EEENS1_36VarlenDynamicPersistentTileSchedulerILi192ELi144ELi384ELi128ELb0ELb1ELb1ELb1ELb1ELb1EEEEEEEEEvNT_6ParamsE,"",@"SHT_CUDA_INFO"
	.sectionflags	@""
	.align	4


	//----- nvinfo : EIATTR_CUDA_API_VERSION
	.align		4
        /*0000*/ 	.byte	0x04, 0x37
        /*0002*/ 	.short	(.L_744 - .L_743)
.L_743:
        /*0004*/ 	.word	0x00000082


	//----- nvinfo : EIATTR_KPARAM_INFO
	.align		4
.L_744:
        /*0008*/ 	.byte	0x04, 0x17
        /*000a*/ 	.short	(.L_746 - .L_745)
.L_745:
        /*000c*/ 	.word	0x00000000
        /*0010*/ 	.short	0x0000
        /*0012*/ 	.short	0x0000
        /*0014*/ 	.byte	0x00, 0xf0, 0x01, 0x2a


	//----- nvinfo : EIATTR_SPARSE_MMA_MASK
	.align		4
.L_746:
        /*0018*/ 	.byte	0x03, 0x50
        /*001a*/ 	.short	0x0000


	//----- nvinfo : EIATTR_MAXREG_COUNT
	.align		4
        /*001c*/ 	.byte	0x03, 0x1b
        /*001e*/ 	.short	0x0080


	//----- nvinfo : EIATTR_MERCURY_ISA_VERSION
	.align		4
        /*0020*/ 	.byte	0x03, 0x5f
        /*0022*/ 	.short	0x0101


	//----- nvinfo : EIATTR_VRC_CTA_INIT_COUNT
	.align		4
        /*0024*/ 	.byte	0x02, 0x4a
	.zero		1
	.zero		1


	//----- nvinfo : EIATTR_EXIT_INSTR_OFFSETS
	.align		4
        /*0028*/ 	.byte	0x04, 0x1c
        /*002a*/ 	.short	(.L_748 - .L_747)


	//   ....[0]....
.L_747:
        /*002c*/ 	.word	0x00000010


	//----- nvinfo : EIATTR_MAX_THREADS
	.align		4
.L_748:
        /*0030*/ 	.byte	0x04, 0x05
        /*0032*/ 	.short	(.L_750 - .L_749)
.L_749:
        /*0034*/ 	.word	0x00000200
        /*0038*/ 	.word	0x00000001
        /*003c*/ 	.word	0x00000001


	//----- nvinfo : EIATTR_CBANK_PARAM_SIZE
	.align		4
.L_750:
        /*0040*/ 	.byte	0x03, 0x19
        /*0042*/ 	.short	0x0a80


	//----- nvinfo : EIATTR_PARAM_CBANK
	.align		4
        /*0044*/ 	.byte	0x04, 0x0a
        /*0046*/ 	.short	(.L_752 - .L_751)
	.align		4
.L_751:
        /*0048*/ 	.word	index@(.nv.constant0._ZN7cutlass13device_kernelIN5flash11enable_sm90INS1_16FlashAttnFwdSm90INS1_25CollectiveMainloopFwdSm90ILi2EN4cute5tupleIJNS5_1CILi1EEES8_S8_EEENS6_IJNS7_ILi192EEENS7_ILi144EEENS7_ILi96EEEEEELi96ENS_6half_tEfNS_4arch4Sm90ELb1ELb0ELb0ELb1ELb0ELb0ELb0ELb0ELb1ELb1ELb0ELb0EEENS1_21CollectiveEpilogueFwdINS6_IJSA_SC_SB_EEES9_SE_SG_Li384ELb1ELb1ELb0ELb0EEENS1_36VarlenDynamicPersistentTileSchedulerILi192ELi144ELi384ELi128ELb0ELb1ELb1ELb1ELb1ELb1EEEEEEEEEvNT_6ParamsE)
        /*004c*/ 	.short	0x0380
        /*004e*/ 	.short	0x0a80


	//----- nvinfo : EIATTR_SW_WAR
	.align		4
.L_752:
        /*0050*/ 	.byte	0x04, 0x36
        /*0052*/ 	.short	(.L_754 - .L_753)
.L_753:
        /*0054*/ 	.word	0x00000008
.L_754:


//--------------------- .nv.info._ZN7cutlass13device_kernelIN5flash11enable_sm90INS1_16FlashAttnFwdSm90INS1_25CollectiveMainloopFwdSm90ILi2EN4cute5tupleIJNS5_1CILi1EEES8_S8_EEENS6_IJNS7_ILi192EEENS7_ILi144EEENS7_ILi96EEEEEELi96ENS_6half_tEfNS_4arch4Sm90ELb1ELb0ELb0ELb1ELb0ELb1ELb0ELb0ELb1ELb1ELb0ELb0EEENS1_21CollectiveEpilogueFwdINS6_IJSA_SC_SB_EEES9_SE_SG_Li384ELb1ELb1ELb0ELb0EEENS1_36VarlenDynamicPersistentTileSchedulerILi192ELi144ELi384ELi128ELb0ELb1ELb1ELb1ELb1ELb1EEEEEEEEEvNT_6ParamsE --------------------------
	.section	.nv.info._ZN7cutlass13device_kernelIN5flash11enable_sm90INS1_16FlashAttnFwdSm90INS1_25CollectiveMainloopFwdSm90ILi2EN4cute5tupleIJNS5_1CILi1EEES8_S8_EEENS6_IJNS7_ILi192EEENS7_ILi144EEENS7_ILi96EEEEEELi96ENS_6half_tEfNS_4arch4Sm90ELb1ELb0ELb0ELb1ELb0ELb1ELb0ELb0ELb1ELb1ELb0ELb0EEENS1_21CollectiveEpilogueFwdINS6_IJSA_SC_SB_EEES9_SE_SG_Li384ELb1ELb1ELb0ELb0EEENS1_36VarlenDynamicPersistentTileSchedulerILi192ELi144ELi384ELi128ELb0ELb1ELb1ELb1ELb1ELb1EEEEEEEEEvNT_6ParamsE,"",@"SHT_CUDA_INFO"
	.sectionflags	@""
	.align	4


	//----- nvinfo : EIATTR_CUDA_API_VERSION
	.align		4
        /*0000*/ 	.byte	0x04, 0x37
        /*0002*/ 	.short	(.L_756 - .L_755)
.L_755:
        /*0004*/ 	.word	0x00000082


	//----- nvinfo : EIATTR_KPARAM_INFO
	.align		4
.L_756:
        /*0008*/ 	.byte	0x04, 0x17
        /*000a*/ 	.short	(.L_758 - .L_757)
.L_757:
        /*000c*/ 	.word	0x00000000
        /*0010*/ 	.short	0x0000
        /*0012*/ 	.short	0x0000
        /*0014*/ 	.byte	0x00, 0xf0, 0x01, 0x2a


	//----- nvinfo : EIATTR_SPARSE_MMA_MASK
	.align		4
.L_758:
        /*0018*/ 	.byte	0x03, 0x50
        /*001a*/ 	.short	0x0000


	//----- nvinfo : EIATTR_MAXREG_COUNT
	.align		4
        /*001c*/ 	.byte	0x03, 0x1b
        /*001e*/ 	.short	0x0080


	//----- nvinfo : EIATTR_MERCURY_ISA_VERSION
	.align		4
        /*0020*/ 	.byte	0x03, 0x5f
        /*0022*/ 	.short	0x0101


	//----- nvinfo : EIATTR_VRC_CTA_INIT_COUNT
	.align		4
        /*0024*/ 	.byte	0x02, 0x4a
	.zero		1
	.zero		1


	//----- nvinfo : EIATTR_EXIT_INSTR_OFFSETS
	.align		4
        /*0028*/ 	.byte	0x04, 0x1c
        /*002a*/ 	.short	(.L_760 - .L_759)


	//   ....[0]....
.L_759:
        /*002c*/ 	.word	0x00000010


	//----- nvinfo : EIATTR_MAX_THREADS
	.align		4
.L_760:
        /*0030*/ 	.byte	0x04, 0x05
        /*0032*/ 	.short	(.L_762 - .L_761)
.L_761:
        /*0034*/ 	.word	0x00000200
        /*0038*/ 	.word	0x00000001
        /*003c*/ 	.word	0x00000001


	//----- nvinfo : EIATTR_CBANK_PARAM_SIZE
	.align		4
.L_762:
        /*0040*/ 	.byte	0x03, 0x19
        /*0042*/ 	.short	0x0a80


	//----- nvinfo : EIATTR_PARAM_CBANK
	.align		4
        /*0044*/ 	.byte	0x04, 0x0a
        /*0046*/ 	.short	(.L_764 - .L_763)
	.align		4
.L_763:
        /*0048*/ 	.word	index@(.nv.constant0._ZN7cutlass13device_kernelIN5flash11enable_sm90INS1_16FlashAttnFwdSm90INS1_25CollectiveMainloopFwdSm90ILi2EN4cute5tupleIJNS5_1CILi1EEES8_S8_EEENS6_IJNS7_ILi192EEENS7_ILi144EEENS7_ILi96EEEEEELi96ENS_6half_tEfNS_4arch4Sm90ELb1ELb0ELb0ELb1ELb0ELb1ELb0ELb0ELb1ELb1ELb0ELb0EEENS1_21CollectiveEpilogueFwdINS6_IJSA_SC_SB_EEES9_SE_SG_Li384ELb1ELb1ELb0ELb0EEENS1_36VarlenDynamicPersistentTileSchedulerILi192ELi144ELi384ELi128ELb0ELb1ELb1ELb1ELb1ELb1EEEEEEEEEvNT_6ParamsE)
        /*004c*/ 	.short	0x0380
        /*004e*/ 	.short	0x0a80


	//----- nvinfo : EIATTR_SW_WAR
	.align		4
.L_764:
        /*0050*/ 	.byte	0x04, 0x36
        /*0052*/ 	.short	(.L_766 - .L_765)
.L_765:
        /*0054*/ 	.word	0x00000008
.L_766:


//--------------------- .nv.info._ZN7cutlass13device_kernelIN5flash11enable_sm90INS1_16FlashAttnFwdSm90INS1_25CollectiveMainloopFwdSm90ILi2EN4cute5tupleIJNS5_1CILi1EEES8_S8_EEENS6_IJNS7_ILi192EEESA_NS7_ILi64EEEEEELi64ENS_6half_tEfNS_4arch4Sm90ELb0ELb0ELb0ELb0ELb0ELb0ELb0ELb0ELb1ELb1ELb0ELb0EEENS1_21CollectiveEpilogueFwdINS6_IJSA_SB_SA_EEES9_SD_SF_Li384ELb0ELb1ELb0ELb0EEENS1_29StaticPersistentTileSchedulerILb0EEEEEEEEEvNT_6ParamsE --------------------------
	.section	.nv.info._ZN7cutlass13device_kernelIN5flash11enable_sm90INS1_16FlashAttnFwdSm90INS1_25CollectiveMainloopFwdSm90ILi2EN4cute5tupleIJNS5_1CILi1EEES8_S8_EEENS6_IJNS7_ILi192EEESA_NS7_ILi64EEEEEELi64ENS_6half_tEfNS_4arch4Sm90ELb0ELb0ELb0ELb0ELb0ELb0ELb0ELb0ELb1ELb1ELb0ELb0EEENS1_21CollectiveEpilogueFwdINS6_IJSA_SB_SA_EEES9_SD_SF_Li384ELb0ELb1ELb0ELb0EEENS1_29StaticPersistentTileSchedulerILb0EEEEEEEEEvNT_6ParamsE,"",@"SHT_CUDA_INFO"
	.sectionflags	@""
	.align	4


	//----- nvinfo : EIATTR_CUDA_API_VERSION
	.align		4
        /*0000*/ 	.byte	0x04, 0x37
        /*0002*/ 	.short	(.L_768 - .L_767)
.L_767:
        /*0004*/ 	.word	0x00000082


	//----- nvinfo : EIATTR_KPARAM_INFO
	.align		4
.L_768:
        /*0008*/ 	.byte	0x04, 0x17
        /*000a*/ 	.short	(.L_770 - .L_769)
.L_769:
        /*000c*/ 	.word	0x00000000
        /*0010*/ 	.short	0x0000
        /*0012*/ 	.short	0x0000
        /*0014*/ 	.byte	0x00, 0xf0, 0x01, 0x28


	//----- nvinfo : EIATTR_SPARSE_MMA_MASK
	.align		4
.L_770:
        /*0018*/ 	.byte	0x03, 0x50
        /*001a*/ 	.short	0x0000


	//----- nvinfo : EIATTR_MAXREG_COUNT
	.align		4
        /*001c*/ 	.byte	0x03, 0x1b
        /*001e*/ 	.short	0x0080


	//----- nvinfo : EIATTR_MERCURY_ISA_VERSION
	.align		4
        /*0020*/ 	.byte	0x03, 0x5f
        /*0022*/ 	.short	0x0101


	//----- nvinfo : EIATTR_VRC_CTA_INIT_COUNT
	.align		4
        /*0024*/ 	.byte	0x02, 0x4a
	.zero		1
	.zero		1


	//----- nvinfo : EIATTR_EXIT_INSTR_OFFSETS
	.align		4
        /*0028*/ 	.byte	0x04, 0x1c
        /*002a*/ 	.short	(.L_772 - .L_771)


	//   ....[0]....
.L_771:
        /*002c*/ 	.word	0x00000010


	//----- nvinfo : EIATTR_MAX_THREADS
	.align		4
.L_772:
        /*0030*/ 	.byte	0x04, 0x05
        /*0032*/ 	.short	(.L_774 - .L_773)
.L_773:
        /*0034*/ 	.word	0x00000200
        /*0038*/ 	.word	0x00000001
        /*003c*/ 	.word	0x00000001


	//----- nvinfo : EIATTR_CBANK_PARAM_SIZE
	.align		4
.L_774:
        /*0040*/ 	.byte	0x03, 0x19
        /*0042*/ 	.short	0x0a00


	//----- nvinfo : EIATTR_PARAM_CBANK
	.align		4
        /*0044*/ 	.byte	0x04, 0x0a
        /*0046*/ 	.short	(.L_776 - .L_775)
	.align		4
.L_775:
        /*0048*/ 	.word	index@(.nv.constant0._ZN7cutlass13device_kernelIN5flash11enable_sm90INS1_16FlashAttnFwdSm90INS1_25CollectiveMainloopFwdSm90ILi2EN4cute5tupleIJNS5_1CILi1EEES8_S8_EEENS6_IJNS7_ILi192EEESA_NS7_ILi64EEEEEELi64ENS_6half_tEfNS_4arch4Sm90ELb0ELb0ELb0ELb0ELb0ELb0ELb0ELb0ELb1ELb1ELb0ELb0EEENS1_21CollectiveEpilogueFwdINS6_IJSA_SB_SA_EEES9_SD_SF_Li384ELb0ELb1ELb0ELb0EEENS1_29StaticPersistentTileSchedulerILb0EEEEEEEEEvNT_6ParamsE)
        /*004c*/ 	.short	0x0380
        /*004e*/ 	.short	0x0a00


	//----- nvinfo : EIATTR_SW_WAR
	.align		4
.L_776:
        /*0050*/ 	.byte	0x04, 0x36
        /*0052*/ 	.short	(.L_778 - .L_777)
.L_777:
        /*0054*/ 	.word	0x00000008
.L_778:


//--------------------- .nv.info._ZN7cutlass13device_kernelIN5flash11enable_sm90INS1_16FlashAttnFwdSm90INS1_25CollectiveMainloopFwdSm90ILi2EN4cute5tupleIJNS5_1CILi1EEES8_S8_EEENS6_IJNS7_ILi192EEESA_NS7_ILi64EEEEEELi64ENS_6half_tEfNS_4arch4Sm90ELb0ELb0ELb0ELb1ELb0ELb0ELb0ELb0ELb1ELb1ELb0ELb0EEENS1_21CollectiveEpilogueFwdINS6_IJSA_SB_SA_EEES9_SD_SF_Li384ELb1ELb1ELb0ELb0EEENS1_36VarlenDynamicPersistentTileSchedulerILi192ELi192ELi384ELi128ELb0ELb1ELb1ELb0ELb1ELb1EEEEEEEEEvNT_6ParamsE --------------------------
	.section	.nv.info._ZN7cutlass13device_kernelIN5flash11enable_sm90INS1_16FlashAttnFwdSm90INS1_25CollectiveMainloopFwdSm90ILi2EN4cute5tupleIJNS5_1CILi1EEES8_S8_EEENS6_IJNS7_ILi192EEESA_NS7_ILi64EEEEEELi64ENS_6half_tEfNS_4arch4Sm90ELb0ELb0ELb0ELb1ELb0ELb0ELb0ELb0ELb1ELb1ELb0ELb0EEENS1_21CollectiveEpilogueFwdINS6_IJSA_SB_SA_EEES9_SD_SF_Li384ELb1ELb1ELb0ELb0EEENS1_36VarlenDynamicPersistentTileSchedulerILi192ELi192ELi384ELi128ELb0ELb1ELb1ELb0ELb1ELb1EEEEEEEEEvNT_6ParamsE,"",@"SHT_CUDA_INFO"
	.sectionflags	@""
	.align	4


	//----- nvinfo : EIATTR_CUDA_API_VERSION
	.align		4
        /*0000*/ 	.byte	0x04, 0x37
        /*0002*/ 	.short	(.L_780 - .L_779)
.L_779:
        /*0004*/ 	.word	0x00000082


	//----- nvinfo : EIATTR_KPARAM_INFO
	.align		4
.L_780:
        /*0008*/ 	.byte	0x04, 0x17
        /*000a*/ 	.short	(.L_782 - .L_781)
.L_781:
        /*000c*/ 	.word	0x00000000
        /*0010*/ 	.short	0x0000
        /*0012*/ 	.short	0x0000
        /*0014*/ 	.byte	0x00, 0xf0, 0x01, 0x2a


	//----- nvinfo : EIATTR_SPARSE_MMA_MASK
	.align		4
.L_782:
        /*0018*/ 	.byte	0x03, 0x50
        /*001a*/ 	.short	0x0000


	//----- nvinfo : EIATTR_MAXREG_COUNT
	.align		4
        /*001c*/ 	.byte	0x03, 0x1b
        /*001e*/ 	.short	0x0080


	//----- nvinfo : EIATTR_MERCURY_ISA_VERSION
	.align		4
        /*0020*/ 	.byte	0x03, 0x5f
        /*0022*/ 	.short	0x0101


	//----- nvinfo : EIATTR_VRC_CTA_INIT_COUNT
	.align		4
        /*0024*/ 	.byte	0x02, 0x4a
	.zero		1
	.zero		1


	//----- nvinfo : EIATTR_EXIT_INSTR_OFFSETS
	.align		4
        /*0028*/ 	.byte	0x04, 0x1c
        /*002a*/ 	.short	(.L_784 - .L_783)


	//   ....[0]....
.L_783:
        /*002c*/ 	.word	0x00000010


	//----- nvinfo : EIATTR_MAX_THREADS
	.align		4
.L_784:
        /*0030*/ 	.byte	0x04, 0x05
        /*0032*/ 	.short	(.L_786 - .L_785)
.L_785:
        /*0034*/ 	.word	0x00000200
        /*0038*/ 	.word	0x00000001
        /*003c*/ 	.word	0x00000001


	//----- nvinfo : EIATTR_CBANK_PARAM_SIZE
	.align		4
.L_786:
        /*0040*/ 	.byte	0x03, 0x19
        /*0042*/ 	.short	0x0a80


	//----- nvinfo : EIATTR_PARAM_CBANK
	.align		4
        /*0044*/ 	.byte	0x04, 0x0a
        /*0046*/ 	.short	(.L_788 - .L_787)
	.align		4
.L_787:
        /*0048*/ 	.word	index@(.nv.constant0._ZN7cutlass13device_kernelIN5flash11enable_sm90INS1_16FlashAttnFwdSm90INS1_25CollectiveMainloopFwdSm90ILi2EN4cute5tupleIJNS5_1CILi1EEES8_S8_EEENS6_IJNS7_ILi192EEESA_NS7_ILi64EEEEEELi64ENS_6half_tEfNS_4arch4Sm90ELb0ELb0ELb0ELb1ELb0ELb0ELb0ELb0ELb1ELb1ELb0ELb0EEENS1_21CollectiveEpilogueFwdINS6_IJSA_SB_SA_EEES9_SD_SF_Li384ELb1ELb1ELb0ELb0EEENS1_36VarlenDynamicPersistentTileSchedulerILi192ELi192ELi384ELi128ELb0ELb1ELb1ELb0ELb1ELb1EEEEEEEEEvNT_6ParamsE)
        /*004c*/ 	.short	0x0380
        /*004e*/ 	.short	0x0a80


	//----- nvinfo : EIATTR_SW_WAR
	.align		4
.L_788:
        /*0050*/ 	.byte	0x04, 0x36
        /*0052*/ 	.short	(.L_790 - .L_789)
.L_789:
        /*0054*/ 	.word	0x00000008
.L_790:


//--------------------- .nv.info._ZN7cutlass13device_kernelIN5flash11enable_sm90INS1_16FlashAttnFwdSm90INS1_25CollectiveMainloopFwdSm90ILi2EN4cute5tupleIJNS5_1CILi1EEES8_S8_EEENS6_IJNS7_ILi192EEESA_NS7_ILi64EEEEEELi64ENS_6half_tEfNS_4arch4Sm90ELb0ELb0ELb0ELb1ELb0ELb1ELb0ELb0ELb1ELb1ELb0ELb0EEENS1_21CollectiveEpilogueFwdINS6_IJSA_SB_SA_EEES9_SD_SF_Li384ELb1ELb1ELb0ELb0EEENS1_36VarlenDynamicPersistentTileSchedulerILi192ELi192ELi384ELi128ELb0ELb1ELb1ELb0ELb1ELb1EEEEEEEEEvNT_6ParamsE --------------------------
	.section	.nv.info._ZN7cutlass13device_kernelIN5flash11enable_sm90INS1_16FlashAttnFwdSm90INS1_25CollectiveMainloopFwdSm90ILi2EN4cute5tupleIJNS5_1CILi1EEES8_S8_EEENS6_IJNS7_ILi192EEESA_NS7_ILi64EEEEEELi64ENS_6half_tEfNS_4arch4Sm90ELb0ELb0ELb0ELb1ELb0ELb1ELb0ELb0ELb1ELb1ELb0ELb0EEENS1_21CollectiveEpilogueFwdINS6_IJSA_SB_SA_EEES9_SD_SF_Li384ELb1ELb1ELb0ELb0EEENS1_36VarlenDynamicPersistentTileSchedulerILi192ELi192ELi384ELi128ELb0ELb1ELb1ELb0ELb1ELb1EEEEEEEEEvNT_6ParamsE,"",@"SHT_CUDA_INFO"
	.sectionflags	@""
	.align	4


	//----- nvinfo : EIATTR_CUDA_API_VERSION
	.align		4
        /*0000*/ 	.byte	0x04, 0x37
        /*0002*/ 	.short	(.L_792 - .L_791)
.L_791:
        /*0004*/ 	.word	0x00000082


	//----- nvinfo : EIATTR_KPARAM_INFO
	.align		4
.L_792:
        /*0008*/ 	.byte	0x04, 0x17
        /*000a*/ 	.short	(.L_794 - .L_793)
.L_793:
        /*000c*/ 	.word	0x00000000
        /*0010*/ 	.short	0x0000
        /*0012*/ 	.short	0x0000
        /*0014*/ 	.byte	0x00, 0xf0, 0x01, 0x2a


	//----- nvinfo : EIATTR_SPARSE_MMA_MASK
	.align		4
.L_794:
        /*0018*/ 	.byte	0x03, 0x50
        /*001a*/ 	.short	0x0000


	//----- nvinfo : EIATTR_MAXREG_COUNT
	.align		4
        /*001c*/ 	.byte	0x03, 0x1b
        /*001e*/ 	.short	0x0080


	//----- nvinfo : EIATTR_MERCURY_ISA_VERSION
	.align		4
        /*0020*/ 	.byte	0x03, 0x5f
        /*0022*/ 	.short	0x0101


	//----- nvinfo : EIATTR_VRC_CTA_INIT_COUNT
	.align		4
        /*0024*/ 	.byte	0x02, 0x4a
	.zero		1
	.zero		1


	//----- nvinfo : EIATTR_EXIT_INSTR_OFFSETS
	.align		4
        /*0028*/ 	.byte	0x04, 0x1c
        /*002a*/ 	.short	(.L_796 - .L_795)


	//   ....[0]....
.L_795:
        /*002c*/ 	.word	0x00000010


	//----- nvinfo : EIATTR_MAX_THREADS
	.align		4
.L_796:
        /*0030*/ 	.byte	0x04, 0x05
        /*0032*/ 	.short	(.L_798 - .L_797)
.L_797:
        /*0034*/ 	.word	0x00000200
        /*0038*/ 	.word	0x00000001
        /*003c*/ 	.word	0x00000001


	//----- nvinfo : EIATTR_CBANK_PARAM_SIZE
	.align		4
.L_798:
        /*0040*/ 	.byte	0x03, 0x19
        /*0042*/ 	.short	0x0a80


	//----- nvinfo : EIATTR_PARAM_CBANK
	.align		4
        /*0044*/ 	.byte	0x04, 0x0a
        /*0046*/ 	.short	(.L_800 - .L_799)
	.align		4
.L_799:
        /*0048*/ 	.word	index@(.nv.constant0._ZN7cutlass13device_kernelIN5flash11enable_sm90INS1_16FlashAttnFwdSm90INS1_25CollectiveMainloopFwdSm90ILi2EN4cute5tupleIJNS5_1CILi1EEES8_S8_EEENS6_IJNS7_ILi192EEESA_NS7_ILi64EEEEEELi64ENS_6half_tEfNS_4arch4Sm90ELb0ELb0ELb0ELb1ELb0ELb1ELb0ELb0ELb1ELb1ELb0ELb0EEENS1_21CollectiveEpilogueFwdINS6_IJSA_SB_SA_EEES9_SD_SF_Li384ELb1ELb1ELb0ELb0EEENS1_36VarlenDynamicPersistentTileSchedulerILi192ELi192ELi384ELi128ELb0ELb1ELb1ELb0ELb1ELb1EEEEEEEEEvNT_6ParamsE)
        /*004c*/ 	.short	0x0380
        /*004e*/ 	.short	0x0a80


	//----- nvinfo : EIATTR_SW_WAR
	.align		4
.L_800:
        /*0050*/ 	.byte	0x04, 0x36
        /*0052*/ 	.short	(.L_802 - .L_801)
.L_801:
        /*0054*/ 	.word	0x00000008
.L_802:


//--------------------- .nv.info._ZN7cutlass13device_kernelIN5flash11enable_sm90INS1_16FlashAttnFwdSm90INS1_25CollectiveMainloopFwdSm90ILi2EN4cute5tupleIJNS5_1CILi1EEES8_S8_EEENS6_IJNS7_ILi192EEENS7_ILi128EEENS7_ILi64EEEEEELi64ENS_6half_tEfNS_4arch4Sm90ELb0ELb1ELb0ELb0ELb0ELb0ELb0ELb1ELb1ELb1ELb0ELb0EEENS1_21CollectiveEpilogueFwdINS6_IJSA_SC_SB_EEES9_SE_SG_Li384ELb0ELb1ELb0ELb0EEENS1_30DynamicPersistentTileSchedulerILi384ELi128ELb0ELb1ELb1EEEEEEEEEvNT_6ParamsE --------------------------
	.section	.nv.info._ZN7cutlass13device_kernelIN5flash11enable_sm90INS1_16FlashAttnFwdSm90INS1_25CollectiveMainloopFwdSm90ILi2EN4cute5tupleIJNS5_1CILi1EEES8_S8_EEENS6_IJNS7_ILi192EEENS7_ILi128EEENS7_ILi64EEEEEELi64ENS_6half_tEfNS_4arch4Sm90ELb0ELb1ELb0ELb0ELb0ELb0ELb0ELb1ELb1ELb1ELb0ELb0EEENS1_21CollectiveEpilogueFwdINS6_IJSA_SC_SB_EEES9_SE_SG_Li384ELb0ELb1ELb0ELb0EEENS1_30DynamicPersistentTileSchedulerILi384ELi128ELb0ELb1ELb1EEEEEEEEEvNT_6ParamsE,"",@"SHT_CUDA_INFO"
	.sectionflags	@""
	.align	4


	//----- nvinfo : EIATTR_CUDA_API_VERSION
	.align		4
        /*0000*/ 	.byte	0x04, 0x37
        /*0002*/ 	.short	(.L_804 - .L_803)
.L_803:
        /*0004*/ 	.word	0x00000082


	//----- nvinfo : EIATTR_KPARAM_INFO
	.align		4
.L_804:
        /*0008*/ 	.byte	0x04, 0x17
        /*000a*/ 	.short	(.L_806 - .L_805)
.L_805:
        /*000c*/ 	.word	0x00000000
        /*0010*/ 	.short	0x0000
        /*0012*/ 	.short	0x0000
        /*0014*/ 	.byte	0x00, 0xf0, 0x01, 0x2a


	//----- nvinfo : EIATTR_SPARSE_MMA_MASK
	.align		4
.L_806:
        /*0018*/ 	.byte	0x03, 0x50
        /*001a*/ 	.short	0x0000


	//----- nvinfo : EIATTR_MAXREG_COUNT
	.align		4
        /*001c*/ 	.byte	0x03, 0x1b
        /*001e*/ 	.short	0x0080


	//----- nvinfo : EIATTR_MERCURY_ISA_VERSION
	.align		4
        /*0020*/ 	.byte	0x03, 0x5f
        /*0022*/ 	.short	0x0101


	//----- nvinfo : EIATTR_VRC_CTA_INIT_COUNT
	.align		4
        /*0024*/ 	.byte	0x02, 0x4a
	.zero		1
	.zero		1


	//----- nvinfo : EIATTR_EXIT_INSTR_OFFSETS
	.align		4
        /*0028*/ 	.byte	0x04, 0x1c
        /*002a*/ 	.short	(.L_808 - .L_807)


	//   ....[0]....
.L_807:
        /*002c*/ 	.word	0x00000010


	//----- nvinfo : EIATTR_MAX_THREADS
	.align		4
.L_808:
        /*0030*/ 	.byte	0x04, 0x05
        /*0032*/ 	.short	(.L_810 - .L_809)
.L_809:
        /*0034*/ 	.word	0x00000200
        /*0038*/ 	.word	0x00000001
        /*003c*/ 	.word	0x00000001


	//----- nvinfo : EIATTR_CBANK_PARAM_SIZE
	.align		4
.L_810:
        /*0040*/ 	.byte	0x03, 0x19
        /*0042*/ 	.short	0x0a80


	//----- nvinfo : EIATTR_PARAM_CBANK
	.align		4
        /*0044*/ 	.byte	0x04, 0x0a
        /*0046*/ 	.short	(.L_812 - .L_811)
	.align		4
.L_811:
        /*0048*/ 	.word	index@(.nv.constant0._ZN7cutlass13device_kernelIN5flash11enable_sm90INS1_16FlashAttnFwdSm90INS1_25CollectiveMainloopFwdSm90ILi2EN4cute5tupleIJNS5_1CILi1EEES8_S8_EEENS6_IJNS7_ILi192EEENS7_ILi128EEENS7_ILi64EEEEEELi64ENS_6half_tEfNS_4arch4Sm90ELb0ELb1ELb0ELb0ELb0ELb0ELb0ELb1ELb1ELb1ELb0ELb0EEENS1_21CollectiveEpilogueFwdINS6_IJSA_SC_SB_EEES9_SE_SG_Li384ELb0ELb1ELb0ELb0EEENS1_30DynamicPersistentTileSchedulerILi384ELi128ELb0ELb1ELb1EEEEEEEEEvNT_6ParamsE)
        /*004c*/ 	.short	0x0380
        /*004e*/ 	.short	0x0a80


	//----- nvinfo : EIATTR_SW_WAR
	.align		4
.L_812:
        /*0050*/ 	.byte	0x04, 0x36
        /*0052*/ 	.short	(.L_814 - .L_813)
.L_813:
        /*0054*/ 	.word	0x00000008
.L_814:


//--------------------- .nv.info._ZN7cutlass13device_kernelIN5flash11enable_sm90INS1_16FlashAttnFwdSm90INS1_25CollectiveMainloopFwdSm90ILi2EN4cute5tupleIJNS5_1CILi1EEES8_S8_EEENS6_IJNS7_ILi192EEENS7_ILi128EEENS7_ILi64EEEEEELi64ENS_6half_tEfNS_4arch4Sm90ELb0ELb1ELb0ELb1ELb0ELb0ELb0ELb1ELb1ELb1ELb0ELb0EEENS1_21CollectiveEpilogueFwdINS6_IJSA_SC_SB_EEES9_SE_SG_Li384ELb1ELb1ELb0ELb0EEENS1_36VarlenDynamicPersistentTileSchedulerILi192ELi128ELi384ELi128ELb0ELb1ELb1ELb1ELb0ELb1EEEEEEEEEvNT_6ParamsE --------------------------
	.section	.nv.info._ZN7cutlass13device_kernelIN5flash11enable_sm90INS1_16FlashAttnFwdSm90INS1_25CollectiveMainloopFwdSm90ILi2EN4cute5tupleIJNS5_1CILi1EEES8_S8_EEENS6_IJNS7_ILi192EEENS7_ILi128EEENS7_ILi64EEEEEELi64ENS_6half_tEfNS_4arch4Sm90ELb0ELb1ELb0ELb1ELb0ELb0ELb0ELb1ELb1ELb1ELb0ELb0EEENS1_21CollectiveEpilogueFwdINS6_IJSA_SC_SB_EEES9_SE_SG_Li384ELb1ELb1ELb0ELb0EEENS1_36VarlenDynamicPersistentTileSchedulerILi192ELi128ELi384ELi128ELb0ELb1ELb1ELb1ELb0ELb1EEEEEEEEEvNT_6ParamsE,"",@"SHT_CUDA_INFO"
	.sectionflags	@""
	.align	4


	//----- nvinfo : EIATTR_CUDA_API_VERSION
	.align		4
        /*0000*/ 	.byte	0x04, 0x37
        /*0002*/ 	.short	(.L_816 - .L_815)
.L_815:
        /*0004*/ 	.word	0x00000082


	//----- nvinfo : EIATTR_KPARAM_INFO
	.align		4
.L_816:
        /*0008*/ 	.byte	0x04, 0x17
        /*000a*/ 	.short	(.L_818 - .L_817)
.L_817:
        /*000c*/ 	.word	0x00000000
        /*0010*/ 	.short	0x0000
        /*0012*/ 	.short	0x0000
        /*0014*/ 	.byte	0x00, 0xf0, 0x01, 0x2a


	//----- nvinfo : EIATTR_SPARSE_MMA_MASK
	.align		4
.L_818:
        /*0018*/ 	.byte	0x03, 0x50
        /*001a*/ 	.short	0x0000


	//----- nvinfo : EIATTR_MAXREG_COUNT
	.align		4
        /*001c*/ 	.byte	0x03, 0x1b
        /*001e*/ 	.short	0x0080


	//----- nvinfo : EIATTR_MERCURY_ISA_VERSION
	.align		4
        /*0020*/ 	.byte	0x03, 0x5f
        /*0022*/ 	.short	0x0101


	//----- nvinfo : EIATTR_VRC_CTA_INIT_COUNT
	.align		4
        /*0024*/ 	.byte	0x02, 0x4a
	.zero		1
	.zero		1


	//----- nvinfo : EIATTR_EXIT_INSTR_OFFSETS
	.align		4
        /*0028*/ 	.byte	0x04, 0x1c
        /*002a*/ 	.short	(.L_820 - .L_819)


	//   ....[0]....
.L_819:
        /*002c*/ 	.word	0x00000010


	//----- nvinfo : EIATTR_MAX_THREADS
	.align		4
.L_820:
        /*0030*/ 	.byte	0x04, 0x05
        /*0032*/ 	.short	(.L_822 - .L_821)
.L_821:
        /*0034*/ 	.word	0x00000200
        /*0038*/ 	.word	0x00000001
        /*003c*/ 	.word	0x00000001


	//----- nvinfo : EIATTR_CBANK_PARAM_SIZE
	.align		4
.L_822:
        /*0040*/ 	.byte	0x03, 0x19
        /*0042*/ 	.short	0x0a80


	//----- nvinfo : EIATTR_PARAM_CBANK
	.align		4
        /*0044*/ 	.byte	0x04, 0x0a
        /*0046*/ 	.short	(.L_824 - .L_823)
	.align		4
.L_823:
        /*0048*/ 	.word	index@(.nv.constant0._ZN7cutlass13device_kernelIN5flash11enable_sm90INS1_16FlashAttnFwdSm90INS1_25CollectiveMainloopFwdSm90ILi2EN4cute5tupleIJNS5_1CILi1EEES8_S8_EEENS6_IJNS7_ILi192EEENS7_ILi128EEENS7_ILi64EEEEEELi64ENS_6half_tEfNS_4arch4Sm90ELb0ELb1ELb0ELb1ELb0ELb0ELb0ELb1ELb1ELb1ELb0ELb0EEENS1_21CollectiveEpilogueFwdINS6_IJSA_SC_SB_EEES9_SE_SG_Li384ELb1ELb1ELb0ELb0EEENS1_36VarlenDynamicPersistentTileSchedulerILi192ELi128ELi384ELi128ELb0ELb1ELb1ELb1ELb0ELb1EEEEEEEEEvNT_6ParamsE)
        /*004c*/ 	.short	0x0380
        /*004e*/ 	.short	0x0a80


	//----- nvinfo : EIATTR_SW_WAR
	.align		4
.L_824:
        /*0050*/ 	.byte	0x04, 0x36
        /*0052*/ 	.short	(.L_826 - .L_825)
.L_825:
        /*0054*/ 	.word	0x00000008
.L_826:


//--------------------- .nv.info._ZN7cutlass13device_kernelIN5flash11enable_sm90INS1_16FlashAttnFwdSm90INS1_25CollectiveMainloopFwdSm90ILi2EN4cute5tupleIJNS5_1CILi1EEES8_S8_EEENS6_IJNS7_ILi192EEENS7_ILi128EEENS7_ILi64EEEEEELi64ENS_6half_tEfNS_4arch4Sm90ELb0ELb1ELb0ELb1ELb0ELb1ELb0ELb1ELb1ELb1ELb0ELb0EEENS1_21CollectiveEpilogueFwdINS6_IJSA_SC_SB_EEES9_SE_SG_Li384ELb1ELb1ELb0ELb0EEENS1_36VarlenDynamicPersistentTileSchedulerILi192ELi128ELi384ELi128ELb0ELb1ELb1ELb1ELb0ELb1EEEEEEEEEvNT_6ParamsE --------------------------
	.section	.nv.info._ZN7cutlass13device_kernelIN5flash11enable_sm90INS1_16FlashAttnFwdSm90INS1_25CollectiveMainloopFwdSm90ILi2EN4cute5tupleIJNS5_1CILi1EEES8_S8_EEENS6_IJNS7_ILi192EEENS7_ILi128EEENS7_ILi64EEEEEELi64ENS_6half_tEfNS_4arch4Sm90ELb0ELb1ELb0ELb1ELb0ELb1ELb0ELb1ELb1ELb1ELb0ELb0EEENS1_21CollectiveEpilogueFwdINS6_IJSA_SC_SB_EEES9_SE_SG_Li384ELb1ELb1ELb0ELb0EEENS1_36VarlenDynamicPersistentTileSchedulerILi192ELi128ELi384ELi128ELb0ELb1ELb1ELb1ELb0ELb1EEEEEEEEEvNT_6ParamsE,"",@"SHT_CUDA_INFO"
	.sectionflags	@""
	.align	4


	//----- nvinfo : EIATTR_CUDA_API_VERSION
	.align		4
        /*0000*/ 	.byte	0x04, 0x37
        /*0002*/ 	.short	(.L_828 - .L_827)
.L_827:
        /*0004*/ 	.word	0x00000082


	//----- nvinfo : EIATTR_KPARAM_INFO
	.align		4
.L_828:
        /*0008*/ 	.byte	0x04, 0x17
        /*000a*/ 	.short	(.L_830 - .L_829)
.L_829:
        /*000c*/ 	.word	0x00000000
        /*0010*/ 	.short	0x0000
        /*0012*/ 	.short	0x0000
        /*0014*/ 	.byte	0x00, 0xf0, 0x01, 0x2a


	//----- nvinfo : EIATTR_SPARSE_MMA_MASK
	.align		4
.L_830:
        /*0018*/ 	.byte	0x03, 0x50
        /*001a*/ 	.short	0x0000


	//----- nvinfo : EIATTR_MAXREG_COUNT
	.align		4
        /*001c*/ 	.byte	0x03, 0x1b
        /*001e*/ 	.short	0x0080


	//----- nvinfo : EIATTR_MERCURY_ISA_VERSION
	.align		4
        /*0020*/ 	.byte	0x03, 0x5f
        /*0022*/ 	.short	0x0101


	//----- nvinfo : EIATTR_VRC_CTA_INIT_COUNT
	.align		4
        /*0024*/ 	.byte	0x02, 0x4a
	.zero		1
	.zero		1


	//----- nvinfo : EIATTR_EXIT_INSTR_OFFSETS
	.align		4
        /*0028*/ 	.byte	0x04, 0x1c
        /*002a*/ 	.short	(.L_832 - .L_831)


	//   ....[0]....
.L_831:
        /*002c*/ 	.word	0x00000010


	//----- nvinfo : EIATTR_MAX_THREADS
	.align		4
.L_832:
        /*0030*/ 	.byte	0x04, 0x05
        /*0032*/ 	.short	(.L_834 - .L_833)
.L_833:
        /*0034*/ 	.word	0x00000200
        /*0038*/ 	.word	0x00000001
        /*003c*/ 	.word	0x00000001


	//----- nvinfo : EIATTR_CBANK_PARAM_SIZE
	.align		4
.L_834:
        /*0040*/ 	.byte	0x03, 0x19
        /*0042*/ 	.short	0x0a80


	//----- nvinfo : EIATTR_PARAM_CBANK
	.align		4
        /*0044*/ 	.byte	0x04, 0x0a
        /*0046*/ 	.short	(.L_836 - .L_835)
	.align		4
.L_835:
        /*0048*/ 	.word	index@(.nv.constant0._ZN7cutlass13device_kernelIN5flash11enable_sm90INS1_16FlashAttnFwdSm90INS1_25CollectiveMainloopFwdSm90ILi2EN4cute5tupleIJNS5_1CILi1EEES8_S8_EEENS6_IJNS7_ILi192EEENS7_ILi128EEENS7_ILi64EEEEEELi64ENS_6half_tEfNS_4arch4Sm90ELb0ELb1ELb0ELb1ELb0ELb1ELb0ELb1ELb1ELb1ELb0ELb0EEENS1_21CollectiveEpilogueFwdINS6_IJSA_SC_SB_EEES9_SE_SG_Li384ELb1ELb1ELb0ELb0EEENS1_36VarlenDynamicPersistentTileSchedulerILi192ELi128ELi384ELi128ELb0ELb1ELb1ELb1ELb0ELb1EEEEEEEEEvNT_6ParamsE)
        /*004c*/ 	.short	0x0380
        /*004e*/ 	.short	0x0a80


	//----- nvinfo : EIATTR_SW_WAR
	.align		4
.L_836:
        /*0050*/ 	.byte	0x04, 0x36
        /*0052*/ 	.short	(.L_838 - .L_837)
.L_837:
        /*0054*/ 	.word	0x00000008
.L_838:


//--------------------- .nv.info._ZN7cutlass13device_kernelIN5flash11enable_sm90INS1_16FlashAttnFwdSm90INS1_25CollectiveMainloopFwdSm90ILi2EN4cute5tupleIJNS5_1CILi1EEES8_S8_EEENS6_IJNS7_ILi192EEENS7_ILi128EEENS7_ILi64EEEEEELi64ENS_6half_tEfNS_4arch4Sm90ELb1ELb0ELb0ELb0ELb0ELb0ELb0ELb1ELb1ELb1ELb0ELb0EEENS1_21CollectiveEpilogueFwdINS6_IJSA_SC_SB_EEES9_SE_SG_Li384ELb0ELb1ELb0ELb0EEENS1_30DynamicPersistentTileSchedulerILi384ELi128ELb0ELb1ELb1EEEEEEEEEvNT_6ParamsE --------------------------
	.section	.nv.info._ZN7cutlass13device_kernelIN5flash11enable_sm90INS1_16FlashAttnFwdSm90INS1_25CollectiveMainloopFwdSm90ILi2EN4cute5tupleIJNS5_1CILi1EEES8_S8_EEENS6_IJNS7_ILi192EEENS7_ILi128EEENS7_ILi64EEEEEELi64ENS_6half_tEfNS_4arch4Sm90ELb1ELb0ELb0ELb0ELb0ELb0ELb0ELb1ELb1ELb1ELb0ELb0EEENS1_21CollectiveEpilogueFwdINS6_IJSA_SC_SB_EEES9_SE_SG_Li384ELb0ELb1ELb0ELb0EEENS1_30DynamicPersistentTileSchedulerILi384ELi128ELb0ELb1ELb1EEEEEEEEEvNT_6ParamsE,"",@"SHT_CUDA_INFO"
	.sectionflags	@""
	.align	4


	//----- nvinfo : EIATTR_CUDA_API_VERSION
	.align		4
        /*0000*/ 	.byte	0x04, 0x37
        /*0002*/ 	.short	(.L_840 - .L_839)
.L_839:
        /*0004*/ 	.word	0x00000082


	//----- nvinfo : EIATTR_KPARAM_INFO
	.align		4
.L_840:
        /*0008*/ 	.byte	0x04, 0x17
        /*000a*/ 	.short	(.L_842 - .L_841)
.L_841:
        /*000c*/ 	.word	0x00000000
        /*0010*/ 	.short	0x0000
        /*0012*/ 	.short	0x0000
        /*0014*/ 	.byte	0x00, 0xf0, 0x01, 0x2a


	//----- nvinfo : EIATTR_SPARSE_MMA_MASK
	.align		4
.L_842:
        /*0018*/ 	.byte	0x03, 0x50
        /*001a*/ 	.short	0x0000


	//----- nvinfo : EIATTR_MAXREG_COUNT
	.align		4
        /*001c*/ 	.byte	0x03, 0x1b
        /*001e*/ 	.short	0x0080


	//----- nvinfo : EIATTR_MERCURY_ISA_VERSION
	.align		4
        /*0020*/ 	.byte	0x03, 0x5f
        /*0022*/ 	.short	0x0101


	//----- nvinfo : EIATTR_VRC_CTA_INIT_COUNT
	.align		4
        /*0024*/ 	.byte	0x02, 0x4a
	.zero		1
	.zero		1


	//----- nvinfo : EIATTR_EXIT_INSTR_OFFSETS
	.align		4
        /*0028*/ 	.byte	0x04, 0x1c
        /*002a*/ 	.short	(.L_844 - .L_843)


	//   ....[0]....
.L_843:
        /*002c*/ 	.word	0x00000010


	//----- nvinfo : EIATTR_MAX_THREADS
	.align		4
.L_844:
        /*0030*/ 	.byte	0x04, 0x05
        /*0032*/ 	.short	(.L_846 - .L_845)
.L_845:
        /*0034*/ 	.word	0x00000200
        /*0038*/ 	.word	0x00000001
        /*003c*/ 	.word	0x00000001


	//----- nvinfo : EIATTR_CBANK_PARAM_SIZE
	.align		4
.L_846:
        /*0040*/ 	.byte	0x03, 0x19
        /*0042*/ 	.short	0x0a80


	//----- nvinfo : EIATTR_PARAM_CBANK
	.align		4
        /*0044*/ 	.byte	0x04, 0x0a
        /*0046*/ 	.short	(.L_848 - .L_847)
	.align		4
.L_847:
        /*0048*/ 	.word	index@(.nv.constant0._ZN7cutlass13device_kernelIN5flash11enable_sm90INS1_16FlashAttnFwdSm90INS1_25CollectiveMainloopFwdSm90ILi2EN4cute5tupleIJNS5_1CILi1EEES8_S8_EEENS6_IJNS7_ILi192EEENS7_ILi128EEENS7_ILi64EEEEEELi64ENS_6half_tEfNS_4arch4Sm90ELb1ELb0ELb0ELb0ELb0ELb0ELb0ELb1ELb1ELb1ELb0ELb0EEENS1_21CollectiveEpilogueFwdINS6_IJSA_SC_SB_EEES9_SE_SG_Li384ELb0ELb1ELb0ELb0EEENS1_30DynamicPersistentTileSchedulerILi384ELi128ELb0ELb1ELb1EEEEEEEEEvNT_6ParamsE)
        /*004c*/ 	.short	0x0380
        /*004e*/ 	.short	0x0a80


	//----- nvinfo : EIATTR_SW_WAR
	.align		4
.L_848:
        /*0050*/ 	.byte	0x04, 0x36
        /*0052*/ 	.short	(.L_850 - .L_849)
.L_849:
        /*0054*/ 	.word	0x00000008
.L_850:


//--------------------- .nv.info._ZN7cutlass13device_kernelIN5flash11enable_sm90INS1_16FlashAttnFwdSm90INS1_25CollectiveMainloopFwdSm90ILi2EN4cute5tupleIJNS5_1CILi1EEES8_S8_EEENS6_IJNS7_ILi192EEENS7_ILi128EEENS7_ILi64EEEEEELi64ENS_6half_tEfNS_4arch4Sm90ELb1ELb0ELb0ELb1ELb0ELb0ELb0ELb1ELb1ELb1ELb0ELb0EEENS1_21CollectiveEpilogueFwdINS6_IJSA_SC_SB_EEES9_SE_SG_Li384ELb1ELb1ELb0ELb0EEENS1_36VarlenDynamicPersistentTileSchedulerILi192ELi128ELi384ELi128ELb0ELb1ELb1ELb1ELb1ELb1EEEEEEEEEvNT_6ParamsE --------------------------
	.section	.nv.info._ZN7cutlass13device_kernelIN5flash11enable_sm90INS1_16FlashAttnFwdSm90INS1_25CollectiveMainloopFwdSm90ILi2EN4cute5tupleIJNS5_1CILi1EEES8_S8_EEENS6_IJNS7_ILi192EEENS7_ILi128EEENS7_ILi64EEEEEELi64ENS_6half_tEfNS_4arch4Sm90ELb1ELb0ELb0ELb1ELb0ELb0ELb0ELb1ELb1ELb1ELb0ELb0EEENS1_21CollectiveEpilogueFwdINS6_IJSA_SC_SB_EEES9_SE_SG_Li384ELb1ELb1ELb0ELb0EEENS1_36VarlenDynamicPersistentTileSchedulerILi192ELi128ELi384ELi128ELb0ELb1ELb1ELb1ELb1ELb1EEEEEEEEEvNT_6ParamsE,"",@"SHT_CUDA_INFO"
	.sectionflags	@""
	.align	4


	//----- nvinfo : EIATTR_CUDA_API_VERSION
	.align		4
        /*0000*/ 	.byte	0x04, 0x37
        /*0002*/ 	.short	(.L_852 - .L_851)
.L_851:
        /*0004*/ 	.word	0x00000082


	//----- nvinfo : EIATTR_KPARAM_INFO
	.align		4
.L_852:
        /*0008*/ 	.byte	0x04, 0x17
        /*000a*/ 	.short	(.L_854 - .L_853)
.L_853:
        /*000c*/ 	.word	0x00000000
        /*0010*/ 	.short	0x0000
        /*0012*/ 	.short	0x0000
        /*0014*/ 	.byte	0x00, 0xf0, 0x01, 0x2a


	//----- nvinfo : EIATTR_SPARSE_MMA_MASK
	.align		4
.L_854:
        /*0018*/ 	.byte	0x03, 0x50
        /*001a*/ 	.short	0x0000


	//----- nvinfo : EIATTR_MAXREG_COUNT
	.align		4
        /*001c*/ 	.byte	0x03, 0x1b
        /*001e*/ 	.short	0x0080


	//----- nvinfo : EIATTR_MERCURY_ISA_VERSION
	.align		4
        /*0020*/ 	.byte	0x03, 0x5f
        /*0022*/ 	.short	0x0101


	//----- nvinfo : EIATTR_VRC_CTA_INIT_COUNT
	.align		4
        /*0024*/ 	.byte	0x02, 0x4a
	.zero		1
	.zero		1


	//----- nvinfo : EIATTR_EXIT_INSTR_OFFSETS
	.align		4
        /*0028*/ 	.byte	0x04, 0x1c
        /*002a*/ 	.short	(.L_856 - .L_855)


	//   ....[0]....
.L_855:
        /*002c*/ 	.word	0x00000010


	//----- nvinfo : EIATTR_MAX_THREADS
	.align		4
.L_856:
        /*0030*/ 	.byte	0x04, 0x05
        /*0032*/ 	.short	(.L_858 - .L_857)
.L_857:
        /*0034*/ 	.word	0x00000200
        /*0038*/ 	.word	0x00000001
        /*003c*/ 	.word	0x00000001


	//----- nvinfo : EIATTR_CBANK_PARAM_SIZE
	.align		4
.L_858:
        /*0040*/ 	.byte	0x03, 0x19
        /*0042*/ 	.short	0x0a80


	//----- nvinfo : EIATTR_PARAM_CBANK
	.align		4
        /*0044*/ 	.byte	0x04, 0x0a
        /*0046*/ 	.short	(.L_860 - .L_859)
	.align		4
.L_859:
        /*0048*/ 	.word	index@(.nv.constant0._ZN7cutlass13device_kernelIN5flash11enable_sm90INS1_16FlashAttnFwdSm90INS1_25CollectiveMainloopFwdSm90ILi2EN4cute5tupleIJNS5_1CILi1EEES8_S8_EEENS6_IJNS7_ILi192EEENS7_ILi128EEENS7_ILi64EEEEEELi64ENS_6half_tEfNS_4arch4Sm90ELb1ELb0ELb0ELb1ELb0ELb0ELb0ELb1ELb1ELb1ELb0ELb0EEENS1_21CollectiveEpilogueFwdINS6_IJSA_SC_SB_EEES9_SE_SG_Li384ELb1ELb1ELb0ELb0EEENS1_36VarlenDynamicPersistentTileSchedulerILi192ELi128ELi384ELi128ELb0ELb1ELb1ELb1ELb1ELb1EEEEEEEEEvNT_6ParamsE)
        /*004c*/ 	.short	0x0380
        /*004e*/ 	.short	0x0a80


	//----- nvinfo : EIATTR_SW_WAR
	.align		4
.L_860:
        /*0050*/ 	.byte	0x04, 0x36
        /*0052*/ 	.short	(.L_862 - .L_861)
.L_861:
        /*0054*/ 	.word	0x00000008
.L_862:


//--------------------- .nv.info._ZN7cutlass13device_kernelIN5flash11enable_sm90INS1_16FlashAttnFwdSm90INS1_25CollectiveMainloopFwdSm90ILi2EN4cute5tupleIJNS5_1CILi1EEES8_S8_EEENS6_IJNS7_ILi192EEENS7_ILi128EEENS7_ILi64EEEEEELi64ENS_6half_tEfNS_4arch4Sm90ELb1ELb0ELb0ELb1ELb0ELb1ELb0ELb1ELb1ELb1ELb0ELb0EEENS1_21CollectiveEpilogueFwdINS6_IJSA_SC_SB_EEES9_SE_SG_Li384ELb1ELb1ELb0ELb0EEENS1_36VarlenDynamicPersistentTileSchedulerILi192ELi128ELi384ELi128ELb0ELb1ELb1ELb1ELb1ELb1EEEEEEEEEvNT_6ParamsE --------------------------
	.section	.nv.info._ZN7cutlass13device_kernelIN5flash11enable_sm90INS1_16FlashAttnFwdSm90INS1_25CollectiveMainloopFwdSm90ILi2EN4cute5tupleIJNS5_1CILi1EEES8_S8_EEENS6_IJNS7_ILi192EEENS7_ILi128EEENS7_ILi64EEEEEELi64ENS_6half_tEfNS_4arch4Sm90ELb1ELb0ELb0ELb1ELb0ELb1ELb0ELb1ELb1ELb1ELb0ELb0EEENS1_21CollectiveEpilogueFwdINS6_IJSA_SC_SB_EEES9_SE_SG_Li384ELb1ELb1ELb0ELb0EEENS1_36VarlenDynamicPersistentTileSchedulerILi192ELi128ELi384ELi128ELb0ELb1ELb1ELb1ELb1ELb1EEEEEEEEEvNT_6ParamsE,"",@"SHT_CUDA_INFO"
	.sectionflags	@""
	.align	4


	//----- nvinfo : EIATTR_CUDA_API_VERSION
	.align		4
        /*0000*/ 	.byte	0x04, 0x37
        /*0002*/ 	.short	(.L_864 - .L_863)
.L_863:
        /*0004*/ 	.word	0x00000082


	//----- nvinfo : EIATTR_KPARAM_INFO
	.align		4
.L_864:
        /*0008*/ 	.byte	0x04, 0x17
        /*000a*/ 	.short	(.L_866 - .L_865)
.L_865:
        /*000c*/ 	.word	0x00000000
        /*0010*/ 	.short	0x0000
        /*0012*/ 	.short	0x0000
        /*0014*/ 	.byte	0x00, 0xf0, 0x01, 0x2a


	//----- nvinfo : EIATTR_SPARSE_MMA_MASK
	.align		4
.L_866:
        /*0018*/ 	.byte	0x03, 0x50
        /*001a*/ 	.short	0x0000


	//----- nvinfo : EIATTR_MAXREG_COUNT
	.align		4
        /*001c*/ 	.byte	0x03, 0x1b
        /*001e*/ 	.short	0x0080


	//----- nvinfo : EIATTR_MERCURY_ISA_VERSION
	.align		4
        /*0020*/ 	.byte	0x03, 0x5f
        /*0022*/ 	.short	0x0101


	//----- nvinfo : EIATTR_VRC_CTA_INIT_COUNT
	.align		4
        /*0024*/ 	.byte	0x02, 0x4a
	.zero		1
	.zero		1


	//----- nvinfo : EIATTR_EXIT_INSTR_OFFSETS
	.align		4
        /*0028*/ 	.byte	0x04, 0x1c
        /*002a*/ 	.short	(.L_868 - .L_867)


	//   ....[0]....
.L_867:
        /*002c*/ 	.word	0x00000010


	//----- nvinfo : EIATTR_MAX_THREADS
	.align		4
.L_868:
        /*0030*/ 	.byte	0x04, 0x05
        /*0032*/ 	.short	(.L_870 - .L_869)
.L_869:
        /*0034*/ 	.word	0x00000200
        /*0038*/ 	.word	0x00000001
        /*003c*/ 	.word	0x00000001


	//----- nvinfo : EIATTR_CBANK_PARAM_SIZE
	.align		4
.L_870:
        /*0040*/ 	.byte	0x03, 0x19
        /*0042*/ 	.short	0x0a80


	//----- nvinfo : EIATTR_PARAM_CBANK
	.align		4
        /*0044*/ 	.byte	0x04, 0x0a
        /*0046*/ 	.short	(.L_872 - .L_871)
	.align		4
.L_871:
        /*0048*/ 	.word	index@(.nv.constant0._ZN7cutlass13device_kernelIN5flash11enable_sm90INS1_16FlashAttnFwdSm90INS1_25CollectiveMainloopFwdSm90ILi2EN4cute5tupleIJNS5_1CILi1EEES8_S8_EEENS6_IJNS7_ILi192EEENS7_ILi128EEENS7_ILi64EEEEEELi64ENS_6half_tEfNS_4arch4Sm90ELb1ELb0ELb0ELb1ELb0ELb1ELb0ELb1ELb1ELb1ELb0ELb0EEENS1_21CollectiveEpilogueFwdINS6_IJSA_SC_SB_EEES9_SE_SG_Li384ELb1ELb1ELb0ELb0EEENS1_36VarlenDynamicPersistentTileSchedulerILi192ELi128ELi384ELi128ELb0ELb1ELb1ELb1ELb1ELb1EEEEEEEEEvNT_6ParamsE)
        /*004c*/ 	.short	0x0380
        /*004e*/ 	.short	0x0a80


	//----- nvinfo : EIATTR_SW_WAR
	.align		4
.L_872:
        /*0050*/ 	.byte	0x04, 0x36
        /*0052*/ 	.short	(.L_874 - .L_873)
.L_873:
        /*0054*/ 	.word	0x00000008
.L_874:


//--------------------- .nv.callgraph             --------------------------
	.section	.nv.callgraph,"",@"SHT_CUDA_CALLGRAPH"
	.align	4
	.sectionentsize	8
	.align		4
        /*0000*/ 	.word	0x00000000
	.align		4
        /*0004*/ 	.word	0xffffffff
	.align		4
        /*0008*/ 	.word	0x00000000
	.align		4
        /*000c*/ 	.word	0xfffffffe
	.align		4
        /*0010*/ 	.word	0x00000000
	.align		4
        /*0014*/ 	.word	0xfffffffd
	.align		4
        /*0018*/ 	.word	0x00000000
	.align		4
        /*001c*/ 	.word	0xfffffffc


//--------------------- .nv.constant4             --------------------------
	.section	.nv.constant4,"a",@progbits
	.align	8
	.align		8
.nv.constant4:
        /*0000*/ 	.dword	_ZN74_INTERNAL_f4c5edc3_38_flash_fwd_hdimall_fp16_packgqa_sm90_cu_ceb34e2a_36384cuda3std3__45__cpo5beginE
	.align		8
        /*0008*/ 	.dword	_ZN74_INTERNAL_f4c5edc3_38_flash_fwd_hdimall_fp16_packgqa_sm90_cu_ceb34e2a_36384cuda3std3__45__cpo3endE
	.align		8
        /*0010*/ 	.dword	_ZN74_INTERNAL_f4c5edc3_38_flash_fwd_hdimall_fp16_packgqa_sm90_cu_ceb34e2a_36384cuda3std3__45__cpo6cbeginE
	.align		8
        /*0018*/ 	.dword	_ZN74_INTERNAL_f4c5edc3_38_flash_fwd_hdimall_fp16_packgqa_sm90_cu_ceb34e2a_36384cuda3std3__45__cpo4cendE
	.align		8
        /*0020*/ 	.dword	_ZN74_INTERNAL_f4c5edc3_38_flash_fwd_hdimall_fp16_packgqa_sm90_cu_ceb34e2a_36384cuda3std3__476_GLOBAL__N__f4c5edc3_38_flash_fwd_hdimall_fp16_packgqa_sm90_cu_ceb34e2a_36386ignoreE
	.align		8
        /*0028*/ 	.dword	_ZN74_INTERNAL_f4c5edc3_38_flash_fwd_hdimall_fp16_packgqa_sm90_cu_ceb34e2a_36384cuda3std3__419piecewise_constructE
	.align		8
        /*0030*/ 	.dword	_ZN74_INTERNAL_f4c5edc3_38_flash_fwd_hdimall_fp16_packgqa_sm90_cu_ceb34e2a_36384cuda3std3__48in_placeE
	.align		8
        /*0038*/ 	.dword	_ZN74_INTERNAL_f4c5edc3_38_flash_fwd_hdimall_fp16_packgqa_sm90_cu_ceb34e2a_36384cuda3std6ranges3__45__cpo4swapE
	.align		8
        /*0040*/ 	.dword	_ZN74_INTERNAL_f4c5edc3_38_flash_fwd_hdimall_fp16_packgqa_sm90_cu_ceb34e2a_36384cuda3std6ranges3__45__cpo9iter_moveE
	.align		8
        /*0048*/ 	.dword	_ZN74_INTERNAL_f4c5edc3_38_flash_fwd_hdimall_fp16_packgqa_sm90_cu_ceb34e2a_36384cute7productE
	.align		8
        /*0050*/ 	.dword	_ZN74_INTERNAL_f4c5edc3_38_flash_fwd_hdimall_fp16_packgqa_sm90_cu_ceb34e2a_36384cute1_E


//--------------------- .text._ZN7cutlass13device_kernelIN5flash11enable_sm90INS1_16FlashAttnFwdSm90INS1_25CollectiveMainloopFwdSm90ILi2EN4cute5tupleIJNS5_1CILi1EEES8_S8_EEENS6_IJNS7_ILi128EEENS7_ILi80EEENS7_ILi256EEEEEELi256ENS_6half_tEfNS_4arch4Sm90ELb0ELb0ELb0ELb0ELb0ELb0ELb0ELb1ELb1ELb1ELb0ELb0EEENS1_21CollectiveEpilogueFwdINS6_IJSA_SC_SB_EEES9_SE_SG_Li256ELb0ELb1ELb0ELb0EEENS1_29StaticPersistentTileSchedulerILb0EEEEEEEEEvNT_6ParamsE --------------------------
	.section	.text._ZN7cutlass13device_kernelIN5flash11enable_sm90INS1_16FlashAttnFwdSm90INS1_25CollectiveMainloopFwdSm90ILi2EN4cute5tupleIJNS5_1CILi1EEES8_S8_EEENS6_IJNS7_ILi128EEENS7_ILi80EEENS7_ILi256EEEEEELi256ENS_6half_tEfNS_4arch4Sm90ELb0ELb0ELb0ELb0ELb0ELb0ELb0ELb1ELb1ELb1ELb0ELb0EEENS1_21CollectiveEpilogueFwdINS6_IJSA_SC_SB_EEES9_SE_SG_Li256ELb0ELb1ELb0ELb0EEENS1_29StaticPersistentTileSchedulerILb0EEEEEEEEEvNT_6ParamsE,"ax",@progbits
	.align	128
.text._ZN7cutlass13device_kernelIN5flash11enable_sm90INS1_16FlashAttnFwdSm90INS1_25CollectiveMainloopFwdSm90ILi2EN4cute5tupleIJNS5_1CILi1EEES8_S8_EEENS6_IJNS7_ILi128EEENS7_ILi80EEENS7_ILi256EEEEEELi256ENS_6half_tEfNS_4arch4Sm90ELb0ELb0ELb0ELb0ELb0ELb0ELb0ELb1ELb1ELb1ELb0ELb0EEENS1_21CollectiveEpilogueFwdINS6_IJSA_SC_SB_EEES9_SE_SG_Li256ELb0ELb1ELb0ELb0EEENS1_29StaticPersistentTileSchedulerILb0EEEEEEEEEvNT_6ParamsE:
        .type           _ZN7cutlass13device_kernelIN5flash11enable_sm90INS1_16FlashAttnFwdSm90INS1_25CollectiveMainloopFwdSm90ILi2EN4cute5tupleIJNS5_1CILi1EEES8_S8_EEENS6_IJNS7_ILi128EEENS7_ILi80EEENS7_ILi256EEEEEELi256ENS_6half_tEfNS_4arch4Sm90ELb0ELb0ELb0ELb0ELb0ELb0ELb0ELb1ELb1ELb1ELb0ELb0EEENS1_21CollectiveEpilogueFwdINS6_IJSA_SC_SB_EEES9_SE_SG_Li256ELb0ELb1ELb0ELb0EEENS1_29StaticPersistentTileSchedulerILb0EEEEEEEEEvNT_6ParamsE,@function
        .size           _ZN7cutlass13device_kernelIN5flash11enable_sm90INS1_16FlashAttnFwdSm90INS1_25CollectiveMainloopFwdSm90ILi2EN4cute5tupleIJNS5_1CILi1EEES8_S8_EEENS6_IJNS7_ILi128EEENS7_ILi80EEENS7_ILi256EEEEEELi256ENS_6half_tEfNS_4arch4Sm90ELb0ELb0ELb0ELb0ELb0ELb0ELb0ELb1ELb1ELb1ELb0ELb0EEENS1_21CollectiveEpilogueFwdINS6_IJSA_SC_SB_EEES9_SE_SG_Li256ELb0ELb1ELb0ELb0EEENS1_29StaticPersistentTileSchedulerILb0EEEEEEEEEvNT_6ParamsE,(.L_x_48 - _ZN7cutlass13device_kernelIN5flash11enable_sm90INS1_16FlashAttnFwdSm90INS1_25CollectiveMainloopFwdSm90ILi2EN4cute5tupleIJNS5_1CILi1EEES8_S8_EEENS6_IJNS7_ILi128EEENS7_ILi80EEENS7_ILi256EEEEEELi256ENS_6half_tEfNS_4arch4Sm90ELb0ELb0ELb0ELb0ELb0ELb0ELb0ELb1ELb1ELb1ELb0ELb0EEENS1_21CollectiveEpilogueFwdINS6_IJSA_SC_SB_EEES9_SE_SG_Li256ELb0ELb1ELb0ELb0EEENS1_29StaticPersistentTileSchedulerILb0EEEEEEEEEvNT_6ParamsE)
        .other          _ZN7cutlass13device_kernelIN5flash11enable_sm90INS1_16FlashAttnFwdSm90INS1_25CollectiveMainloopFwdSm90ILi2EN4cute5tupleIJNS5_1CILi1EEES8_S8_EEENS6_IJNS7_ILi128EEENS7_ILi80EEENS7_ILi256EEEEEELi256ENS_6half_tEfNS_4arch4Sm90ELb0ELb0ELb0ELb0ELb0ELb0ELb0ELb1ELb1ELb1ELb0ELb0EEENS1_21CollectiveEpilogueFwdINS6_IJSA_SC_SB_EEES9_SE_SG_Li256ELb0ELb1ELb0ELb0EEENS1_29StaticPersistentTileSchedulerILb0EEEEEEEEEvNT_6ParamsE,@"STO_CUDA_ENTRY STV_DEFAULT"
_ZN7cutlass13device_kernelIN5flash11enable_sm90INS1_16FlashAttnFwdSm90INS1_25CollectiveMainloopFwdSm90ILi2EN4cute5tupleIJNS5_1CILi1EEES8_S8_EEENS6_IJNS7_ILi128EEENS7_ILi80EEENS7_ILi256EEEEEELi256ENS_6half_tEfNS_4arch4Sm90ELb0ELb0ELb0ELb0ELb0ELb0ELb0ELb1ELb1ELb1ELb0ELb0EEENS1_21CollectiveEpilogueFwdINS6_IJSA_SC_SB_EEES9_SE_SG_Li256ELb0ELb1ELb0ELb0EEENS1_29StaticPersistentTileSchedulerILb0EEEEEEEEEvNT_6ParamsE:
[----:B------:R-:W-:Y:S01]  /*0000*/  LDC R1, c[0x0][0x37c] ;  /* 0x0000df00ff017b82 */ /* 0x000fe20000000800 */
[----:B------:R-:W-:Y:S05]  /*0010*/  EXIT ;  /* 0x000000000000794d */ /* 0x000fea0003800000 */
.L_x_0:
[----:B------:R-:W-:-:S00]  /*0020*/  BRA `(.L_x_0) ;  /* 0xfffffffc00fc7947 */ /* 0x000fc0000383ffff */
[----:B------:R-:W-:-:S00]  /*0030*/  NOP ;  /* 0x0000000000007918 */ /* 0x000fc00000000000 */
        /* <DEDUP_REMOVED lines=12> */
.L_x_48:


//--------------------- .text._ZN7cutlass13device_kernelIN5flash11enable_sm90INS1_16FlashAttnFwdSm90INS1_25CollectiveMainloopFwdSm90ILi2EN4cute5tupleIJNS5_1CILi2EEENS7_ILi1EEES9_EEENS6_IJNS7_ILi128EEENS7_ILi80EEENS7_ILi256EEEEEELi256ENS_6half_tEfNS_4arch4Sm90ELb0ELb0ELb0ELb0ELb0ELb0ELb0ELb1ELb1ELb1ELb0ELb0EEENS1_21CollectiveEpilogueFwdINS6_IJSB_SD_SC_EEESA_SF_SH_Li256ELb0ELb1ELb0ELb0EEENS1_29StaticPersistentTileSchedulerILb0EEEEEEEEEvNT_6ParamsE --------------------------
	.section	.text._ZN7cutlass13device_kernelIN5flash11enable_sm90INS1_16FlashAttnFwdSm90INS1_25CollectiveMainloopFwdSm90ILi2EN4cute5tupleIJNS5_1CILi2EEENS7_ILi1EEES9_EEENS6_IJNS7_ILi128EEENS7_ILi80EEENS7_ILi256EEEEEELi256ENS_6half_tEfNS_4arch4Sm90ELb0ELb0ELb0ELb0ELb0ELb0ELb0ELb1ELb1ELb1ELb0ELb0EEENS1_21CollectiveEpilogueFwdINS6_IJSB_SD_SC_EEESA_SF_SH_Li256ELb0ELb1ELb0ELb0EEENS1_29StaticPersistentTileSchedulerILb0EEEEEEEEEvNT_6ParamsE,"ax",@progbits
	.align	128
.text._ZN7cutlass13device_kernelIN5flash11enable_sm90INS1_16FlashAttnFwdSm90INS1_25CollectiveMainloopFwdSm90ILi2EN4cute5tupleIJNS5_1CILi2EEENS7_ILi1EEES9_EEENS6_IJNS7_ILi128EEENS7_ILi80EEENS7_ILi256EEEEEELi256ENS_6half_tEfNS_4arch4Sm90ELb0ELb0ELb0ELb0ELb0ELb0ELb0ELb1ELb1ELb1ELb0ELb0EEENS1_21CollectiveEpilogueFwdINS6_IJSB_SD_SC_EEESA_SF_SH_Li256ELb0ELb1ELb0ELb0EEENS1_29StaticPersistentTileSchedulerILb0EEEEEEEEEvNT_6ParamsE:
        .type           _ZN7cutlass13device_kernelIN5flash11enable_sm90INS1_16FlashAttnFwdSm90INS1_25CollectiveMainloopFwdSm90ILi2EN4cute5tupleIJNS5_1CILi2EEENS7_ILi1EEES9_EEENS6_IJNS7_ILi128EEENS7_ILi80EEENS7_ILi256EEEEEELi256ENS_6half_tEfNS_4arch4Sm90ELb0ELb0ELb0ELb0ELb0ELb0ELb0ELb1ELb1ELb1ELb0ELb0EEENS1_21CollectiveEpilogueFwdINS6_IJSB_SD_SC_EEESA_SF_SH_Li256ELb0ELb1ELb0ELb0EEENS1_29StaticPersistentTileSchedulerILb0EEEEEEEEEvNT_6ParamsE,@function
        .size           _ZN7cutlass13device_kernelIN5flash11enable_sm90INS1_16FlashAttnFwdSm90INS1_25CollectiveMainloopFwdSm90ILi2EN4cute5tupleIJNS5_1CILi2EEENS7_ILi1EEES9_EEENS6_IJNS7_ILi128EEENS7_ILi80EEENS7_ILi256EEEEEELi256ENS_6half_tEfNS_4arch4Sm90ELb0ELb0ELb0ELb0ELb0ELb0ELb0ELb1ELb1ELb1ELb0ELb0EEENS1_21CollectiveEpilogueFwdINS6_IJSB_SD_SC_EEESA_SF_SH_Li256ELb0ELb1ELb0ELb0EEENS1_29StaticPersistentTileSchedulerILb0EEEEEEEEEvNT_6ParamsE,(.L_x_49 - _ZN7cutlass13device_kernelIN5flash11enable_sm90INS1_16FlashAttnFwdSm90INS1_25CollectiveMainloopFwdSm90ILi2EN4cute5tupleIJNS5_1CILi2EEENS7_ILi1EEES9_EEENS6_IJNS7_ILi128EEENS7_ILi80EEENS7_ILi256EEEEEELi256ENS_6half_tEfNS_4arch4Sm90ELb0ELb0ELb0ELb0ELb0ELb0ELb0ELb1ELb1ELb1ELb0ELb0EEENS1_21CollectiveEpilogueFwdINS6_IJSB_SD_SC_EEESA_SF_SH_Li256ELb0ELb1ELb0ELb0EEENS1_29StaticPersistentTileSchedulerILb0EEEEEEEEEvNT_6ParamsE)
        .other          _ZN7cutlass13device_kernelIN5flash11enable_sm90INS1_16FlashAttnFwdSm90INS1_25CollectiveMainloopFwdSm90ILi2EN4cute5tupleIJNS5_1CILi2EEENS7_ILi1EEES9_EEENS6_IJNS7_ILi128EEENS7_ILi80EEENS7_ILi256EEEEEELi256ENS_6half_tEfNS_4arch4Sm90ELb0ELb0ELb0ELb0ELb0ELb0ELb0ELb1ELb1ELb1ELb0ELb0EEENS1_21CollectiveEpilogueFwdINS6_IJSB_SD_SC_EEESA_SF_SH_Li256ELb0ELb1ELb0ELb0EEENS1_29StaticPersistentTileSchedulerILb0EEEEEEEEEvNT_6ParamsE,@"STO_CUDA_ENTRY STV_DEFAULT"
_ZN7cutlass13device_kernelIN5flash11enable_sm90INS1_16FlashAttnFwdSm90INS1_25CollectiveMainloopFwdSm90ILi2EN4cute5tupleIJNS5_1CILi2EEENS7_ILi1EEES9_EEENS6_IJNS7_ILi128EEENS7_ILi80EEENS7_ILi256EEEEEELi256ENS_6half_tEfNS_4arch4Sm90ELb0ELb0ELb0ELb0ELb0ELb0ELb0ELb1ELb1ELb1ELb0ELb0EEENS1_21CollectiveEpilogueFwdINS6_IJSB_SD_SC_EEESA_SF_SH_Li256ELb0ELb1ELb0ELb0EEENS1_29StaticPersistentTileSchedulerILb0EEEEEEEEEvNT_6ParamsE:
[----:B------:R-:W-:Y:S01]  /*0000*/  LDC R1, c[0x0][0x37c] ;  /* 0x0000df00ff017b82 */ /* 0x000fe20000000800 */
[----:B------:R-:W-:Y:S05]  /*0010*/  EXIT ;  /* 0x000000000000794d */ /* 0x000fea0003800000 */
.L_x_1:
        /* <DEDUP_REMOVED lines=14> */
.L_x_49:


//--------------------- .text._ZN7cutlass13device_kernelIN5flash11enable_sm90INS1_16FlashAttnFwdSm90INS1_25CollectiveMainloopFwdSm90ILi2EN4cute5tupleIJNS5_1CILi1EEES8_S8_EEENS6_IJNS7_ILi128EEENS7_ILi80EEENS7_ILi256EEEEEELi256ENS_6half_tEfNS_4arch4Sm90ELb0ELb0ELb0ELb1ELb0ELb0ELb0ELb1ELb1ELb1ELb0ELb0EEENS1_21CollectiveEpilogueFwdINS6_IJSA_SC_SB_EEES9_SE_SG_Li256ELb1ELb1ELb0ELb0EEENS1_36VarlenDynamicPersistentTileSchedulerILi128ELi80ELi256ELi128ELb0ELb1ELb1ELb0ELb1ELb1EEEEEEEEEvNT_6ParamsE --------------------------
	.section	.text._ZN7cutlass13device_kernelIN5flash11enable_sm90INS1_16FlashAttnFwdSm90INS1_25CollectiveMainloopFwdSm90ILi2EN4cute5tupleIJNS5_1CILi1EEES8_S8_EEENS6_IJNS7_ILi128EEENS7_ILi80EEENS7_ILi256EEEEEELi256ENS_6half_tEfNS_4arch4Sm90ELb0ELb0ELb0ELb1ELb0ELb0ELb0ELb1ELb1ELb1ELb0ELb0EEENS1_21CollectiveEpilogueFwdINS6_IJSA_SC_SB_EEES9_SE_SG_Li256ELb1ELb1ELb0ELb0EEENS1_36VarlenDynamicPersistentTileSchedulerILi128ELi80ELi256ELi128ELb0ELb1ELb1ELb0ELb1ELb1EEEEEEEEEvNT_6ParamsE,"ax",@progbits
	.align	128
.text._ZN7cutlass13device_kernelIN5flash11enable_sm90INS1_16FlashAttnFwdSm90INS1_25CollectiveMainloopFwdSm90ILi2EN4cute5tupleIJNS5_1CILi1EEES8_S8_EEENS6_IJNS7_ILi128EEENS7_ILi80EEENS7_ILi256EEEEEELi256ENS_6half_tEfNS_4arch4Sm90ELb0ELb0ELb0ELb1ELb0ELb0ELb0ELb1ELb1ELb1ELb0ELb0EEENS1_21CollectiveEpilogueFwdINS6_IJSA_SC_SB_EEES9_SE_SG_Li256ELb1ELb1ELb0ELb0EEENS1_36VarlenDynamicPersistentTileSchedulerILi128ELi80ELi256ELi128ELb0ELb1ELb1ELb0ELb1ELb1EEEEEEEEEvNT_6ParamsE:
        .type           _ZN7cutlass13device_kernelIN5flash11enable_sm90INS1_16FlashAttnFwdSm90INS1_25CollectiveMainloopFwdSm90ILi2EN4cute5tupleIJNS5_1CILi1EEES8_S8_EEENS6_IJNS7_ILi128EEENS7_ILi80EEENS7_ILi256EEEEEELi256ENS_6half_tEfNS_4arch4Sm90ELb0ELb0ELb0ELb1ELb0ELb0ELb0ELb1ELb1ELb1ELb0ELb0EEENS1_21CollectiveEpilogueFwdINS6_IJSA_SC_SB_EEES9_SE_SG_Li256ELb1ELb1ELb0ELb0EEENS1_36VarlenDynamicPersistentTileSchedulerILi128ELi80ELi256ELi128ELb0ELb1ELb1ELb0ELb1ELb1EEEEEEEEEvNT_6ParamsE,@function
        .size           _ZN7cutlass13device_kernelIN5flash11enable_sm90INS1_16FlashAttnFwdSm90INS1_25CollectiveMainloopFwdSm90ILi2EN4cute5tupleIJNS5_1CILi1EEES8_S8_EEENS6_IJNS7_ILi128EEENS7_ILi80EEENS7_ILi256EEEEEELi256ENS_6half_tEfNS_4arch4Sm90ELb0ELb0ELb0ELb1ELb0ELb0ELb0ELb1ELb1ELb1ELb0ELb0EEENS1_21CollectiveEpilogueFwdINS6_IJSA_SC_SB_EEES9_SE_SG_Li256ELb1ELb1ELb0ELb0EEENS1_36VarlenDynamicPersistentTileSchedulerILi128ELi80ELi256ELi128ELb0ELb1ELb1ELb0ELb1ELb1EEEEEEEEEvNT_6ParamsE,(.L_x_50 - _ZN7cutlass13device_kernelIN5flash11enable_sm90INS1_16FlashAttnFwdSm90INS1_25CollectiveMainloopFwdSm90ILi2EN4cute5tupleIJNS5_1CILi1EEES8_S8_EEENS6_IJNS7_ILi128EEENS7_ILi80EEENS7_ILi256EEEEEELi256ENS_6half_tEfNS_4arch4Sm90ELb0ELb0ELb0ELb1ELb0ELb0ELb0ELb1ELb1ELb1ELb0ELb0EEENS1_21CollectiveEpilogueFwdINS6_IJSA_SC_SB_EEES9_SE_SG_Li256ELb1ELb1ELb0ELb0EEENS1_36VarlenDynamicPersistentTileSchedulerILi128ELi80ELi256ELi128ELb0ELb1ELb1ELb0ELb1ELb1EEEEEEEEEvNT_6ParamsE)
        .other          _ZN7cutlass13device_kernelIN5flash11enable_sm90INS1_16FlashAttnFwdSm90INS1_25CollectiveMainloopFwdSm90ILi2EN4cute5tupleIJNS5_1CILi1EEES8_S8_EEENS6_IJNS7_ILi128EEENS7_ILi80EEENS7_ILi256EEEEEELi256ENS_6half_tEfNS_4arch4Sm90ELb0ELb0ELb0ELb1ELb0ELb0ELb0ELb1ELb1ELb1ELb0ELb0EEENS1_21CollectiveEpilogueFwdINS6_IJSA_SC_SB_EEES9_SE_SG_Li256ELb1ELb1ELb0ELb0EEENS1_36VarlenDynamicPersistentTileSchedulerILi128ELi80ELi256ELi128ELb0ELb1ELb1ELb0ELb1ELb1EEEEEEEEEvNT_6ParamsE,@"STO_CUDA_ENTRY STV_DEFAULT"
_ZN7cutlass13device_kernelIN5flash11enable_sm90INS1_16FlashAttnFwdSm90INS1_25CollectiveMainloopFwdSm90ILi2EN4cute5tupleIJNS5_1CILi1EEES8_S8_EEENS6_IJNS7_ILi128EEENS7_ILi80EEENS7_ILi256EEEEEELi256ENS_6half_tEfNS_4arch4Sm90ELb0ELb0ELb0ELb1ELb0ELb0ELb0ELb1ELb1ELb1ELb0ELb0EEENS1_21CollectiveEpilogueFwdINS6_IJSA_SC_SB_EEES9_SE_SG_Li256ELb1ELb1ELb0ELb0EEENS1_36VarlenDynamicPersistentTileSchedulerILi128ELi80ELi256ELi128ELb0ELb1ELb1ELb0ELb1ELb1EEEEEEEEEvNT_6ParamsE:
[----:B------:R-:W-:Y:S01]  /*0000*/  LDC R1, c[0x0][0x37c] ;  /* 0x0000df00ff017b82 */ /* 0x000fe20000000800 */
[----:B------:R-:W-:Y:S05]  /*0010*/  EXIT ;  /* 0x000000000000794d */ /* 0x000fea0003800000 */
.L_x_2:
        /* <DEDUP_REMOVED lines=14> */
.L_x_50:


//--------------------- .text._ZN7cutlass13device_kernelIN5flash11enable_sm90INS1_16FlashAttnFwdSm90INS1_25CollectiveMainloopFwdSm90ILi2EN4cute5tupleIJNS5_1CILi1EEES8_S8_EEENS6_IJNS7_ILi128EEENS7_ILi80EEENS7_ILi256EEEEEELi256ENS_6half_tEfNS_4arch4Sm90ELb0ELb0ELb0ELb1ELb0ELb1ELb0ELb1ELb1ELb1ELb0ELb0EEENS1_21CollectiveEpilogueFwdINS6_IJSA_SC_SB_EEES9_SE_SG_Li256ELb1ELb1ELb0ELb0EEENS1_36VarlenDynamicPersistentTileSchedulerILi128ELi80ELi256ELi128ELb0ELb1ELb1ELb0ELb1ELb1EEEEEEEEEvNT_6ParamsE --------------------------
	.section	.text._ZN7cutlass13device_kernelIN5flash11enable_sm90INS1_16FlashAttnFwdSm90INS1_25CollectiveMainloopFwdSm90ILi2EN4cute5tupleIJNS5_1CILi1EEES8_S8_EEENS6_IJNS7_ILi128EEENS7_ILi80EEENS7_ILi256EEEEEELi256ENS_6half_tEfNS_4arch4Sm90ELb0ELb0ELb0ELb1ELb0ELb1ELb0ELb1ELb1ELb1ELb0ELb0EEENS1_21CollectiveEpilogueFwdINS6_IJSA_SC_SB_EEES9_SE_SG_Li256ELb1ELb1ELb0ELb0EEENS1_36VarlenDynamicPersistentTileSchedulerILi128ELi80ELi256ELi128ELb0ELb1ELb1ELb0ELb1ELb1EEEEEEEEEvNT_6ParamsE,"ax",@progbits
	.align	128
.text._ZN7cutlass13device_kernelIN5flash11enable_sm90INS1_16FlashAttnFwdSm90INS1_25CollectiveMainloopFwdSm90ILi2EN4cute5tupleIJNS5_1CILi1EEES8_S8_EEENS6_IJNS7_ILi128EEENS7_ILi80EEENS7_ILi256EEEEEELi256ENS_6half_tEfNS_4arch4Sm90ELb0ELb0ELb0ELb1ELb0ELb1ELb0ELb1ELb1ELb1ELb0ELb0EEENS1_21CollectiveEpilogueFwdINS6_IJSA_SC_SB_EEES9_SE_SG_Li256ELb1ELb1ELb0ELb0EEENS1_36VarlenDynamicPersistentTileSchedulerILi128ELi80ELi256ELi128ELb0ELb1ELb1ELb0ELb1ELb1EEEEEEEEEvNT_6ParamsE:
        .type           _ZN7cutlass13device_kernelIN5flash11enable_sm90INS1_16FlashAttnFwdSm90INS1_25CollectiveMainloopFwdSm90ILi2EN4cute5tupleIJNS5_1CILi1EEES8_S8_EEENS6_IJNS7_ILi128EEENS7_ILi80EEENS7_ILi256EEEEEELi256ENS_6half_tEfNS_4arch4Sm90ELb0ELb0ELb0ELb1ELb0ELb1ELb0ELb1ELb1ELb1ELb0ELb0EEENS1_21CollectiveEpilogueFwdINS6_IJSA_SC_SB_EEES9_SE_SG_Li256ELb1ELb1ELb0ELb0EEENS1_36VarlenDynamicPersistentTileSchedulerILi128ELi80ELi256ELi128ELb0ELb1ELb1ELb0ELb1ELb1EEEEEEEEEvNT_6ParamsE,@function
        .size           _ZN7cutlass13device_kernelIN5flash11enable_sm90INS1_16FlashAttnFwdSm90INS1_25CollectiveMainloopFwdSm90ILi2EN4cute5tupleIJNS5_1CILi1EEES8_S8_EEENS6_IJNS7_ILi128EEENS7_ILi80EEENS7_ILi256EEEEEELi256ENS_6half_tEfNS_4arch4Sm90ELb0ELb0ELb0ELb1ELb0ELb1ELb0ELb1ELb1ELb1ELb0ELb0EEENS1_21CollectiveEpilogueFwdINS6_IJSA_SC_SB_EEES9_SE_SG_Li256ELb1ELb1ELb0ELb0EEENS1_36VarlenDynamicPersistentTileSchedulerILi128ELi80ELi256ELi128ELb0ELb1ELb1ELb0ELb1ELb1EEEEEEEEEvNT_6ParamsE,(.L_x_51 - _ZN7cutlass13device_kernelIN5flash11enable_sm90INS1_16FlashAttnFwdSm90INS1_25CollectiveMainloopFwdSm90ILi2EN4cute5tupleIJNS5_1CILi1EEES8_S8_EEENS6_IJNS7_ILi128EEENS7_ILi80EEENS7_ILi256EEEEEELi256ENS_6half_tEfNS_4arch4Sm90ELb0ELb0ELb0ELb1ELb0ELb1ELb0ELb1ELb1ELb1ELb0ELb0EEENS1_21CollectiveEpilogueFwdINS6_IJSA_SC_SB_EEES9_SE_SG_Li256ELb1ELb1ELb0ELb0EEENS1_36VarlenDynamicPersistentTileSchedulerILi128ELi80ELi256ELi128ELb0ELb1ELb1ELb0ELb1ELb1EEEEEEEEEvNT_6ParamsE)
        .other          _ZN7cutlass13device_kernelIN5flash11enable_sm90INS1_16FlashAttnFwdSm90INS1_25CollectiveMainloopFwdSm90ILi2EN4cute5tupleIJNS5_1CILi1EEES8_S8_EEENS6_IJNS7_ILi128EEENS7_ILi80EEENS7_ILi256EEEEEELi256ENS_6half_tEfNS_4arch4Sm90ELb0ELb0ELb0ELb1ELb0ELb1ELb0ELb1ELb1ELb1ELb0ELb0EEENS1_21CollectiveEpilogueFwdINS6_IJSA_SC_SB_EEES9_SE_SG_Li256ELb1ELb1ELb0ELb0EEENS1_36VarlenDynamicPersistentTileSchedulerILi128ELi80ELi256ELi128ELb0ELb1ELb1ELb0ELb1ELb1EEEEEEEEEvNT_6ParamsE,@"STO_CUDA_ENTRY STV_DEFAULT"
_ZN7cutlass13device_kernelIN5flash11enable_sm90INS1_16FlashAttnFwdSm90INS1_25CollectiveMainloopFwdSm90ILi2EN4cute5tupleIJNS5_1CILi1EEES8_S8_EEENS6_IJNS7_ILi128EEENS7_ILi80EEENS7_ILi256EEEEEELi256ENS_6half_tEfNS_4arch4Sm90ELb0ELb0ELb0ELb1ELb0ELb1ELb0ELb1ELb1ELb1ELb0ELb0EEENS1_21CollectiveEpilogueFwdINS6_IJSA_SC_SB_EEES9_SE_SG_Li256ELb1ELb1ELb0ELb0EEENS1_36VarlenDynamicPersistentTileSchedulerILi128ELi80ELi256ELi128ELb0ELb1ELb1ELb0ELb1ELb1EEEEEEEEEvNT_6ParamsE:
[----:B------:R-:W-:Y:S01]  /*0000*/  LDC R1, c[0x0][0x37c] ;  /* 0x0000df00ff017b82 */ /* 0x000fe20000000800 */
[----:B------:R-:W-:Y:S05]  /*0010*/  EXIT ;  /* 0x000000000000794d */ /* 0x000fea0003800000 */
.L_x_3:
        /* <DEDUP_REMOVED lines=14> */
.L_x_51:


//--------------------- .text._ZN7cutlass13device_kernelIN5flash11enable_sm90INS1_16FlashAttnFwdSm90INS1_25CollectiveMainloopFwdSm90ILi2EN4cute5tupleIJNS5_1CILi1EEES8_S8_EEENS6_IJNS7_ILi128EEENS7_ILi64EEENS7_ILi256EEEEEELi256ENS_6half_tEfNS_4arch4Sm90ELb0ELb1ELb0ELb0ELb0ELb0ELb0ELb1ELb1ELb1ELb0ELb0EEENS1_21CollectiveEpilogueFwdINS6_IJSA_SC_SB_EEES9_SE_SG_Li256ELb0ELb1ELb0ELb0EEENS1_30DynamicPersistentTileSchedulerILi256ELi128ELb0ELb1ELb1EEEEEEEEEvNT_6ParamsE --------------------------
	.section	.text._ZN7cutlass13device_kernelIN5flash11enable_sm90INS1_16FlashAttnFwdSm90INS1_25CollectiveMainloopFwdSm90ILi2EN4cute5tupleIJNS5_1CILi1EEES8_S8_EEENS6_IJNS7_ILi128EEENS7_ILi64EEENS7_ILi256EEEEEELi256ENS_6half_tEfNS_4arch4Sm90ELb0ELb1ELb0ELb0ELb0ELb0ELb0ELb1ELb1ELb1ELb0ELb0EEENS1_21CollectiveEpilogueFwdINS6_IJSA_SC_SB_EEES9_SE_SG_Li256ELb0ELb1ELb0ELb0EEENS1_30DynamicPersistentTileSchedulerILi256ELi128ELb0ELb1ELb1EEEEEEEEEvNT_6ParamsE,"ax",@progbits
	.align	128
.text._ZN7cutlass13device_kernelIN5flash11enable_sm90INS1_16FlashAttnFwdSm90INS1_25CollectiveMainloopFwdSm90ILi2EN4cute5tupleIJNS5_1CILi1EEES8_S8_EEENS6_IJNS7_ILi128EEENS7_ILi64EEENS7_ILi256EEEEEELi256ENS_6half_tEfNS_4arch4Sm90ELb0ELb1ELb0ELb0ELb0ELb0ELb0ELb1ELb1ELb1ELb0ELb0EEENS1_21CollectiveEpilogueFwdINS6_IJSA_SC_SB_EEES9_SE_SG_Li256ELb0ELb1ELb0ELb0EEENS1_30DynamicPersistentTileSchedulerILi256ELi128ELb0ELb1ELb1EEEEEEEEEvNT_6ParamsE:
        .type           _ZN7cutlass13device_kernelIN5flash11enable_sm90INS1_16FlashAttnFwdSm90INS1_25CollectiveMainloopFwdSm90ILi2EN4cute5tupleIJNS5_1CILi1EEES8_S8_EEENS6_IJNS7_ILi128EEENS7_ILi64EEENS7_ILi256EEEEEELi256ENS_6half_tEfNS_4arch4Sm90ELb0ELb1ELb0ELb0ELb0ELb0ELb0ELb1ELb1ELb1ELb0ELb0EEENS1_21CollectiveEpilogueFwdINS6_IJSA_SC_SB_EEES9_SE_SG_Li256ELb0ELb1ELb0ELb0EEENS1_30DynamicPersistentTileSchedulerILi256ELi128ELb0ELb1ELb1EEEEEEEEEvNT_6ParamsE,@function
        .size           _ZN7cutlass13device_kernelIN5flash11enable_sm90INS1_16FlashAttnFwdSm90INS1_25CollectiveMainloopFwdSm90ILi2EN4cute5tupleIJNS5_1CILi1EEES8_S8_EEENS6_IJNS7_ILi128EEENS7_ILi64EEENS7_ILi256EEEEEELi256ENS_6half_tEfNS_4arch4Sm90ELb0ELb1ELb0ELb0ELb0ELb0ELb0ELb1ELb1ELb1ELb0ELb0EEENS1_21CollectiveEpilogueFwdINS6_IJSA_SC_SB_EEES9_SE_SG_Li256ELb0ELb1ELb0ELb0EEENS1_30DynamicPersistentTileSchedulerILi256ELi128ELb0ELb1ELb1EEEEEEEEEvNT_6ParamsE,(.L_x_52 - _ZN7cutlass13device_kernelIN5flash11enable_sm90INS1_16FlashAttnFwdSm90INS1_25CollectiveMainloopFwdSm90ILi2EN4cute5tupleIJNS5_1CILi1EEES8_S8_EEENS6_IJNS7_ILi128EEENS7_ILi64EEENS7_ILi256EEEEEELi256ENS_6half_tEfNS_4arch4Sm90ELb0ELb1ELb0ELb0ELb0ELb0ELb0ELb1ELb1ELb1ELb0ELb0EEENS1_21CollectiveEpilogueFwdINS6_IJSA_SC_SB_EEES9_SE_SG_Li256ELb0ELb1ELb0ELb0EEENS1_30DynamicPersistentTileSchedulerILi256ELi128ELb0ELb1ELb1EEEEEEEEEvNT_6ParamsE)
        .other          _ZN7cutlass13device_kernelIN5flash11enable_sm90INS1_16FlashAttnFwdSm90INS1_25CollectiveMainloopFwdSm90ILi2EN4cute5tupleIJNS5_1CILi1EEES8_S8_EEENS6_IJNS7_ILi128EEENS7_ILi64EEENS7_ILi256EEEEEELi256ENS_6half_tEfNS_4arch4Sm90ELb0ELb1ELb0ELb0ELb0ELb0ELb0ELb1ELb1ELb1ELb0ELb0EEENS1_21CollectiveEpilogueFwdINS6_IJSA_SC_SB_EEES9_SE_SG_Li256ELb0ELb1ELb0ELb0EEENS1_30DynamicPersistentTileSchedulerILi256ELi128ELb0ELb1ELb1EEEEEEEEEvNT_6ParamsE,@"STO_CUDA_ENTRY STV_DEFAULT"
_ZN7cutlass13device_kernelIN5flash11enable_sm90INS1_16FlashAttnFwdSm90INS1_25CollectiveMainloopFwdSm90ILi2EN4cute5tupleIJNS5_1CILi1EEES8_S8_EEENS6_IJNS7_ILi128EEENS7_ILi64EEENS7_ILi256EEEEEELi256ENS_6half_tEfNS_4arch4Sm90ELb0ELb1ELb0ELb0ELb0ELb0ELb0ELb1ELb1ELb1ELb0ELb0EEENS1_21CollectiveEpilogueFwdINS6_IJSA_SC_SB_EEES9_SE_SG_Li256ELb0ELb1ELb0ELb0EEENS1_30DynamicPersistentTileSchedulerILi256ELi128ELb0ELb1ELb1EEEEEEEEEvNT_6ParamsE:
[----:B------:R-:W-:Y:S01]  /*0000*/  LDC R1, c[0x0][0x37c] ;  /* 0x0000df00ff017b82 */ /* 0x000fe20000000800 */
[----:B------:R-:W-:Y:S05]  /*0010*/  EXIT ;  /* 0x000000000000794d */ /* 0x000fea0003800000 */
.L_x_4:
        /* <DEDUP_REMOVED lines=14> */
.L_x_52:


//--------------------- .text._ZN7cutlass13device_kernelIN5flash11enable_sm90INS1_16FlashAttnFwdSm90INS1_25CollectiveMainloopFwdSm90ILi2EN4cute5tupleIJNS5_1CILi1EEES8_S8_EEENS6_IJNS7_ILi128EEENS7_ILi64EEENS7_ILi256EEEEEELi256ENS_6half_tEfNS_4arch4Sm90ELb0ELb1ELb0ELb1ELb0ELb0ELb0ELb1ELb1ELb1ELb0ELb0EEENS1_21CollectiveEpilogueFwdINS6_IJSA_SC_SB_EEES9_SE_SG_Li256ELb1ELb1ELb0ELb0EEENS1_36VarlenDynamicPersistentTileSchedulerILi128ELi64ELi256ELi128ELb0ELb1ELb1ELb1ELb0ELb1EEEEEEEEEvNT_6ParamsE --------------------------
	.section	.text._ZN7cutlass13device_kernelIN5flash11enable_sm90INS1_16FlashAttnFwdSm90INS1_25CollectiveMainloopFwdSm90ILi2EN4cute5tupleIJNS5_1CILi1EEES8_S8_EEENS6_IJNS7_ILi128EEENS7_ILi64EEENS7_ILi256EEEEEELi256ENS_6half_tEfNS_4arch4Sm90ELb0ELb1ELb0ELb1ELb0ELb0ELb0ELb1ELb1ELb1ELb0ELb0EEENS1_21CollectiveEpilogueFwdINS6_IJSA_SC_SB_EEES9_SE_SG_Li256ELb1ELb1ELb0ELb0EEENS1_36VarlenDynamicPersistentTileSchedulerILi128ELi64ELi256ELi128ELb0ELb1ELb1ELb1ELb0ELb1EEEEEEEEEvNT_6ParamsE,"ax",@progbits
	.align	128
.text._ZN7cutlass13device_kernelIN5flash11enable_sm90INS1_16FlashAttnFwdSm90INS1_25CollectiveMainloopFwdSm90ILi2EN4cute5tupleIJNS5_1CILi1EEES8_S8_EEENS6_IJNS7_ILi128EEENS7_ILi64EEENS7_ILi256EEEEEELi256ENS_6half_tEfNS_4arch4Sm90ELb0ELb1ELb0ELb1ELb0ELb0ELb0ELb1ELb1ELb1ELb0ELb0EEENS1_21CollectiveEpilogueFwdINS6_IJSA_SC_SB_EEES9_SE_SG_Li256ELb1ELb1ELb0ELb0EEENS1_36VarlenDynamicPersistentTileSchedulerILi128ELi64ELi256ELi128ELb0ELb1ELb1ELb1ELb0ELb1EEEEEEEEEvNT_6ParamsE:
        .type           _ZN7cutlass13device_kernelIN5flash11enable_sm90INS1_16FlashAttnFwdSm90INS1_25CollectiveMainloopFwdSm90ILi2EN4cute5tupleIJNS5_1CILi1EEES8_S8_EEENS6_IJNS7_ILi128EEENS7_ILi64EEENS7_ILi256EEEEEELi256ENS_6half_tEfNS_4arch4Sm90ELb0ELb1ELb0ELb1ELb0ELb0ELb0ELb1ELb1ELb1ELb0ELb0EEENS1_21CollectiveEpilogueFwdINS6_IJSA_SC_SB_EEES9_SE_SG_Li256ELb1ELb1ELb0ELb0EEENS1_36VarlenDynamicPersistentTileSchedulerILi128ELi64ELi256ELi128ELb0ELb1ELb1ELb1ELb0ELb1EEEEEEEEEvNT_6ParamsE,@function
        .size           _ZN7cutlass13device_kernelIN5flash11enable_sm90INS1_16FlashAttnFwdSm90INS1_25CollectiveMainloopFwdSm90ILi2EN4cute5tupleIJNS5_1CILi1EEES8_S8_EEENS6_IJNS7_ILi128EEENS7_ILi64EEENS7_ILi256EEEEEELi256ENS_6half_tEfNS_4arch4Sm90ELb0ELb1ELb0ELb1ELb0ELb0ELb0ELb1ELb1ELb1ELb0ELb0EEENS1_21CollectiveEpilogueFwdINS6_IJSA_SC_SB_EEES9_SE_SG_Li256ELb1ELb1ELb0ELb0EEENS1_36VarlenDynamicPersistentTileSchedulerILi128ELi64ELi256ELi128ELb0ELb1ELb1ELb1ELb0ELb1EEEEEEEEEvNT_6ParamsE,(.L_x_53 - _ZN7cutlass13device_kernelIN5flash11enable_sm90INS1_16FlashAttnFwdSm90INS1_25CollectiveMainloopFwdSm90ILi2EN4cute5tupleIJNS5_1CILi1EEES8_S8_EEENS6_IJNS7_ILi128EEENS7_ILi64EEENS7_ILi256EEEEEELi256ENS_6half_tEfNS_4arch4Sm90ELb0ELb1ELb0ELb1ELb0ELb0ELb0ELb1ELb1ELb1ELb0ELb0EEENS1_21CollectiveEpilogueFwdINS6_IJSA_SC_SB_EEES9_SE_SG_Li256ELb1ELb1ELb0ELb0EEENS1_36VarlenDynamicPersistentTileSchedulerILi128ELi64ELi256ELi128ELb0ELb1ELb1ELb1ELb0ELb1EEEEEEEEEvNT_6ParamsE)
        .other          _ZN7cutlass13device_kernelIN5flash11enable_sm90INS1_16FlashAttnFwdSm90INS1_25CollectiveMainloopFwdSm90ILi2EN4cute5tupleIJNS5_1CILi1EEES8_S8_EEENS6_IJNS7_ILi128EEENS7_ILi64EEENS7_ILi256EEEEEELi256ENS_6half_tEfNS_4arch4Sm90ELb0ELb1ELb0ELb1ELb0ELb0ELb0ELb1ELb1ELb1ELb0ELb0EEENS1_21CollectiveEpilogueFwdINS6_IJSA_SC_SB_EEES9_SE_SG_Li256ELb1ELb1ELb0ELb0EEENS1_36VarlenDynamicPersistentTileSchedulerILi128ELi64ELi256ELi128ELb0ELb1ELb1ELb1ELb0ELb1EEEEEEEEEvNT_6ParamsE,@"STO_CUDA_ENTRY STV_DEFAULT"
_ZN7cutlass13device_kernelIN5flash11enable_sm90INS1_16FlashAttnFwdSm90INS1_25CollectiveMainloopFwdSm90ILi2EN4cute5tupleIJNS5_1CILi1EEES8_S8_EEENS6_IJNS7_ILi128EEENS7_ILi64EEENS7_ILi256EEEEEELi256ENS_6half_tEfNS_4arch4Sm90ELb0ELb1ELb0ELb1ELb0ELb0ELb0ELb1ELb1ELb1ELb0ELb0EEENS1_21CollectiveEpilogueFwdINS6_IJSA_SC_SB_EEES9_SE_SG_Li256ELb1ELb1ELb0ELb0EEENS1_36VarlenDynamicPersistentTileSchedulerILi128ELi64ELi256ELi128ELb0ELb1ELb1ELb1ELb0ELb1EEEEEEEEEvNT_6ParamsE:
[----:B------:R-:W-:Y:S01]  /*0000*/  LDC R1, c[0x0][0x37c] ;  /* 0x0000df00ff017b82 */ /* 0x000fe20000000800 */
[----:B------:R-:W-:Y:S05]  /*0010*/  EXIT ;  /* 0x000000000000794d */ /* 0x000fea0003800000 */
.L_x_5:
        /* <DEDUP_REMOVED lines=14> */
.L_x_53:


//--------------------- .text._ZN7cutlass13device_kernelIN5flash11enable_sm90INS1_16FlashAttnFwdSm90INS1_25CollectiveMainloopFwdSm90ILi2EN4cute5tupleIJNS5_1CILi1EEES8_S8_EEENS6_IJNS7_ILi128EEENS7_ILi64EEENS7_ILi256EEEEEELi256ENS_6half_tEfNS_4arch4Sm90ELb0ELb1ELb0ELb1ELb0ELb1ELb0ELb1ELb1ELb1ELb0ELb0EEENS1_21CollectiveEpilogueFwdINS6_IJSA_SC_SB_EEES9_SE_SG_Li256ELb1ELb1ELb0ELb0EEENS1_36VarlenDynamicPersistentTileSchedulerILi128ELi64ELi256ELi128ELb0ELb1ELb1ELb1ELb0ELb1EEEEEEEEEvNT_6ParamsE --------------------------
	.section	.text._ZN7cutlass13device_kernelIN5flash11enable_sm90INS1_16FlashAttnFwdSm90INS1_25CollectiveMainloopFwdSm90ILi2EN4cute5tupleIJNS5_1CILi1EEES8_S8_EEENS6_IJNS7_ILi128EEENS7_ILi64EEENS7_ILi256EEEEEELi256ENS_6half_tEfNS_4arch4Sm90ELb0ELb1ELb0ELb1ELb0ELb1ELb0ELb1ELb1ELb1ELb0ELb0EEENS1_21CollectiveEpilogueFwdINS6_IJSA_SC_SB_EEES9_SE_SG_Li256ELb1ELb1ELb0ELb0EEENS1_36VarlenDynamicPersistentTileSchedulerILi128ELi64ELi256ELi128ELb0ELb1ELb1ELb1ELb0ELb1EEEEEEEEEvNT_6ParamsE,"ax",@progbits
	.align	128
.text._ZN7cutlass13device_kernelIN5flash11enable_sm90INS1_16FlashAttnFwdSm90INS1_25CollectiveMainloopFwdSm90ILi2EN4cute5tupleIJNS5_1CILi1EEES8_S8_EEENS6_IJNS7_ILi128EEENS7_ILi64EEENS7_ILi256EEEEEELi256ENS_6half_tEfNS_4arch4Sm90ELb0ELb1ELb0ELb1ELb0ELb1ELb0ELb1ELb1ELb1ELb0ELb0EEENS1_21CollectiveEpilogueFwdINS6_IJSA_SC_SB_EEES9_SE_SG_Li256ELb1ELb1ELb0ELb0EEENS1_36VarlenDynamicPersistentTileSchedulerILi128ELi64ELi256ELi128ELb0ELb1ELb1ELb1ELb0ELb1EEEEEEEEEvNT_6ParamsE:
        .type           _ZN7cutlass13device_kernelIN5flash11enable_sm90INS1_16FlashAttnFwdSm90INS1_25CollectiveMainloopFwdSm90ILi2EN4cute5tupleIJNS5_1CILi1EEES8_S8_EEENS6_IJNS7_ILi128EEENS7_ILi64EEENS7_ILi256EEEEEELi256ENS_6half_tEfNS_4arch4Sm90ELb0ELb1ELb0ELb1ELb0ELb1ELb0ELb1ELb1ELb1ELb0ELb0EEENS1_21CollectiveEpilogueFwdINS6_IJSA_SC_SB_EEES9_SE_SG_Li256ELb1ELb1ELb0ELb0EEENS1_36VarlenDynamicPersistentTileSchedulerILi128ELi64ELi256ELi128ELb0ELb1ELb1ELb1ELb0ELb1EEEEEEEEEvNT_6ParamsE,@function
        .size           _ZN7cutlass13device_kernelIN5flash11enable_sm90INS1_16FlashAttnFwdSm90INS1_25CollectiveMainloopFwdSm90ILi2EN4cute5tupleIJNS5_1CILi1EEES8_S8_EEENS6_IJNS7_ILi128EEENS7_ILi64EEENS7_ILi256EEEEEELi256ENS_6half_tEfNS_4arch4Sm90ELb0ELb1ELb0ELb1ELb0ELb1ELb0ELb1ELb1ELb1ELb0ELb0EEENS1_21CollectiveEpilogueFwdINS6_IJSA_SC_SB_EEES9_SE_SG_Li256ELb1ELb1ELb0ELb0EEENS1_36VarlenDynamicPersistentTileSchedulerILi128ELi64ELi256ELi128ELb0ELb1ELb1ELb1ELb0ELb1EEEEEEEEEvNT_6ParamsE,(.L_x_54 - _ZN7cutlass13device_kernelIN5flash11enable_sm90INS1_16FlashAttnFwdSm90INS1_25CollectiveMainloopFwdSm90ILi2EN4cute5tupleIJNS5_1CILi1EEES8_S8_EEENS6_IJNS7_ILi128EEENS7_ILi64EEENS7_ILi256EEEEEELi256ENS_6half_tEfNS_4arch4Sm90ELb0ELb1ELb0ELb1ELb0ELb1ELb0ELb1ELb1ELb1ELb0ELb0EEENS1_21CollectiveEpilogueFwdINS6_IJSA_SC_SB_EEES9_SE_SG_Li256ELb1ELb1ELb0ELb0EEENS1_36VarlenDynamicPersistentTileSchedulerILi128ELi64ELi256ELi128ELb0ELb1ELb1ELb1ELb0ELb1EEEEEEEEEvNT_6ParamsE)
        .other          _ZN7cutlass13device_kernelIN5flash11enable_sm90INS1_16FlashAttnFwdSm90INS1_25CollectiveMainloopFwdSm90ILi2EN4cute5tupleIJNS5_1CILi1EEES8_S8_EEENS6_IJNS7_ILi128EEENS7_ILi64EEENS7_ILi256EEEEEELi256ENS_6half_tEfNS_4arch4Sm90ELb0ELb1ELb0ELb1ELb0ELb1ELb0ELb1ELb1ELb1ELb0ELb0EEENS1_21CollectiveEpilogueFwdINS6_IJSA_SC_SB_EEES9_SE_SG_Li256ELb1ELb1ELb0ELb0EEENS1_36VarlenDynamicPersistentTileSchedulerILi128ELi64ELi256ELi128ELb0ELb1ELb1ELb1ELb0ELb1EEEEEEEEEvNT_6ParamsE,@"STO_CUDA_ENTRY STV_DEFAULT"
_ZN7cutlass13device_kernelIN5flash11enable_sm90INS1_16FlashAttnFwdSm90INS1_25CollectiveMainloopFwdSm90ILi2EN4cute5tupleIJNS5_1CILi1EEES8_S8_EEENS6_IJNS7_ILi128EEENS7_ILi64EEENS7_ILi256EEEEEELi256ENS_6half_tEfNS_4arch4Sm90ELb0ELb1ELb0ELb1ELb0ELb1ELb0ELb1ELb1ELb1ELb0ELb0EEENS1_21CollectiveEpilogueFwdINS6_IJSA_SC_SB_EEES9_SE_SG_Li256ELb1ELb1ELb0ELb0EEENS1_36VarlenDynamicPersistentTileSchedulerILi128ELi64ELi256ELi128ELb0ELb1ELb1ELb1ELb0ELb1EEEEEEEEEvNT_6ParamsE:
[----:B------:R-:W-:Y:S01]  /*0000*/  LDC R1, c[0x0][0x37c] ;  /* 0x0000df00ff017b82 */ /* 0x000fe20000000800 */
[----:B------:R-:W-:Y:S05]  /*0010*/  EXIT ;  /* 0x000000000000794d */ /* 0x000fea0003800000 */
.L_x_6:
        /* <DEDUP_REMOVED lines=14> */
.L_x_54:


//--------------------- .text._ZN7cutlass13device_kernelIN5flash11enable_sm90INS1_16FlashAttnFwdSm90INS1_25CollectiveMainloopFwdSm90ILi2EN4cute5tupleIJNS5_1CILi1EEES8_S8_EEENS6_IJNS7_ILi128EEENS7_ILi80EEENS7_ILi256EEEEEELi256ENS_6half_tEfNS_4arch4Sm90ELb1ELb0ELb0ELb0ELb0ELb0ELb0ELb1ELb1ELb1ELb0ELb0EEENS1_21CollectiveEpilogueFwdINS6_IJSA_SC_SB_EEES9_SE_SG_Li256ELb0ELb1ELb0ELb0EEENS1_30DynamicPersistentTileSchedulerILi256ELi128ELb0ELb1ELb1EEEEEEEEEvNT_6ParamsE --------------------------
	.section	.text._ZN7cutlass13device_kernelIN5flash11enable_sm90INS1_16FlashAttnFwdSm90INS1_25CollectiveMainloopFwdSm90ILi2EN4cute5tupleIJNS5_1CILi1EEES8_S8_EEENS6_IJNS7_ILi128EEENS7_ILi80EEENS7_ILi256EEEEEELi256ENS_6half_tEfNS_4arch4Sm90ELb1ELb0ELb0ELb0ELb0ELb0ELb0ELb1ELb1ELb1ELb0ELb0EEENS1_21CollectiveEpilogueFwdINS6_IJSA_SC_SB_EEES9_SE_SG_Li256ELb0ELb1ELb0ELb0EEENS1_30DynamicPersistentTileSchedulerILi256ELi128ELb0ELb1ELb1EEEEEEEEEvNT_6ParamsE,"ax",@progbits
	.align	128
.text._ZN7cutlass13device_kernelIN5flash11enable_sm90INS1_16FlashAttnFwdSm90INS1_25CollectiveMainloopFwdSm90ILi2EN4cute5tupleIJNS5_1CILi1EEES8_S8_EEENS6_IJNS7_ILi128EEENS7_ILi80EEENS7_ILi256EEEEEELi256ENS_6half_tEfNS_4arch4Sm90ELb1ELb0ELb0ELb0ELb0ELb0ELb0ELb1ELb1ELb1ELb0ELb0EEENS1_21CollectiveEpilogueFwdINS6_IJSA_SC_SB_EEES9_SE_SG_Li256ELb0ELb1ELb0ELb0EEENS1_30DynamicPersistentTileSchedulerILi256ELi128ELb0ELb1ELb1EEEEEEEEEvNT_6ParamsE:
        .type           _ZN7cutlass13device_kernelIN5flash11enable_sm90INS1_16FlashAttnFwdSm90INS1_25CollectiveMainloopFwdSm90ILi2EN4cute5tupleIJNS5_1CILi1EEES8_S8_EEENS6_IJNS7_ILi128EEENS7_ILi80EEENS7_ILi256EEEEEELi256ENS_6half_tEfNS_4arch4Sm90ELb1ELb0ELb0ELb0ELb0ELb0ELb0ELb1ELb1ELb1ELb0ELb0EEENS1_21CollectiveEpilogueFwdINS6_IJSA_SC_SB_EEES9_SE_SG_Li256ELb0ELb1ELb0ELb0EEENS1_30DynamicPersistentTileSchedulerILi256ELi128ELb0ELb1ELb1EEEEEEEEEvNT_6ParamsE,@function
        .size           _ZN7cutlass13device_kernelIN5flash11enable_sm90INS1_16FlashAttnFwdSm90INS1_25CollectiveMainloopFwdSm90ILi2EN4cute5tupleIJNS5_1CILi1EEES8_S8_EEENS6_IJNS7_ILi128EEENS7_ILi80EEENS7_ILi256EEEEEELi256ENS_6half_tEfNS_4arch4Sm90ELb1ELb0ELb0ELb0ELb0ELb0ELb0ELb1ELb1ELb1ELb0ELb0EEENS1_21CollectiveEpilogueFwdINS6_IJSA_SC_SB_EEES9_SE_SG_Li256ELb0ELb1ELb0ELb0EEENS1_30DynamicPersistentTileSchedulerILi256ELi128ELb0ELb1ELb1EEEEEEEEEvNT_6ParamsE,(.L_x_55 - _ZN7cutlass13device_kernelIN5flash11enable_sm90INS1_16FlashAttnFwdSm90INS1_25CollectiveMainloopFwdSm90ILi2EN4cute5tupleIJNS5_1CILi1EEES8_S8_EEENS6_IJNS7_ILi128EEENS7_ILi80EEENS7_ILi256EEEEEELi256ENS_6half_tEfNS_4arch4Sm90ELb1ELb0ELb0ELb0ELb0ELb0ELb0ELb1ELb1ELb1ELb0ELb0EEENS1_21CollectiveEpilogueFwdINS6_IJSA_SC_SB_EEES9_SE_SG_Li256ELb0ELb1ELb0ELb0EEENS1_30DynamicPersistentTileSchedulerILi256ELi128ELb0ELb1ELb1EEEEEEEEEvNT_6ParamsE)
        .other          _ZN7cutlass13device_kernelIN5flash11enable_sm90INS1_16FlashAttnFwdSm90INS1_25CollectiveMainloopFwdSm90ILi2EN4cute5tupleIJNS5_1CILi1EEES8_S8_EEENS6_IJNS7_ILi128EEENS7_ILi80EEENS7_ILi256EEEEEELi256ENS_6half_tEfNS_4arch4Sm90ELb1ELb0ELb0ELb0ELb0ELb0ELb0ELb1ELb1ELb1ELb0ELb0EEENS1_21CollectiveEpilogueFwdINS6_IJSA_SC_SB_EEES9_SE_SG_Li256ELb0ELb1ELb0ELb0EEENS1_30DynamicPersistentTileSchedulerILi256ELi128ELb0ELb1ELb1EEEEEEEEEvNT_6ParamsE,@"STO_CUDA_ENTRY STV_DEFAULT"
_ZN7cutlass13device_kernelIN5flash11enable_sm90INS1_16FlashAttnFwdSm90INS1_25CollectiveMainloopFwdSm90ILi2EN4cute5tupleIJNS5_1CILi1EEES8_S8_EEENS6_IJNS7_ILi128EEENS7_ILi80EEENS7_ILi256EEEEEELi256ENS_6half_tEfNS_4arch4Sm90ELb1ELb0ELb0ELb0ELb0ELb0ELb0ELb1ELb1ELb1ELb0ELb0EEENS1_21CollectiveEpilogueFwdINS6_IJSA_SC_SB_EEES9_SE_SG_Li256ELb0ELb1ELb0ELb0EEENS1_30DynamicPersistentTileSchedulerILi256ELi128ELb0ELb1ELb1EEEEEEEEEvNT_6ParamsE:
[----:B------:R-:W-:Y:S01]  /*0000*/  LDC R1, c[0x0][0x37c] ;  /* 0x0000df00ff017b82 */ /* 0x000fe20000000800 */
[----:B------:R-:W-:Y:S05]  /*0010*/  EXIT ;  /* 0x000000000000794d */ /* 0x000fea0003800000 */
.L_x_7:
        /* <DEDUP_REMOVED lines=14> */
.L_x_55:


//--------------------- .text._ZN7cutlass13device_kernelIN5flash11enable_sm90INS1_16FlashAttnFwdSm90INS1_25CollectiveMainloopFwdSm90ILi2EN4cute5tupleIJNS5_1CILi1EEES8_S8_EEENS6_IJNS7_ILi128EEENS7_ILi80EEENS7_ILi256EEEEEELi256ENS_6half_tEfNS_4arch4Sm90ELb1ELb0ELb0ELb1ELb0ELb0ELb0ELb1ELb1ELb1ELb0ELb0EEENS1_21CollectiveEpilogueFwdINS6_IJSA_SC_SB_EEES9_SE_SG_Li256ELb1ELb1ELb0ELb0EEENS1_36VarlenDynamicPersistentTileSchedulerILi128ELi80ELi256ELi128ELb0ELb1ELb1ELb1ELb1ELb1EEEEEEEEEvNT_6ParamsE --------------------------
	.section	.text._ZN7cutlass13device_kernelIN5flash11enable_sm90INS1_16FlashAttnFwdSm90INS1_25CollectiveMainloopFwdSm90ILi2EN4cute5tupleIJNS5_1CILi1EEES8_S8_EEENS6_IJNS7_ILi128EEENS7_ILi80EEENS7_ILi256EEEEEELi256ENS_6half_tEfNS_4arch4Sm90ELb1ELb0ELb0ELb1ELb0ELb0ELb0ELb1ELb1ELb1ELb0ELb0EEENS1_21CollectiveEpilogueFwdINS6_IJSA_SC_SB_EEES9_SE_SG_Li256ELb1ELb1ELb0ELb0EEENS1_36VarlenDynamicPersistentTileSchedulerILi128ELi80ELi256ELi128ELb0ELb1ELb1ELb1ELb1ELb1EEEEEEEEEvNT_6ParamsE,"ax",@progbits
	.align	128
.text._ZN7cutlass13device_kernelIN5flash11enable_sm90INS1_16FlashAttnFwdSm90INS1_25CollectiveMainloopFwdSm90ILi2EN4cute5tupleIJNS5_1CILi1EEES8_S8_EEENS6_IJNS7_ILi128EEENS7_ILi80EEENS7_ILi256EEEEEELi256ENS_6half_tEfNS_4arch4Sm90ELb1ELb0ELb0ELb1ELb0ELb0ELb0ELb1ELb1ELb1ELb0ELb0EEENS1_21CollectiveEpilogueFwdINS6_IJSA_SC_SB_EEES9_SE_SG_Li256ELb1ELb1ELb0ELb0EEENS1_36VarlenDynamicPersistentTileSchedulerILi128ELi80ELi256ELi128ELb0ELb1ELb1ELb1ELb1ELb1EEEEEEEEEvNT_6ParamsE:
        .type           _ZN7cutlass13device_kernelIN5flash11enable_sm90INS1_16FlashAttnFwdSm90INS1_25CollectiveMainloopFwdSm90ILi2EN4cute5tupleIJNS5_1CILi1EEES8_S8_EEENS6_IJNS7_ILi128EEENS7_ILi80EEENS7_ILi256EEEEEELi256ENS_6half_tEfNS_4arch4Sm90ELb1ELb0ELb0ELb1ELb0ELb0ELb0ELb1ELb1ELb1ELb0ELb0EEENS1_21CollectiveEpilogueFwdINS6_IJSA_SC_SB_EEES9_SE_SG_Li256ELb1ELb1ELb0ELb0EEENS1_36VarlenDynamicPersistentTileSchedulerILi128ELi80ELi256ELi128ELb0ELb1ELb1ELb1ELb1ELb1EEEEEEEEEvNT_6ParamsE,@function
        .size           _ZN7cutlass13device_kernelIN5flash11enable_sm90INS1_16FlashAttnFwdSm90INS1_25CollectiveMainloopFwdSm90ILi2EN4cute5tupleIJNS5_1CILi1EEES8_S8_EEENS6_IJNS7_ILi128EEENS7_ILi80EEENS7_ILi256EEEEEELi256ENS_6half_tEfNS_4arch4Sm90ELb1ELb0ELb0ELb1ELb0ELb0ELb0ELb1ELb1ELb1ELb0ELb0EEENS1_21CollectiveEpilogueFwdINS6_IJSA_SC_SB_EEES9_SE_SG_Li256ELb1ELb1ELb0ELb0EEENS1_36VarlenDynamicPersistentTileSchedulerILi128ELi80ELi256ELi128ELb0ELb1ELb1ELb1ELb1ELb1EEEEEEEEEvNT_6ParamsE,(.L_x_56 - _ZN7cutlass13device_kernelIN5flash11enable_sm90INS1_16FlashAttnFwdSm90INS1_25CollectiveMainloopFwdSm90ILi2EN4cute5tupleIJNS5_1CILi1EEES8_S8_EEENS6_IJNS7_ILi128EEENS7_ILi80EEENS7_ILi256EEEEEELi256ENS_6half_tEfNS_4arch4Sm90ELb1ELb0ELb0ELb1ELb0ELb0ELb0ELb1ELb1ELb1ELb0ELb0EEENS1_21CollectiveEpilogueFwdINS6_IJSA_SC_SB_EEES9_SE_SG_Li256ELb1ELb1ELb0ELb0EEENS1_36VarlenDynamicPersistentTileSchedulerILi128ELi80ELi256ELi128ELb0ELb1ELb1ELb1ELb1ELb1EEEEEEEEEvNT_6ParamsE)
        .other          _ZN7cutlass13device_kernelIN5flash11enable_sm90INS1_16FlashAttnFwdSm90INS1_25CollectiveMainloopFwdSm90ILi2EN4cute5tupleIJNS5_1CILi1EEES8_S8_EEENS6_IJNS7_ILi128EEENS7_ILi80EEENS7_ILi256EEEEEELi256ENS_6half_tEfNS_4arch4Sm90ELb1ELb0ELb0ELb1ELb0ELb0ELb0ELb1ELb1ELb1ELb0ELb0EEENS1_21CollectiveEpilogueFwdINS6_IJSA_SC_SB_EEES9_SE_SG_Li256ELb1ELb1ELb0ELb0EEENS1_36VarlenDynamicPersistentTileSchedulerILi128ELi80ELi256ELi128ELb0ELb1ELb1ELb1ELb1ELb1EEEEEEEEEvNT_6ParamsE,@"STO_CUDA_ENTRY STV_DEFAULT"
_ZN7cutlass13device_kernelIN5flash11enable_sm90INS1_16FlashAttnFwdSm90INS1_25CollectiveMainloopFwdSm90ILi2EN4cute5tupleIJNS5_1CILi1EEES8_S8_EEENS6_IJNS7_ILi128EEENS7_ILi80EEENS7_ILi256EEEEEELi256ENS_6half_tEfNS_4arch4Sm90ELb1ELb0ELb0ELb1ELb0ELb0ELb0ELb1ELb1ELb1ELb0ELb0EEENS1_21CollectiveEpilogueFwdINS6_IJSA_SC_SB_EEES9_SE_SG_Li256ELb1ELb1ELb0ELb0EEENS1_36VarlenDynamicPersistentTileSchedulerILi128ELi80ELi256ELi128ELb0ELb1ELb1ELb1ELb1ELb1EEEEEEEEEvNT_6ParamsE:
[----:B------:R-:W-:Y:S01]  /*0000*/  LDC R1, c[0x0][0x37c] ;  /* 0x0000df00ff017b82 */ /* 0x000fe20000000800 */
[----:B------:R-:W-:Y:S05]  /*0010*/  EXIT ;  /* 0x000000000000794d */ /* 0x000fea0003800000 */
.L_x_8:
        /* <DEDUP_REMOVED lines=14> */
.L_x_56:


//--------------------- .text._ZN7cutlass13device_kernelIN5flash11enable_sm90INS1_16FlashAttnFwdSm90INS1_25CollectiveMainloopFwdSm90ILi2EN4cute5tupleIJNS5_1CILi1EEES8_S8_EEENS6_IJNS7_ILi128EEENS7_ILi80EEENS7_ILi256EEEEEELi256ENS_6half_tEfNS_4arch4Sm90ELb1ELb0ELb0ELb1ELb0ELb1ELb0ELb1ELb1ELb1ELb0ELb0EEENS1_21CollectiveEpilogueFwdINS6_IJSA_SC_SB_EEES9_SE_SG_Li256ELb1ELb1ELb0ELb0EEENS1_36VarlenDynamicPersistentTileSchedulerILi128ELi80ELi256ELi128ELb0ELb1ELb1ELb1ELb1ELb1EEEEEEEEEvNT_6ParamsE --------------------------
	.section	.text._ZN7cutlass13device_kernelIN5flash11enable_sm90INS1_16FlashAttnFwdSm90INS1_25CollectiveMainloopFwdSm90ILi2EN4cute5tupleIJNS5_1CILi1EEES8_S8_EEENS6_IJNS7_ILi128EEENS7_ILi80EEENS7_ILi256EEEEEELi256ENS_6half_tEfNS_4arch4Sm90ELb1ELb0ELb0ELb1ELb0ELb1ELb0ELb1ELb1ELb1ELb0ELb0EEENS1_21CollectiveEpilogueFwdINS6_IJSA_SC_SB_EEES9_SE_SG_Li256ELb1ELb1ELb0ELb0EEENS1_36VarlenDynamicPersistentTileSchedulerILi128ELi80ELi256ELi128ELb0ELb1ELb1ELb1ELb1ELb1EEEEEEEEEvNT_6ParamsE,"ax",@progbits
	.align	128
.text._ZN7cutlass13device_kernelIN5flash11enable_sm90INS1_16FlashAttnFwdSm90INS1_25CollectiveMainloopFwdSm90ILi2EN4cute5tupleIJNS5_1CILi1EEES8_S8_EEENS6_IJNS7_ILi128EEENS7_ILi80EEENS7_ILi256EEEEEELi256ENS_6half_tEfNS_4arch4Sm90ELb1ELb0ELb0ELb1ELb0ELb1ELb0ELb1ELb1ELb1ELb0ELb0EEENS1_21CollectiveEpilogueFwdINS6_IJSA_SC_SB_EEES9_SE_SG_Li256ELb1ELb1ELb0ELb0EEENS1_36VarlenDynamicPersistentTileSchedulerILi128ELi80ELi256ELi128ELb0ELb1ELb1ELb1ELb1ELb1EEEEEEEEEvNT_6ParamsE:
        .type           _ZN7cutlass13device_kernelIN5flash11enable_sm90INS1_16FlashAttnFwdSm90INS1_25CollectiveMainloopFwdSm90ILi2EN4cute5tupleIJNS5_1CILi1EEES8_S8_EEENS6_IJNS7_ILi128EEENS7_ILi80EEENS7_ILi256EEEEEELi256ENS_6half_tEfNS_4arch4Sm90ELb1ELb0ELb0ELb1ELb0ELb1ELb0ELb1ELb1ELb1ELb0ELb0EEENS1_21CollectiveEpilogueFwdINS6_IJSA_SC_SB_EEES9_SE_SG_Li256ELb1ELb1ELb0ELb0EEENS1_36VarlenDynamicPersistentTileSchedulerILi128ELi80ELi256ELi128ELb0ELb1ELb1ELb1ELb1ELb1EEEEEEEEEvNT_6ParamsE,@function
        .size           _ZN7cutlass13device_kernelIN5flash11enable_sm90INS1_16FlashAttnFwdSm90INS1_25CollectiveMainloopFwdSm90ILi2EN4cute5tupleIJNS5_1CILi1EEES8_S8_EEENS6_IJNS7_ILi128EEENS7_ILi80EEENS7_ILi256EEEEEELi256ENS_6half_tEfNS_4arch4Sm90ELb1ELb0ELb0ELb1ELb0ELb1ELb0ELb1ELb1ELb1ELb0ELb0EEENS1_21CollectiveEpilogueFwdINS6_IJSA_SC_SB_EEES9_SE_SG_Li256ELb1ELb1ELb0ELb0EEENS1_36VarlenDynamicPersistentTileSchedulerILi128ELi80ELi256ELi128ELb0ELb1ELb1ELb1ELb1ELb1EEEEEEEEEvNT_6ParamsE,(.L_x_57 - _ZN7cutlass13device_kernelIN5flash11enable_sm90INS1_16FlashAttnFwdSm90INS1_25CollectiveMainloopFwdSm90ILi2EN4cute5tupleIJNS5_1CILi1EEES8_S8_EEENS6_IJNS7_ILi128EEENS7_ILi80EEENS7_ILi256EEEEEELi256ENS_6half_tEfNS_4arch4Sm90ELb1ELb0ELb0ELb1ELb0ELb1ELb0ELb1ELb1ELb1ELb0ELb0EEENS1_21CollectiveEpilogueFwdINS6_IJSA_SC_SB_EEES9_SE_SG_Li256ELb1ELb1ELb0ELb0EEENS1_36VarlenDynamicPersistentTileSchedulerILi128ELi80ELi256ELi128ELb0ELb1ELb1ELb1ELb1ELb1EEEEEEEEEvNT_6ParamsE)
        .other          _ZN7cutlass13device_kernelIN5flash11enable_sm90INS1_16FlashAttnFwdSm90INS1_25CollectiveMainloopFwdSm90ILi2EN4cute5tupleIJNS5_1CILi1EEES8_S8_EEENS6_IJNS7_ILi128EEENS7_ILi80EEENS7_ILi256EEEEEELi256ENS_6half_tEfNS_4arch4Sm90ELb1ELb0ELb0ELb1ELb0ELb1ELb0ELb1ELb1ELb1ELb0ELb0EEENS1_21CollectiveEpilogueFwdINS6_IJSA_SC_SB_EEES9_SE_SG_Li256ELb1ELb1ELb0ELb0EEENS1_36VarlenDynamicPersistentTileSchedulerILi128ELi80ELi256ELi128ELb0ELb1ELb1ELb1ELb1ELb1EEEEEEEEEvNT_6ParamsE,@"STO_CUDA_ENTRY STV_DEFAULT"
_ZN7cutlass13device_kernelIN5flash11enable_sm90INS1_16FlashAttnFwdSm90INS1_25CollectiveMainloopFwdSm90ILi2EN4cute5tupleIJNS5_1CILi1EEES8_S8_EEENS6_IJNS7_ILi128EEENS7_ILi80EEENS7_ILi256EEEEEELi256ENS_6half_tEfNS_4arch4Sm90ELb1ELb0ELb0ELb1ELb0ELb1ELb0ELb1ELb1ELb1ELb0ELb0EEENS1_21CollectiveEpilogueFwdINS6_IJSA_SC_SB_EEES9_SE_SG_Li256ELb1ELb1ELb0ELb0EEENS1_36VarlenDynamicPersistentTileSchedulerILi128ELi80ELi256ELi128ELb0ELb1ELb1ELb1ELb1ELb1EEEEEEEEEvNT_6ParamsE:
[----:B------:R-:W-:Y:S01]  /*0000*/  LDC R1, c[0x0][0x37c] ;  /* 0x0000df00ff017b82 */ /* 0x000fe20000000800 */
[----:B------:R-:W-:Y:S05]  /*0010*/  EXIT ;  /* 0x000000000000794d */ /* 0x000fea0003800000 */
.L_x_9:
        /* <DEDUP_REMOVED lines=14> */
.L_x_57:


//--------------------- .text._ZN7cutlass13device_kernelIN5flash11enable_sm90INS1_16FlashAttnFwdSm90INS1_25CollectiveMainloopFwdSm90ILi2EN4cute5tupleIJNS5_1CILi1EEES8_S8_EEENS6_IJNS7_ILi128EEENS7_ILi112EEENS7_ILi192EEEEEELi192ENS_6half_tEfNS_4arch4Sm90ELb0ELb0ELb0ELb0ELb0ELb0ELb0ELb1ELb1ELb1ELb0ELb0EEENS1_21CollectiveEpilogueFwdINS6_IJSA_SC_SB_EEES9_SE_SG_Li256ELb0ELb1ELb0ELb0EEENS1_29StaticPersistentTileSchedulerILb0EEEEEEEEEvNT_6ParamsE --------------------------
	.section	.text._ZN7cutlass13device_kernelIN5flash11enable_sm90INS1_16FlashAttnFwdSm90INS1_25CollectiveMainloopFwdSm90ILi2EN4cute5tupleIJNS5_1CILi1EEES8_S8_EEENS6_IJNS7_ILi128EEENS7_ILi112EEENS7_ILi192EEEEEELi192ENS_6half_tEfNS_4arch4Sm90ELb0ELb0ELb0ELb0ELb0ELb0ELb0ELb1ELb1ELb1ELb0ELb0EEENS1_21CollectiveEpilogueFwdINS6_IJSA_SC_SB_EEES9_SE_SG_Li256ELb0ELb1ELb0ELb0EEENS1_29StaticPersistentTileSchedulerILb0EEEEEEEEEvNT_6ParamsE,"ax",@progbits
	.align	128
.text._ZN7cutlass13device_kernelIN5flash11enable_sm90INS1_16FlashAttnFwdSm90INS1_25CollectiveMainloopFwdSm90ILi2EN4cute5tupleIJNS5_1CILi1EEES8_S8_EEENS6_IJNS7_ILi128EEENS7_ILi112EEENS7_ILi192EEEEEELi192ENS_6half_tEfNS_4arch4Sm90ELb0ELb0ELb0ELb0ELb0ELb0ELb0ELb1ELb1ELb1ELb0ELb0EEENS1_21CollectiveEpilogueFwdINS6_IJSA_SC_SB_EEES9_SE_SG_Li256ELb0ELb1ELb0ELb0EEENS1_29StaticPersistentTileSchedulerILb0EEEEEEEEEvNT_6ParamsE:
        .type           _ZN7cutlass13device_kernelIN5flash11enable_sm90INS1_16FlashAttnFwdSm90INS1_25CollectiveMainloopFwdSm90ILi2EN4cute5tupleIJNS5_1CILi1EEES8_S8_EEENS6_IJNS7_ILi128EEENS7_ILi112EEENS7_ILi192EEEEEELi192ENS_6half_tEfNS_4arch4Sm90ELb0ELb0ELb0ELb0ELb0ELb0ELb0ELb1ELb1ELb1ELb0ELb0EEENS1_21CollectiveEpilogueFwdINS6_IJSA_SC_SB_EEES9_SE_SG_Li256ELb0ELb1ELb0ELb0EEENS1_29StaticPersistentTileSchedulerILb0EEEEEEEEEvNT_6ParamsE,@function
        .size           _ZN7cutlass13device_kernelIN5flash11enable_sm90INS1_16FlashAttnFwdSm90INS1_25CollectiveMainloopFwdSm90ILi2EN4cute5tupleIJNS5_1CILi1EEES8_S8_EEENS6_IJNS7_ILi128EEENS7_ILi112EEENS7_ILi192EEEEEELi192ENS_6half_tEfNS_4arch4Sm90ELb0ELb0ELb0ELb0ELb0ELb0ELb0ELb1ELb1ELb1ELb0ELb0EEENS1_21CollectiveEpilogueFwdINS6_IJSA_SC_SB_EEES9_SE_SG_Li256ELb0ELb1ELb0ELb0EEENS1_29StaticPersistentTileSchedulerILb0EEEEEEEEEvNT_6ParamsE,(.L_x_58 - _ZN7cutlass13device_kernelIN5flash11enable_sm90INS1_16FlashAttnFwdSm90INS1_25CollectiveMainloopFwdSm90ILi2EN4cute5tupleIJNS5_1CILi1EEES8_S8_EEENS6_IJNS7_ILi128EEENS7_ILi112EEENS7_ILi192EEEEEELi192ENS_6half_tEfNS_4arch4Sm90ELb0ELb0ELb0ELb0ELb0ELb0ELb0ELb1ELb1ELb1ELb0ELb0EEENS1_21CollectiveEpilogueFwdINS6_IJSA_SC_SB_EEES9_SE_SG_Li256ELb0ELb1ELb0ELb0EEENS1_29StaticPersistentTileSchedulerILb0EEEEEEEEEvNT_6ParamsE)
        .other          _ZN7cutlass13device_kernelIN5flash11enable_sm90INS1_16FlashAttnFwdSm90INS1_25CollectiveMainloopFwdSm90ILi2EN4cute5tupleIJNS5_1CILi1EEES8_S8_EEENS6_IJNS7_ILi128EEENS7_ILi112EEENS7_ILi192EEEEEELi192ENS_6half_tEfNS_4arch4Sm90ELb0ELb0ELb0ELb0ELb0ELb0ELb0ELb1ELb1ELb1ELb0ELb0EEENS1_21CollectiveEpilogueFwdINS6_IJSA_SC_SB_EEES9_SE_SG_Li256ELb0ELb1ELb0ELb0EEENS1_29StaticPersistentTileSchedulerILb0EEEEEEEEEvNT_6ParamsE,@"STO_CUDA_ENTRY STV_DEFAULT"
_ZN7cutlass13device_kernelIN5flash11enable_sm90INS1_16FlashAttnFwdSm90INS1_25CollectiveMainloopFwdSm90ILi2EN4cute5tupleIJNS5_1CILi1EEES8_S8_EEENS6_IJNS7_ILi128EEENS7_ILi112EEENS7_ILi192EEEEEELi192ENS_6half_tEfNS_4arch4Sm90ELb0ELb0ELb0ELb0ELb0ELb0ELb0ELb1ELb1ELb1ELb0ELb0EEENS1_21CollectiveEpilogueFwdINS6_IJSA_SC_SB_EEES9_SE_SG_Li256ELb0ELb1ELb0ELb0EEENS1_29StaticPersistentTileSchedulerILb0EEEEEEEEEvNT_6ParamsE:
[----:B------:R-:W-:Y:S01]  /*0000*/  LDC R1, c[0x0][0x37c] ;  /* 0x0000df00ff017b82 */ /* 0x000fe20000000800 */
[----:B------:R-:W-:Y:S05]  /*0010*/  EXIT ;  /* 0x000000000000794d */ /* 0x000fea0003800000 */
.L_x_10:
        /* <DEDUP_REMOVED lines=14> */
.L_x_58:


//--------------------- .text._ZN7cutlass13device_kernelIN5flash11enable_sm90INS1_16FlashAttnFwdSm90INS1_25CollectiveMainloopFwdSm90ILi2EN4cute5tupleIJNS5_1CILi2EEENS7_ILi1EEES9_EEENS6_IJNS7_ILi128EEENS7_ILi112EEENS7_ILi192EEEEEELi192ENS_6half_tEfNS_4arch4Sm90ELb0ELb0ELb0ELb0ELb0ELb0ELb0ELb1ELb1ELb1ELb0ELb0EEENS1_21CollectiveEpilogueFwdINS6_IJSB_SD_SC_EEESA_SF_SH_Li256ELb0ELb1ELb0ELb0EEENS1_29StaticPersistentTileSchedulerILb0EEEEEEEEEvNT_6ParamsE --------------------------
	.section	.text._ZN7cutlass13device_kernelIN5flash11enable_sm90INS1_16FlashAttnFwdSm90INS1_25CollectiveMainloopFwdSm90ILi2EN4cute5tupleIJNS5_1CILi2EEENS7_ILi1EEES9_EEENS6_IJNS7_ILi128EEENS7_ILi112EEENS7_ILi192EEEEEELi192ENS_6half_tEfNS_4arch4Sm90ELb0ELb0ELb0ELb0ELb0ELb0ELb0ELb1ELb1ELb1ELb0ELb0EEENS1_21CollectiveEpilogueFwdINS6_IJSB_SD_SC_EEESA_SF_SH_Li256ELb0ELb1ELb0ELb0EEENS1_29StaticPersistentTileSchedulerILb0EEEEEEEEEvNT_6ParamsE,"ax",@progbits
	.align	128
.text._ZN7cutlass13device_kernelIN5flash11enable_sm90INS1_16FlashAttnFwdSm90INS1_25CollectiveMainloopFwdSm90ILi2EN4cute5tupleIJNS5_1CILi2EEENS7_ILi1EEES9_EEENS6_IJNS7_ILi128EEENS7_ILi112EEENS7_ILi192EEEEEELi192ENS_6half_tEfNS_4arch4Sm90ELb0ELb0ELb0ELb0ELb0ELb0ELb0ELb1ELb1ELb1ELb0ELb0EEENS1_21CollectiveEpilogueFwdINS6_IJSB_SD_SC_EEESA_SF_SH_Li256ELb0ELb1ELb0ELb0EEENS1_29StaticPersistentTileSchedulerILb0EEEEEEEEEvNT_6ParamsE:
        .type           _ZN7cutlass13device_kernelIN5flash11enable_sm90INS1_16FlashAttnFwdSm90INS1_25CollectiveMainloopFwdSm90ILi2EN4cute5tupleIJNS5_1CILi2EEENS7_ILi1EEES9_EEENS6_IJNS7_ILi128EEENS7_ILi112EEENS7_ILi192EEEEEELi192ENS_6half_tEfNS_4arch4Sm90ELb0ELb0ELb0ELb0ELb0ELb0ELb0ELb1ELb1ELb1ELb0ELb0EEENS1_21CollectiveEpilogueFwdINS6_IJSB_SD_SC_EEESA_SF_SH_Li256ELb0ELb1ELb0ELb0EEENS1_29StaticPersistentTileSchedulerILb0EEEEEEEEEvNT_6ParamsE,@function
        .size           _ZN7cutlass13device_kernelIN5flash11enable_sm90INS1_16FlashAttnFwdSm90INS1_25CollectiveMainloopFwdSm90ILi2EN4cute5tupleIJNS5_1CILi2EEENS7_ILi1EEES9_EEENS6_IJNS7_ILi128EEENS7_ILi112EEENS7_ILi192EEEEEELi192ENS_6half_tEfNS_4arch4Sm90ELb0ELb0ELb0ELb0ELb0ELb0ELb0ELb1ELb1ELb1ELb0ELb0EEENS1_21CollectiveEpilogueFwdINS6_IJSB_SD_SC_EEESA_SF_SH_Li256ELb0ELb1ELb0ELb0EEENS1_29StaticPersistentTileSchedulerILb0EEEEEEEEEvNT_6ParamsE,(.L_x_59 - _ZN7cutlass13device_kernelIN5flash11enable_sm90INS1_16FlashAttnFwdSm90INS1_25CollectiveMainloopFwdSm90ILi2EN4cute5tupleIJNS5_1CILi2EEENS7_ILi1EEES9_EEENS6_IJNS7_ILi128EEENS7_ILi112EEENS7_ILi192EEEEEELi192ENS_6half_tEfNS_4arch4Sm90ELb0ELb0ELb0ELb0ELb0ELb0ELb0ELb1ELb1ELb1ELb0ELb0EEENS1_21CollectiveEpilogueFwdINS6_IJSB_SD_SC_EEESA_SF_SH_Li256ELb0ELb1ELb0ELb0EEENS1_29StaticPersistentTileSchedulerILb0EEEEEEEEEvNT_6ParamsE)
        .other          _ZN7cutlass13device_kernelIN5flash11enable_sm90INS1_16FlashAttnFwdSm90INS1_25CollectiveMainloopFwdSm90ILi2EN4cute5tupleIJNS5_1CILi2EEENS7_ILi1EEES9_EEENS6_IJNS7_ILi128EEENS7_ILi112EEENS7_ILi192EEEEEELi192ENS_6half_tEfNS_4arch4Sm90ELb0ELb0ELb0ELb0ELb0ELb0ELb0ELb1ELb1ELb1ELb0ELb0EEENS1_21CollectiveEpilogueFwdINS6_IJSB_SD_SC_EEESA_SF_SH_Li256ELb0ELb1ELb0ELb0EEENS1_29StaticPersistentTileSchedulerILb0EEEEEEEEEvNT_6ParamsE,@"STO_CUDA_ENTRY STV_DEFAULT"
_ZN7cutlass13device_kernelIN5flash11enable_sm90INS1_16FlashAttnFwdSm90INS1_25CollectiveMainloopFwdSm90ILi2EN4cute5tupleIJNS5_1CILi2EEENS7_ILi1EEES9_EEENS6_IJNS7_ILi128EEENS7_ILi112EEENS7_ILi192EEEEEELi192ENS_6half_tEfNS_4arch4Sm90ELb0ELb0ELb0ELb0ELb0ELb0ELb0ELb1ELb1ELb1ELb0ELb0EEENS1_21CollectiveEpilogueFwdINS6_IJSB_SD_SC_EEESA_SF_SH_Li256ELb0ELb1ELb0ELb0EEENS1_29StaticPersistentTileSchedulerILb0EEEEEEEEEvNT_6ParamsE:
[----:B------:R-:W-:Y:S01]  /*0000*/  LDC R1, c[0x0][0x37c] ;  /* 0x0000df00ff017b82 */ /* 0x000fe20000000800 */
[----:B------:R-:W-:Y:S05]  /*0010*/  EXIT ;  /* 0x000000000000794d */ /* 0x000fea0003800000 */
.L_x_11:
        /* <DEDUP_REMOVED lines=14> */
.L_x_59:


//--------------------- .text._ZN7cutlass13device_kernelIN5flash11enable_sm90INS1_16FlashAttnFwdSm90INS1_25CollectiveMainloopFwdSm90ILi2EN4cute5tupleIJNS5_1CILi1EEES8_S8_EEENS6_IJNS7_ILi128EEENS7_ILi112EEENS7_ILi192EEEEEELi192ENS_6half_tEfNS_4arch4Sm90ELb0ELb0ELb0ELb1ELb0ELb0ELb0ELb1ELb1ELb1ELb0ELb0EEENS1_21CollectiveEpilogueFwdINS6_IJSA_SC_SB_EEES9_SE_SG_Li256ELb1ELb1ELb0ELb0EEENS1_36VarlenDynamicPersistentTileSchedulerILi128ELi112ELi256ELi128ELb0ELb1ELb1ELb0ELb1ELb1EEEEEEEEEvNT_6ParamsE --------------------------
	.section	.text._ZN7cutlass13device_kernelIN5flash11enable_sm90INS1_16FlashAttnFwdSm90INS1_25CollectiveMainloopFwdSm90ILi2EN4cute5tupleIJNS5_1CILi1EEES8_S8_EEENS6_IJNS7_ILi128EEENS7_ILi112EEENS7_ILi192EEEEEELi192ENS_6half_tEfNS_4arch4Sm90ELb0ELb0ELb0ELb1ELb0ELb0ELb0ELb1ELb1ELb1ELb0ELb0EEENS1_21CollectiveEpilogueFwdINS6_IJSA_SC_SB_EEES9_SE_SG_Li256ELb1ELb1ELb0ELb0EEENS1_36VarlenDynamicPersistentTileSchedulerILi128ELi112ELi256ELi128ELb0ELb1ELb1ELb0ELb1ELb1EEEEEEEEEvNT_6ParamsE,"ax",@progbits
	.align	128
.text._ZN7cutlass13device_kernelIN5flash11enable_sm90INS1_16FlashAttnFwdSm90INS1_25CollectiveMainloopFwdSm90ILi2EN4cute5tupleIJNS5_1CILi1EEES8_S8_EEENS6_IJNS7_ILi128EEENS7_ILi112EEENS7_ILi192EEEEEELi192ENS_6half_tEfNS_4arch4Sm90ELb0ELb0ELb0ELb1ELb0ELb0ELb0ELb1ELb1ELb1ELb0ELb0EEENS1_21CollectiveEpilogueFwdINS6_IJSA_SC_SB_EEES9_SE_SG_Li256ELb1ELb1ELb0ELb0EEENS1_36VarlenDynamicPersistentTileSchedulerILi128ELi112ELi256ELi128ELb0ELb1ELb1ELb0ELb1ELb1EEEEEEEEEvNT_6ParamsE:
        .type           _ZN7cutlass13device_kernelIN5flash11enable_sm90INS1_16FlashAttnFwdSm90INS1_25CollectiveMainloopFwdSm90ILi2EN4cute5tupleIJNS5_1CILi1EEES8_S8_EEENS6_IJNS7_ILi128EEENS7_ILi112EEENS7_ILi192EEEEEELi192ENS_6half_tEfNS_4arch4Sm90ELb0ELb0ELb0ELb1ELb0ELb0ELb0ELb1ELb1ELb1ELb0ELb0EEENS1_21CollectiveEpilogueFwdINS6_IJSA_SC_SB_EEES9_SE_SG_Li256ELb1ELb1ELb0ELb0EEENS1_36VarlenDynamicPersistentTileSchedulerILi128ELi112ELi256ELi128ELb0ELb1ELb1ELb0ELb1ELb1EEEEEEEEEvNT_6ParamsE,@function
        .size           _ZN7cutlass13device_kernelIN5flash11enable_sm90INS1_16FlashAttnFwdSm90INS1_25CollectiveMainloopFwdSm90ILi2EN4cute5tupleIJNS5_1CILi1EEES8_S8_EEENS6_IJNS7_ILi128EEENS7_ILi112EEENS7_ILi192EEEEEELi192ENS_6half_tEfNS_4arch4Sm90ELb0ELb0ELb0ELb1ELb0ELb0ELb0ELb1ELb1ELb1ELb0ELb0EEENS1_21CollectiveEpilogueFwdINS6_IJSA_SC_SB_EEES9_SE_SG_Li256ELb1ELb1ELb0ELb0EEENS1_36VarlenDynamicPersistentTileSchedulerILi128ELi112ELi256ELi128ELb0ELb1ELb1ELb0ELb1ELb1EEEEEEEEEvNT_6ParamsE,(.L_x_60 - _ZN7cutlass13device_kernelIN5flash11enable_sm90INS1_16FlashAttnFwdSm90INS1_25CollectiveMainloopFwdSm90ILi2EN4cute5tupleIJNS5_1CILi1EEES8_S8_EEENS6_IJNS7_ILi128EEENS7_ILi112EEENS7_ILi192EEEEEELi192ENS_6half_tEfNS_4arch4Sm90ELb0ELb0ELb0ELb1ELb0ELb0ELb0ELb1ELb1ELb1ELb0ELb0EEENS1_21CollectiveEpilogueFwdINS6_IJSA_SC_SB_EEES9_SE_SG_Li256ELb1ELb1ELb0ELb0EEENS1_36VarlenDynamicPersistentTileSchedulerILi128ELi112ELi256ELi128ELb0ELb1ELb1ELb0ELb1ELb1EEEEEEEEEvNT_6ParamsE)
        .other          _ZN7cutlass13device_kernelIN5flash11enable_sm90INS1_16FlashAttnFwdSm90INS1_25CollectiveMainloopFwdSm90ILi2EN4cute5tupleIJNS5_1CILi1EEES8_S8_EEENS6_IJNS7_ILi128EEENS7_ILi112EEENS7_ILi192EEEEEELi192ENS_6half_tEfNS_4arch4Sm90ELb0ELb0ELb0ELb1ELb0ELb0ELb0ELb1ELb1ELb1ELb0ELb0EEENS1_21CollectiveEpilogueFwdINS6_IJSA_SC_SB_EEES9_SE_SG_Li256ELb1ELb1ELb0ELb0EEENS1_36VarlenDynamicPersistentTileSchedulerILi128ELi112ELi256ELi128ELb0ELb1ELb1ELb0ELb1ELb1EEEEEEEEEvNT_6ParamsE,@"STO_CUDA_ENTRY STV_DEFAULT"
_ZN7cutlass13device_kernelIN5flash11enable_sm90INS1_16FlashAttnFwdSm90INS1_25CollectiveMainloopFwdSm90ILi2EN4cute5tupleIJNS5_1CILi1EEES8_S8_EEENS6_IJNS7_ILi128EEENS7_ILi112EEENS7_ILi192EEEEEELi192ENS_6half_tEfNS_4arch4Sm90ELb0ELb0ELb0ELb1ELb0ELb0ELb0ELb1ELb1ELb1ELb0ELb0EEENS1_21CollectiveEpilogueFwdINS6_IJSA_SC_SB_EEES9_SE_SG_Li256ELb1ELb1ELb0ELb0EEENS1_36VarlenDynamicPersistentTileSchedulerILi128ELi112ELi256ELi128ELb0ELb1ELb1ELb0ELb1ELb1EEEEEEEEEvNT_6ParamsE:
[----:B------:R-:W-:Y:S01]  /*0000*/  LDC R1, c[0x0][0x37c] ;  /* 0x0000df00ff017b82 */ /* 0x000fe20000000800 */
[----:B------:R-:W-:Y:S05]  /*0010*/  EXIT ;  /* 0x000000000000794d */ /* 0x000fea0003800000 */
.L_x_12:
        /* <DEDUP_REMOVED lines=14> */
.L_x_60:


//--------------------- .text._ZN7cutlass13device_kernelIN5flash11enable_sm90INS1_16FlashAttnFwdSm90INS1_25CollectiveMainloopFwdSm90ILi2EN4cute5tupleIJNS5_1CILi1EEES8_S8_EEENS6_IJNS7_ILi128EEENS7_ILi112EEENS7_ILi192EEEEEELi192ENS_6half_tEfNS_4arch4Sm90ELb0ELb0ELb0ELb1ELb0ELb1ELb0ELb1ELb1ELb1ELb0ELb0EEENS1_21CollectiveEpilogueFwdINS6_IJSA_SC_SB_EEES9_SE_SG_Li256ELb1ELb1ELb0ELb0EEENS1_36VarlenDynamicPersistentTileSchedulerILi128ELi112ELi256ELi128ELb0ELb1ELb1ELb0ELb1ELb1EEEEEEEEEvNT_6ParamsE --------------------------
	.section	.text._ZN7cutlass13device_kernelIN5flash11enable_sm90INS1_16FlashAttnFwdSm90INS1_25CollectiveMainloopFwdSm90ILi2EN4cute5tupleIJNS5_1CILi1EEES8_S8_EEENS6_IJNS7_ILi128EEENS7_ILi112EEENS7_ILi192EEEEEELi192ENS_6half_tEfNS_4arch4Sm90ELb0ELb0ELb0ELb1ELb0ELb1ELb0ELb1ELb1ELb1ELb0ELb0EEENS1_21CollectiveEpilogueFwdINS6_IJSA_SC_SB_EEES9_SE_SG_Li256ELb1ELb1ELb0ELb0EEENS1_36VarlenDynamicPersistentTileSchedulerILi128ELi112ELi256ELi128ELb0ELb1ELb1ELb0ELb1ELb1EEEEEEEEEvNT_6ParamsE,"ax",@progbits
	.align	128
.text._ZN7cutlass13device_kernelIN5flash11enable_sm90INS1_16FlashAttnFwdSm90INS1_25CollectiveMainloopFwdSm90ILi2EN4cute5tupleIJNS5_1CILi1EEES8_S8_EEENS6_IJNS7_ILi128EEENS7_ILi112EEENS7_ILi192EEEEEELi192ENS_6half_tEfNS_4arch4Sm90ELb0ELb0ELb0ELb1ELb0ELb1ELb0ELb1ELb1ELb1ELb0ELb0EEENS1_21CollectiveEpilogueFwdINS6_IJSA_SC_SB_EEES9_SE_SG_Li256ELb1ELb1ELb0ELb0EEENS1_36VarlenDynamicPersistentTileSchedulerILi128ELi112ELi256ELi128ELb0ELb1ELb1ELb0ELb1ELb1EEEEEEEEEvNT_6ParamsE:
        .type           _ZN7cutlass13device_kernelIN5flash11enable_sm90INS1_16FlashAttnFwdSm90INS1_25CollectiveMainloopFwdSm90ILi2EN4cute5tupleIJNS5_1CILi1EEES8_S8_EEENS6_IJNS7_ILi128EEENS7_ILi112EEENS7_ILi192EEEEEELi192ENS_6half_tEfNS_4arch4Sm90ELb0ELb0ELb0ELb1ELb0ELb1ELb0ELb1ELb1ELb1ELb0ELb0EEENS1_21CollectiveEpilogueFwdINS6_IJSA_SC_SB_EEES9_SE_SG_Li256ELb1ELb1ELb0ELb0EEENS1_36VarlenDynamicPersistentTileSchedulerILi128ELi112ELi256ELi128ELb0ELb1ELb1ELb0ELb1ELb1EEEEEEEEEvNT_6ParamsE,@function
        .size           _ZN7cutlass13device_kernelIN5flash11enable_sm90INS1_16FlashAttnFwdSm90INS1_25CollectiveMainloopFwdSm90ILi2EN4cute5tupleIJNS5_1CILi1EEES8_S8_EEENS6_IJNS7_ILi128EEENS7_ILi112EEENS7_ILi192EEEEEELi192ENS_6half_tEfNS_4arch4Sm90ELb0ELb0ELb0ELb1ELb0ELb1ELb0ELb1ELb1ELb1ELb0ELb0EEENS1_21CollectiveEpilogueFwdINS6_IJSA_SC_SB_EEES9_SE_SG_Li256ELb1ELb1ELb0ELb0EEENS1_36VarlenDynamicPersistentTileSchedulerILi128ELi112ELi256ELi128ELb0ELb1ELb1ELb0ELb1ELb1EEEEEEEEEvNT_6ParamsE,(.L_x_61 - _ZN7cutlass13device_kernelIN5flash11enable_sm90INS1_16FlashAttnFwdSm90INS1_25CollectiveMainloopFwdSm90ILi2EN4cute5tupleIJNS5_1CILi1EEES8_S8_EEENS6_IJNS7_ILi128EEENS7_ILi112EEENS7_ILi192EEEEEELi192ENS_6half_tEfNS_4arch4Sm90ELb0ELb0ELb0ELb1ELb0ELb1ELb0ELb1ELb1ELb1ELb0ELb0EEENS1_21CollectiveEpilogueFwdINS6_IJSA_SC_SB_EEES9_SE_SG_Li256ELb1ELb1ELb0ELb0EEENS1_36VarlenDynamicPersistentTileSchedulerILi128ELi112ELi256ELi128ELb0ELb1ELb1ELb0ELb1ELb1EEEEEEEEEvNT_6ParamsE)
        .other          _ZN7cutlass13device_kernelIN5flash11enable_sm90INS1_16FlashAttnFwdSm90INS1_25CollectiveMainloopFwdSm90ILi2EN4cute5tupleIJNS5_1CILi1EEES8_S8_EEENS6_IJNS7_ILi128EEENS7_ILi112EEENS7_ILi192EEEEEELi192ENS_6half_tEfNS_4arch4Sm90ELb0ELb0ELb0ELb1ELb0ELb1ELb0ELb1ELb1ELb1ELb0ELb0EEENS1_21CollectiveEpilogueFwdINS6_IJSA_SC_SB_EEES9_SE_SG_Li256ELb1ELb1ELb0ELb0EEENS1_36VarlenDynamicPersistentTileSchedulerILi128ELi112ELi256ELi128ELb0ELb1ELb1ELb0ELb1ELb1EEEEEEEEEvNT_6ParamsE,@"STO_CUDA_ENTRY STV_DEFAULT"
_ZN7cutlass13device_kernelIN5flash11enable_sm90INS1_16FlashAttnFwdSm90INS1_25CollectiveMainloopFwdSm90ILi2EN4cute5tupleIJNS5_1CILi1EEES8_S8_EEENS6_IJNS7_ILi128EEENS7_ILi112EEENS7_ILi192EEEEEELi192ENS_6half_tEfNS_4arch4Sm90ELb0ELb0ELb0ELb1ELb0ELb1ELb0ELb1ELb1ELb1ELb0ELb0EEENS1_21CollectiveEpilogueFwdINS6_IJSA_SC_SB_EEES9_SE_SG_Li256ELb1ELb1ELb0ELb0EEENS1_36VarlenDynamicPersistentTileSchedulerILi128ELi112ELi256ELi128ELb0ELb1ELb1ELb0ELb1ELb1EEEEEEEEEvNT_6ParamsE:
[----:B------:R-:W-:Y:S01]  /*0000*/  LDC R1, c[0x0][0x37c] ;  /* 0x0000df00ff017b82 */ /* 0x000fe20000000800 */
[----:B------:R-:W-:Y:S05]  /*0010*/  EXIT ;  /* 0x000000000000794d */ /* 0x000fea0003800000 */
.L_x_13:
        /* <DEDUP_REMOVED lines=14> */
.L_x_61:


//--------------------- .text._ZN7cutlass13device_kernelIN5flash11enable_sm90INS1_16FlashAttnFwdSm90INS1_25CollectiveMainloopFwdSm90ILi2EN4cute5tupleIJNS5_1CILi1EEES8_S8_EEENS6_IJNS7_ILi128EEENS7_ILi96EEENS7_ILi192EEEEEELi192ENS_6half_tEfNS_4arch4Sm90ELb0ELb1ELb0ELb0ELb0ELb0ELb0ELb1ELb1ELb1ELb0ELb0EEENS1_21CollectiveEpilogueFwdINS6_IJSA_SC_SB_EEES9_SE_SG_Li256ELb0ELb1ELb0ELb0EEENS1_30DynamicPersistentTileSchedulerILi256ELi128ELb0ELb1ELb1EEEEEEEEEvNT_6ParamsE --------------------------
	.section	.text._ZN7cutlass13device_kernelIN5flash11enable_sm90INS1_16FlashAttnFwdSm90INS1_25CollectiveMainloopFwdSm90ILi2EN4cute5tupleIJNS5_1CILi1EEES8_S8_EEENS6_IJNS7_ILi128EEENS7_ILi96EEENS7_ILi192EEEEEELi192ENS_6half_tEfNS_4arch4Sm90ELb0ELb1ELb0ELb0ELb0ELb0ELb0ELb1ELb1ELb1ELb0ELb0EEENS1_21CollectiveEpilogueFwdINS6_IJSA_SC_SB_EEES9_SE_SG_Li256ELb0ELb1ELb0ELb0EEENS1_30DynamicPersistentTileSchedulerILi256ELi128ELb0ELb1ELb1EEEEEEEEEvNT_6ParamsE,"ax",@progbits
	.align	128
.text._ZN7cutlass13device_kernelIN5flash11enable_sm90INS1_16FlashAttnFwdSm90INS1_25CollectiveMainloopFwdSm90ILi2EN4cute5tupleIJNS5_1CILi1EEES8_S8_EEENS6_IJNS7_ILi128EEENS7_ILi96EEENS7_ILi192EEEEEELi192ENS_6half_tEfNS_4arch4Sm90ELb0ELb1ELb0ELb0ELb0ELb0ELb0ELb1ELb1ELb1ELb0ELb0EEENS1_21CollectiveEpilogueFwdINS6_IJSA_SC_SB_EEES9_SE_SG_Li256ELb0ELb1ELb0ELb0EEENS1_30DynamicPersistentTileSchedulerILi256ELi128ELb0ELb1ELb1EEEEEEEEEvNT_6ParamsE:
        .type           _ZN7cutlass13device_kernelIN5flash11enable_sm90INS1_16FlashAttnFwdSm90INS1_25CollectiveMainloopFwdSm90ILi2EN4cute5tupleIJNS5_1CILi1EEES8_S8_EEENS6_IJNS7_ILi128EEENS7_ILi96EEENS7_ILi192EEEEEELi192ENS_6half_tEfNS_4arch4Sm90ELb0ELb1ELb0ELb0ELb0ELb0ELb0ELb1ELb1ELb1ELb0ELb0EEENS1_21CollectiveEpilogueFwdINS6_IJSA_SC_SB_EEES9_SE_SG_Li256ELb0ELb1ELb0ELb0EEENS1_30DynamicPersistentTileSchedulerILi256ELi128ELb0ELb1ELb1EEEEEEEEEvNT_6ParamsE,@function
        .size           _ZN7cutlass13device_kernelIN5flash11enable_sm90INS1_16FlashAttnFwdSm90INS1_25CollectiveMainloopFwdSm90ILi2EN4cute5tupleIJNS5_1CILi1EEES8_S8_EEENS6_IJNS7_ILi128EEENS7_ILi96EEENS7_ILi192EEEEEELi192ENS_6half_tEfNS_4arch4Sm90ELb0ELb1ELb0ELb0ELb0ELb0ELb0ELb1ELb1ELb1ELb0ELb0EEENS1_21CollectiveEpilogueFwdINS6_IJSA_SC_SB_EEES9_SE_SG_Li256ELb0ELb1ELb0ELb0EEENS1_30DynamicPersistentTileSchedulerILi256ELi128ELb0ELb1ELb1EEEEEEEEEvNT_6ParamsE,(.L_x_62 - _ZN7cutlass13device_kernelIN5flash11enable_sm90INS1_16FlashAttnFwdSm90INS1_25CollectiveMainloopFwdSm90ILi2EN4cute5tupleIJNS5_1CILi1EEES8_S8_EEENS6_IJNS7_ILi128EEENS7_ILi96EEENS7_ILi192EEEEEELi192ENS_6half_tEfNS_4arch4Sm90ELb0ELb1ELb0ELb0ELb0ELb0ELb0ELb1ELb1ELb1ELb0ELb0EEENS1_21CollectiveEpilogueFwdINS6_IJSA_SC_SB_EEES9_SE_SG_Li256ELb0ELb1ELb0ELb0EEENS1_30DynamicPersistentTileSchedulerILi256ELi128ELb0ELb1ELb1EEEEEEEEEvNT_6ParamsE)
        .other          _ZN7cutlass13device_kernelIN5flash11enable_sm90INS1_16FlashAttnFwdSm90INS1_25CollectiveMainloopFwdSm90ILi2EN4cute5tupleIJNS5_1CILi1EEES8_S8_EEENS6_IJNS7_ILi128EEENS7_ILi96EEENS7_ILi192EEEEEELi192ENS_6half_tEfNS_4arch4Sm90ELb0ELb1ELb0ELb0ELb0ELb0ELb0ELb1ELb1ELb1ELb0ELb0EEENS1_21CollectiveEpilogueFwdINS6_IJSA_SC_SB_EEES9_SE_SG_Li256ELb0ELb1ELb0ELb0EEENS1_30DynamicPersistentTileSchedulerILi256ELi128ELb0ELb1ELb1EEEEEEEEEvNT_6ParamsE,@"STO_CUDA_ENTRY STV_DEFAULT"
_ZN7cutlass13device_kernelIN5flash11enable_sm90INS1_16FlashAttnFwdSm90INS1_25CollectiveMainloopFwdSm90ILi2EN4cute5tupleIJNS5_1CILi1EEES8_S8_EEENS6_IJNS7_ILi128EEENS7_ILi96EEENS7_ILi192EEEEEELi192ENS_6half_tEfNS_4arch4Sm90ELb0ELb1ELb0ELb0ELb0ELb0ELb0ELb1ELb1ELb1ELb0ELb0EEENS1_21CollectiveEpilogueFwdINS6_IJSA_SC_SB_EEES9_SE_SG_Li256ELb0ELb1ELb0ELb0EEENS1_30DynamicPersistentTileSchedulerILi256ELi128ELb0ELb1ELb1EEEEEEEEEvNT_6ParamsE:
[----:B------:R-:W-:Y:S01]  /*0000*/  LDC R1, c[0x0][0x37c] ;  /* 0x0000df00ff017b82 */ /* 0x000fe20000000800 */
[----:B------:R-:W-:Y:S05]  /*0010*/  EXIT ;  /* 0x000000000000794d */ /* 0x000fea0003800000 */
.L_x_14:
        /* <DEDUP_REMOVED lines=14> */
.L_x_62:


//--------------------- .text._ZN7cutlass13device_kernelIN5flash11enable_sm90INS1_16FlashAttnFwdSm90INS1_25CollectiveMainloopFwdSm90ILi2EN4cute5tupleIJNS5_1CILi1EEES8_S8_EEENS6_IJNS7_ILi128EEENS7_ILi96EEENS7_ILi192EEEEEELi192ENS_6half_tEfNS_4arch4Sm90ELb0ELb1ELb0ELb1ELb0ELb0ELb0ELb1ELb1ELb1ELb0ELb0EEENS1_21CollectiveEpilogueFwdINS6_IJSA_SC_SB_EEES9_SE_SG_Li256ELb1ELb1ELb0ELb0EEENS1_36VarlenDynamicPersistentTileSchedulerILi128ELi96ELi256ELi128ELb0ELb1ELb1ELb1ELb0ELb1EEEEEEEEEvNT_6ParamsE --------------------------
	.section	.text._ZN7cutlass13device_kernelIN5flash11enable_sm90INS1_16FlashAttnFwdSm90INS1_25CollectiveMainloopFwdSm90ILi2EN4cute5tupleIJNS5_1CILi1EEES8_S8_EEENS6_IJNS7_ILi128EEENS7_ILi96EEENS7_ILi192EEEEEELi192ENS_6half_tEfNS_4arch4Sm90ELb0ELb1ELb0ELb1ELb0ELb0ELb0ELb1ELb1ELb1ELb0ELb0EEENS1_21CollectiveEpilogueFwdINS6_IJSA_SC_SB_EEES9_SE_SG_Li256ELb1ELb1ELb0ELb0EEENS1_36VarlenDynamicPersistentTileSchedulerILi128ELi96ELi256ELi128ELb0ELb1ELb1ELb1ELb0ELb1EEEEEEEEEvNT_6ParamsE,"ax",@progbits
	.align	128
.text._ZN7cutlass13device_kernelIN5flash11enable_sm90INS1_16FlashAttnFwdSm90INS1_25CollectiveMainloopFwdSm90ILi2EN4cute5tupleIJNS5_1CILi1EEES8_S8_EEENS6_IJNS7_ILi128EEENS7_ILi96EEENS7_ILi192EEEEEELi192ENS_6half_tEfNS_4arch4Sm90ELb0ELb1ELb0ELb1ELb0ELb0ELb0ELb1ELb1ELb1ELb0ELb0EEENS1_21CollectiveEpilogueFwdINS6_IJSA_SC_SB_EEES9_SE_SG_Li256ELb1ELb1ELb0ELb0EEENS1_36VarlenDynamicPersistentTileSchedulerILi128ELi96ELi256ELi128ELb0ELb1ELb1ELb1ELb0ELb1EEEEEEEEEvNT_6ParamsE:
        .type           _ZN7cutlass13device_kernelIN5flash11enable_sm90INS1_16FlashAttnFwdSm90INS1_25CollectiveMainloopFwdSm90ILi2EN4cute5tupleIJNS5_1CILi1EEES8_S8_EEENS6_IJNS7_ILi128EEENS7_ILi96EEENS7_ILi192EEEEEELi192ENS_6half_tEfNS_4arch4Sm90ELb0ELb1ELb0ELb1ELb0ELb0ELb0ELb1ELb1ELb1ELb0ELb0EEENS1_21CollectiveEpilogueFwdINS6_IJSA_SC_SB_EEES9_SE_SG_Li256ELb1ELb1ELb0ELb0EEENS1_36VarlenDynamicPersistentTileSchedulerILi128ELi96ELi256ELi128ELb0ELb1ELb1ELb1ELb0ELb1EEEEEEEEEvNT_6ParamsE,@function
        .size           _ZN7cutlass13device_kernelIN5flash11enable_sm90INS1_16FlashAttnFwdSm90INS1_25CollectiveMainloopFwdSm90ILi2EN4cute5tupleIJNS5_1CILi1EEES8_S8_EEENS6_IJNS7_ILi128EEENS7_ILi96EEENS7_ILi192EEEEEELi192ENS_6half_tEfNS_4arch4Sm90ELb0ELb1ELb0ELb1ELb0ELb0ELb0ELb1ELb1ELb1ELb0ELb0EEENS1_21CollectiveEpilogueFwdINS6_IJSA_SC_SB_EEES9_SE_SG_Li256ELb1ELb1ELb0ELb0EEENS1_36VarlenDynamicPersistentTileSchedulerILi128ELi96ELi256ELi128ELb0ELb1ELb1ELb1ELb0ELb1EEEEEEEEEvNT_6ParamsE,(.L_x_63 - _ZN7cutlass13device_kernelIN5flash11enable_sm90INS1_16FlashAttnFwdSm90INS1_25CollectiveMainloopFwdSm90ILi2EN4cute5tupleIJNS5_1CILi1EEES8_S8_EEENS6_IJNS7_ILi128EEENS7_ILi96EEENS7_ILi192EEEEEELi192ENS_6half_tEfNS_4arch4Sm90ELb0ELb1ELb0ELb1ELb0ELb0ELb0ELb1ELb1ELb1ELb0ELb0EEENS1_21CollectiveEpilogueFwdINS6_IJSA_SC_SB_EEES9_SE_SG_Li256ELb1ELb1ELb0ELb0EEENS1_36VarlenDynamicPersistentTileSchedulerILi128ELi96ELi256ELi128ELb0ELb1ELb1ELb1ELb0ELb1EEEEEEEEEvNT_6ParamsE)
        .other          _ZN7cutlass13device_kernelIN5flash11enable_sm90INS1_16FlashAttnFwdSm90INS1_25CollectiveMainloopFwdSm90ILi2EN4cute5tupleIJNS5_1CILi1EEES8_S8_EEENS6_IJNS7_ILi128EEENS7_ILi96EEENS7_ILi192EEEEEELi192ENS_6half_tEfNS_4arch4Sm90ELb0ELb1ELb0ELb1ELb0ELb0ELb0ELb1ELb1ELb1ELb0ELb0EEENS1_21CollectiveEpilogueFwdINS6_IJSA_SC_SB_EEES9_SE_SG_Li256ELb1ELb1ELb0ELb0EEENS1_36VarlenDynamicPersistentTileSchedulerILi128ELi96ELi256ELi128ELb0ELb1ELb1ELb1ELb0ELb1EEEEEEEEEvNT_6ParamsE,@"STO_CUDA_ENTRY STV_DEFAULT"
_ZN7cutlass13device_kernelIN5flash11enable_sm90INS1_16FlashAttnFwdSm90INS1_25CollectiveMainloopFwdSm90ILi2EN4cute5tupleIJNS5_1CILi1EEES8_S8_EEENS6_IJNS7_ILi128EEENS7_ILi96EEENS7_ILi192EEEEEELi192ENS_6half_tEfNS_4arch4Sm90ELb0ELb1ELb0ELb1ELb0ELb0ELb0ELb1ELb1ELb1ELb0ELb0EEENS1_21CollectiveEpilogueFwdINS6_IJSA_SC_SB_EEES9_SE_SG_Li256ELb1ELb1ELb0ELb0EEENS1_36VarlenDynamicPersistentTileSchedulerILi128ELi96ELi256ELi128ELb0ELb1ELb1ELb1ELb0ELb1EEEEEEEEEvNT_6ParamsE:
[----:B------:R-:W-:Y:S01]  /*0000*/  LDC R1, c[0x0][0x37c] ;  /* 0x0000df00ff017b82 */ /* 0x000fe20000000800 */
[----:B------:R-:W-:Y:S05]  /*0010*/  EXIT ;  /* 0x000000000000794d */ /* 0x000fea0003800000 */
.L_x_15:
        /* <DEDUP_REMOVED lines=14> */
.L_x_63:


//--------------------- .text._ZN7cutlass13device_kernelIN5flash11enable_sm90INS1_16FlashAttnFwdSm90INS1_25CollectiveMainloopFwdSm90ILi2EN4cute5tupleIJNS5_1CILi1EEES8_S8_EEENS6_IJNS7_ILi128EEENS7_ILi96EEENS7_ILi192EEEEEELi192ENS_6half_tEfNS_4arch4Sm90ELb0ELb1ELb0ELb1ELb0ELb1ELb0ELb1ELb1ELb1ELb0ELb0EEENS1_21CollectiveEpilogueFwdINS6_IJSA_SC_SB_EEES9_SE_SG_Li256ELb1ELb1ELb0ELb0EEENS1_36VarlenDynamicPersistentTileSchedulerILi128ELi96ELi256ELi128ELb0ELb1ELb1ELb1ELb0ELb1EEEEEEEEEvNT_6ParamsE --------------------------
	.section	.text._ZN7cutlass13device_kernelIN5flash11enable_sm90INS1_16FlashAttnFwdSm90INS1_25CollectiveMainloopFwdSm90ILi2EN4cute5tupleIJNS5_1CILi1EEES8_S8_EEENS6_IJNS7_ILi128EEENS7_ILi96EEENS7_ILi192EEEEEELi192ENS_6half_tEfNS_4arch4Sm90ELb0ELb1ELb0ELb1ELb0ELb1ELb0ELb1ELb1ELb1ELb0ELb0EEENS1_21CollectiveEpilogueFwdINS6_IJSA_SC_SB_EEES9_SE_SG_Li256ELb1ELb1ELb0ELb0EEENS1_36VarlenDynamicPersistentTileSchedulerILi128ELi96ELi256ELi128ELb0ELb1ELb1ELb1ELb0ELb1EEEEEEEEEvNT_6ParamsE,"ax",@progbits
	.align	128
.text._ZN7cutlass13device_kernelIN5flash11enable_sm90INS1_16FlashAttnFwdSm90INS1_25CollectiveMainloopFwdSm90ILi2EN4cute5tupleIJNS5_1CILi1EEES8_S8_EEENS6_IJNS7_ILi128EEENS7_ILi96EEENS7_ILi192EEEEEELi192ENS_6half_tEfNS_4arch4Sm90ELb0ELb1ELb0ELb1ELb0ELb1ELb0ELb1ELb1ELb1ELb0ELb0EEENS1_21CollectiveEpilogueFwdINS6_IJSA_SC_SB_EEES9_SE_SG_Li256ELb1ELb1ELb0ELb0EEENS1_36VarlenDynamicPersistentTileSchedulerILi128ELi96ELi256ELi128ELb0ELb1ELb1ELb1ELb0ELb1EEEEEEEEEvNT_6ParamsE:
        .type           _ZN7cutlass13device_kernelIN5flash11enable_sm90INS1_16FlashAttnFwdSm90INS1_25CollectiveMainloopFwdSm90ILi2EN4cute5tupleIJNS5_1CILi1EEES8_S8_EEENS6_IJNS7_ILi128EEENS7_ILi96EEENS7_ILi192EEEEEELi192ENS_6half_tEfNS_4arch4Sm90ELb0ELb1ELb0ELb1ELb0ELb1ELb0ELb1ELb1ELb1ELb0ELb0EEENS1_21CollectiveEpilogueFwdINS6_IJSA_SC_SB_EEES9_SE_SG_Li256ELb1ELb1ELb0ELb0EEENS1_36VarlenDynamicPersistentTileSchedulerILi128ELi96ELi256ELi128ELb0ELb1ELb1ELb1ELb0ELb1EEEEEEEEEvNT_6ParamsE,@function
        .size           _ZN7cutlass13device_kernelIN5flash11enable_sm90INS1_16FlashAttnFwdSm90INS1_25CollectiveMainloopFwdSm90ILi2EN4cute5tupleIJNS5_1CILi1EEES8_S8_EEENS6_IJNS7_ILi128EEENS7_ILi96EEENS7_ILi192EEEEEELi192ENS_6half_tEfNS_4arch4Sm90ELb0ELb1ELb0ELb1ELb0ELb1ELb0ELb1ELb1ELb1ELb0ELb0EEENS1_21CollectiveEpilogueFwdINS6_IJSA_SC_SB_EEES9_SE_SG_Li256ELb1ELb1ELb0ELb0EEENS1_36VarlenDynamicPersistentTileSchedulerILi128ELi96ELi256ELi128ELb0ELb1ELb1ELb1ELb0ELb1EEEEEEEEEvNT_6ParamsE,(.L_x_64 - _ZN7cutlass13device_kernelIN5flash11enable_sm90INS1_16FlashAttnFwdSm90INS1_25CollectiveMainloopFwdSm90ILi2EN4cute5tupleIJNS5_1CILi1EEES8_S8_EEENS6_IJNS7_ILi128EEENS7_ILi96EEENS7_ILi192EEEEEELi192ENS_6half_tEfNS_4arch4Sm90ELb0ELb1ELb0ELb1ELb0ELb1ELb0ELb1ELb1ELb1ELb0ELb0EEENS1_21CollectiveEpilogueFwdINS6_IJSA_SC_SB_EEES9_SE_SG_Li256ELb1ELb1ELb0ELb0EEENS1_36VarlenDynamicPersistentTileSchedulerILi128ELi96ELi256ELi128ELb0ELb1ELb1ELb1ELb0ELb1EEEEEEEEEvNT_6ParamsE)
        .other          _ZN7cutlass13device_kernelIN5flash11enable_sm90INS1_16FlashAttnFwdSm90INS1_25CollectiveMainloopFwdSm90ILi2EN4cute5tupleIJNS5_1CILi1EEES8_S8_EEENS6_IJNS7_ILi128EEENS7_ILi96EEENS7_ILi192EEEEEELi192ENS_6half_tEfNS_4arch4Sm90ELb0ELb1ELb0ELb1ELb0ELb1ELb0ELb1ELb1ELb1ELb0ELb0EEENS1_21CollectiveEpilogueFwdINS6_IJSA_SC_SB_EEES9_SE_SG_Li256ELb1ELb1ELb0ELb0EEENS1_36VarlenDynamicPersistentTileSchedulerILi128ELi96ELi256ELi128ELb0ELb1ELb1ELb1ELb0ELb1EEEEEEEEEvNT_6ParamsE,@"STO_CUDA_ENTRY STV_DEFAULT"
_ZN7cutlass13device_kernelIN5flash11enable_sm90INS1_16FlashAttnFwdSm90INS1_25CollectiveMainloopFwdSm90ILi2EN4cute5tupleIJNS5_1CILi1EEES8_S8_EEENS6_IJNS7_ILi128EEENS7_ILi96EEENS7_ILi192EEEEEELi192ENS_6half_tEfNS_4arch4Sm90ELb0ELb1ELb0ELb1ELb0ELb1ELb0ELb1ELb1ELb1ELb0ELb0EEENS1_21CollectiveEpilogueFwdINS6_IJSA_SC_SB_EEES9_SE_SG_Li256ELb1ELb1ELb0ELb0EEENS1_36VarlenDynamicPersistentTileSchedulerILi128ELi96ELi256ELi128ELb0ELb1ELb1ELb1ELb0ELb1EEEEEEEEEvNT_6ParamsE:
[----:B------:R-:W-:Y:S01]  /*0000*/  LDC R1, c[0x0][0x37c] ;  /* 0x0000df00ff017b82 */ /* 0x000fe20000000800 */
[----:B------:R-:W-:Y:S05]  /*0010*/  EXIT ;  /* 0x000000000000794d */ /* 0x000fea0003800000 */
.L_x_16:
        /* <DEDUP_REMOVED lines=14> */
.L_x_64:


//--------------------- .text._ZN7cutlass13device_kernelIN5flash11enable_sm90INS1_16FlashAttnFwdSm90INS1_25CollectiveMainloopFwdSm90ILi2EN4cute5tupleIJNS5_1CILi1EEES8_S8_EEENS6_IJNS7_ILi128EEENS7_ILi112EEENS7_ILi192EEEEEELi192ENS_6half_tEfNS_4arch4Sm90ELb1ELb0ELb0ELb0ELb0ELb0ELb0ELb1ELb1ELb1ELb0ELb0EEENS1_21CollectiveEpilogueFwdINS6_IJSA_SC_SB_EEES9_SE_SG_Li256ELb0ELb1ELb0ELb0EEENS1_30DynamicPersistentTileSchedulerILi256ELi128ELb0ELb1ELb1EEEEEEEEEvNT_6ParamsE --------------------------
	.section	.text._ZN7cutlass13device_kernelIN5flash11enable_sm90INS1_16FlashAttnFwdSm90INS1_25CollectiveMainloopFwdSm90ILi2EN4cute5tupleIJNS5_1CILi1EEES8_S8_EEENS6_IJNS7_ILi128EEENS7_ILi112EEENS7_ILi192EEEEEELi192ENS_6half_tEfNS_4arch4Sm90ELb1ELb0ELb0ELb0ELb0ELb0ELb0ELb1ELb1ELb1ELb0ELb0EEENS1_21CollectiveEpilogueFwdINS6_IJSA_SC_SB_EEES9_SE_SG_Li256ELb0ELb1ELb0ELb0EEENS1_30DynamicPersistentTileSchedulerILi256ELi128ELb0ELb1ELb1EEEEEEEEEvNT_6ParamsE,"ax",@progbits
	.align	128
.text._ZN7cutlass13device_kernelIN5flash11enable_sm90INS1_16FlashAttnFwdSm90INS1_25CollectiveMainloopFwdSm90ILi2EN4cute5tupleIJNS5_1CILi1EEES8_S8_EEENS6_IJNS7_ILi128EEENS7_ILi112EEENS7_ILi192EEEEEELi192ENS_6half_tEfNS_4arch4Sm90ELb1ELb0ELb0ELb0ELb0ELb0ELb0ELb1ELb1ELb1ELb0ELb0EEENS1_21CollectiveEpilogueFwdINS6_IJSA_SC_SB_EEES9_SE_SG_Li256ELb0ELb1ELb0ELb0EEENS1_30DynamicPersistentTileSchedulerILi256ELi128ELb0ELb1ELb1EEEEEEEEEvNT_6ParamsE:
        .type           _ZN7cutlass13device_kernelIN5flash11enable_sm90INS1_16FlashAttnFwdSm90INS1_25CollectiveMainloopFwdSm90ILi2EN4cute5tupleIJNS5_1CILi1EEES8_S8_EEENS6_IJNS7_ILi128EEENS7_ILi112EEENS7_ILi192EEEEEELi192ENS_6half_tEfNS_4arch4Sm90ELb1ELb0ELb0ELb0ELb0ELb0ELb0ELb1ELb1ELb1ELb0ELb0EEENS1_21CollectiveEpilogueFwdINS6_IJSA_SC_SB_EEES9_SE_SG_Li256ELb0ELb1ELb0ELb0EEENS1_30DynamicPersistentTileSchedulerILi256ELi128ELb0ELb1ELb1EEEEEEEEEvNT_6ParamsE,@function
        .size           _ZN7cutlass13device_kernelIN5flash11enable_sm90INS1_16FlashAttnFwdSm90INS1_25CollectiveMainloopFwdSm90ILi2EN4cute5tupleIJNS5_1CILi1EEES8_S8_EEENS6_IJNS7_ILi128EEENS7_ILi112EEENS7_ILi192EEEEEELi192ENS_6half_tEfNS_4arch4Sm90ELb1ELb0ELb0ELb0ELb0ELb0ELb0ELb1ELb1ELb1ELb0ELb0EEENS1_21CollectiveEpilogueFwdINS6_IJSA_SC_SB_EEES9_SE_SG_Li256ELb0ELb1ELb0ELb0EEENS1_30DynamicPersistentTileSchedulerILi256ELi128ELb0ELb1ELb1EEEEEEEEEvNT_6ParamsE,(.L_x_65 - _ZN7cutlass13device_kernelIN5flash11enable_sm90INS1_16FlashAttnFwdSm90INS1_25CollectiveMainloopFwdSm90ILi2EN4cute5tupleIJNS5_1CILi1EEES8_S8_EEENS6_IJNS7_ILi128EEENS7_ILi112EEENS7_ILi192EEEEEELi192ENS_6half_tEfNS_4arch4Sm90ELb1ELb0ELb0ELb0ELb0ELb0ELb0ELb1ELb1ELb1ELb0ELb0EEENS1_21CollectiveEpilogueFwdINS6_IJSA_SC_SB_EEES9_SE_SG_Li256ELb0ELb1ELb0ELb0EEENS1_30DynamicPersistentTileSchedulerILi256ELi128ELb0ELb1ELb1EEEEEEEEEvNT_6ParamsE)
        .other          _ZN7cutlass13device_kernelIN5flash11enable_sm90INS1_16FlashAttnFwdSm90INS1_25CollectiveMainloopFwdSm90ILi2EN4cute5tupleIJNS5_1CILi1EEES8_S8_EEENS6_IJNS7_ILi128EEENS7_ILi112EEENS7_ILi192EEEEEELi192ENS_6half_tEfNS_4arch4Sm90ELb1ELb0ELb0ELb0ELb0ELb0ELb0ELb1ELb1ELb1ELb0ELb0EEENS1_21CollectiveEpilogueFwdINS6_IJSA_SC_SB_EEES9_SE_SG_Li256ELb0ELb1ELb0ELb0EEENS1_30DynamicPersistentTileSchedulerILi256ELi128ELb0ELb1ELb1EEEEEEEEEvNT_6ParamsE,@"STO_CUDA_ENTRY STV_DEFAULT"
_ZN7cutlass13device_kernelIN5flash11enable_sm90INS1_16FlashAttnFwdSm90INS1_25CollectiveMainloopFwdSm90ILi2EN4cute5tupleIJNS5_1CILi1EEES8_S8_EEENS6_IJNS7_ILi128EEENS7_ILi112EEENS7_ILi192EEEEEELi192ENS_6half_tEfNS_4arch4Sm90ELb1ELb0ELb0ELb0ELb0ELb0ELb0ELb1ELb1ELb1ELb0ELb0EEENS1_21CollectiveEpilogueFwdINS6_IJSA_SC_SB_EEES9_SE_SG_Li256ELb0ELb1ELb0ELb0EEENS1_30DynamicPersistentTileSchedulerILi256ELi128ELb0ELb1ELb1EEEEEEEEEvNT_6ParamsE:
[----:B------:R-:W-:Y:S01]  /*0000*/  LDC R1, c[0x0][0x37c] ;  /* 0x0000df00ff017b82 */ /* 0x000fe20000000800 */
[----:B------:R-:W-:Y:S05]  /*0010*/  EXIT ;  /* 0x000000000000794d */ /* 0x000fea0003800000 */
.L_x_17:
        /* <DEDUP_REMOVED lines=14> */
.L_x_65:


//--------------------- .text._ZN7cutlass13device_kernelIN5flash11enable_sm90INS1_16FlashAttnFwdSm90INS1_25CollectiveMainloopFwdSm90ILi2EN4cute5tupleIJNS5_1CILi1EEES8_S8_EEENS6_IJNS7_ILi128EEENS7_ILi112EEENS7_ILi192EEEEEELi192ENS_6half_tEfNS_4arch4Sm90ELb1ELb0ELb0ELb1ELb0ELb0ELb0ELb1ELb1ELb1ELb0ELb0EEENS1_21CollectiveEpilogueFwdINS6_IJSA_SC_SB_EEES9_SE_SG_Li256ELb1ELb1ELb0ELb0EEENS1_36VarlenDynamicPersistentTileSchedulerILi128ELi112ELi256ELi128ELb0ELb1ELb1ELb1ELb1ELb1EEEEEEEEEvNT_6ParamsE --------------------------
	.section	.text._ZN7cutlass13device_kernelIN5flash11enable_sm90INS1_16FlashAttnFwdSm90INS1_25CollectiveMainloopFwdSm90ILi2EN4cute5tupleIJNS5_1CILi1EEES8_S8_EEENS6_IJNS7_ILi128EEENS7_ILi112EEENS7_ILi192EEEEEELi192ENS_6half_tEfNS_4arch4Sm90ELb1ELb0ELb0ELb1ELb0ELb0ELb0ELb1ELb1ELb1ELb0ELb0EEENS1_21CollectiveEpilogueFwdINS6_IJSA_SC_SB_EEES9_SE_SG_Li256ELb1ELb1ELb0ELb0EEENS1_36VarlenDynamicPersistentTileSchedulerILi128ELi112ELi256ELi128ELb0ELb1ELb1ELb1ELb1ELb1EEEEEEEEEvNT_6ParamsE,"ax",@progbits
	.align	128
.text._ZN7cutlass13device_kernelIN5flash11enable_sm90INS1_16FlashAttnFwdSm90INS1_25CollectiveMainloopFwdSm90ILi2EN4cute5tupleIJNS5_1CILi1EEES8_S8_EEENS6_IJNS7_ILi128EEENS7_ILi112EEENS7_ILi192EEEEEELi192ENS_6half_tEfNS_4arch4Sm90ELb1ELb0ELb0ELb1ELb0ELb0ELb0ELb1ELb1ELb1ELb0ELb0EEENS1_21CollectiveEpilogueFwdINS6_IJSA_SC_SB_EEES9_SE_SG_Li256ELb1ELb1ELb0ELb0EEENS1_36VarlenDynamicPersistentTileSchedulerILi128ELi112ELi256ELi128ELb0ELb1ELb1ELb1ELb1ELb1EEEEEEEEEvNT_6ParamsE:
        .type           _ZN7cutlass13device_kernelIN5flash11enable_sm90INS1_16FlashAttnFwdSm90INS1_25CollectiveMainloopFwdSm90ILi2EN4cute5tupleIJNS5_1CILi1EEES8_S8_EEENS6_IJNS7_ILi128EEENS7_ILi112EEENS7_ILi192EEEEEELi192ENS_6half_tEfNS_4arch4Sm90ELb1ELb0ELb0ELb1ELb0ELb0ELb0ELb1ELb1ELb1ELb0ELb0EEENS1_21CollectiveEpilogueFwdINS6_IJSA_SC_SB_EEES9_SE_SG_Li256ELb1ELb1ELb0ELb0EEENS1_36VarlenDynamicPersistentTileSchedulerILi128ELi112ELi256ELi128ELb0ELb1ELb1ELb1ELb1ELb1EEEEEEEEEvNT_6ParamsE,@function
        .size           _ZN7cutlass13device_kernelIN5flash11enable_sm90INS1_16FlashAttnFwdSm90INS1_25CollectiveMainloopFwdSm90ILi2EN4cute5tupleIJNS5_1CILi1EEES8_S8_EEENS6_IJNS7_ILi128EEENS7_ILi112EEENS7_ILi192EEEEEELi192ENS_6half_tEfNS_4arch4Sm90ELb1ELb0ELb0ELb1ELb0ELb0ELb0ELb1ELb1ELb1ELb0ELb0EEENS1_21CollectiveEpilogueFwdINS6_IJSA_SC_SB_EEES9_SE_SG_Li256ELb1ELb1ELb0ELb0EEENS1_36VarlenDynamicPersistentTileSchedulerILi128ELi112ELi256ELi128ELb0ELb1ELb1ELb1ELb1ELb1EEEEEEEEEvNT_6ParamsE,(.L_x_66 - _ZN7cutlass13device_kernelIN5flash11enable_sm90INS1_16FlashAttnFwdSm90INS1_25CollectiveMainloopFwdSm90ILi2EN4cute5tupleIJNS5_1CILi1EEES8_S8_EEENS6_IJNS7_ILi128EEENS7_ILi112EEENS7_ILi192EEEEEELi192ENS_6half_tEfNS_4arch4Sm90ELb1ELb0ELb0ELb1ELb0ELb0ELb0ELb1ELb1ELb1ELb0ELb0EEENS1_21CollectiveEpilogueFwdINS6_IJSA_SC_SB_EEES9_SE_SG_Li256ELb1ELb1ELb0ELb0EEENS1_36VarlenDynamicPersistentTileSchedulerILi128ELi112ELi256ELi128ELb0ELb1ELb1ELb1ELb1ELb1EEEEEEEEEvNT_6ParamsE)
        .other          _ZN7cutlass13device_kernelIN5flash11enable_sm90INS1_16FlashAttnFwdSm90INS1_25CollectiveMainloopFwdSm90ILi2EN4cute5tupleIJNS5_1CILi1EEES8_S8_EEENS6_IJNS7_ILi128EEENS7_ILi112EEENS7_ILi192EEEEEELi192ENS_6half_tEfNS_4arch4Sm90ELb1ELb0ELb0ELb1ELb0ELb0ELb0ELb1ELb1ELb1ELb0ELb0EEENS1_21CollectiveEpilogueFwdINS6_IJSA_SC_SB_EEES9_SE_SG_Li256ELb1ELb1ELb0ELb0EEENS1_36VarlenDynamicPersistentTileSchedulerILi128ELi112ELi256ELi128ELb0ELb1ELb1ELb1ELb1ELb1EEEEEEEEEvNT_6ParamsE,@"STO_CUDA_ENTRY STV_DEFAULT"
_ZN7cutlass13device_kernelIN5flash11enable_sm90INS1_16FlashAttnFwdSm90INS1_25CollectiveMainloopFwdSm90ILi2EN4cute5tupleIJNS5_1CILi1EEES8_S8_EEENS6_IJNS7_ILi128EEENS7_ILi112EEENS7_ILi192EEEEEELi192ENS_6half_tEfNS_4arch4Sm90ELb1ELb0ELb0ELb1ELb0ELb0ELb0ELb1ELb1ELb1ELb0ELb0EEENS1_21CollectiveEpilogueFwdINS6_IJSA_SC_SB_EEES9_SE_SG_Li256ELb1ELb1ELb0ELb0EEENS1_36VarlenDynamicPersistentTileSchedulerILi128ELi112ELi256ELi128ELb0ELb1ELb1ELb1ELb1ELb1EEEEEEEEEvNT_6ParamsE:
[----:B------:R-:W-:Y:S01]  /*0000*/  LDC R1, c[0x0][0x37c] ;  /* 0x0000df00ff017b82 */ /* 0x000fe20000000800 */
[----:B------:R-:W-:Y:S05]  /*0010*/  EXIT ;  /* 0x000000000000794d */ /* 0x000fea0003800000 */
.L_x_18:
        /* <DEDUP_REMOVED lines=14> */
.L_x_66:


//--------------------- .text._ZN7cutlass13device_kernelIN5flash11enable_sm90INS1_16FlashAttnFwdSm90INS1_25CollectiveMainloopFwdSm90ILi2EN4cute5tupleIJNS5_1CILi1EEES8_S8_EEENS6_IJNS7_ILi128EEENS7_ILi112EEENS7_ILi192EEEEEELi192ENS_6half_tEfNS_4arch4Sm90ELb1ELb0ELb0ELb1ELb0ELb1ELb0ELb1ELb1ELb1ELb0ELb0EEENS1_21CollectiveEpilogueFwdINS6_IJSA_SC_SB_EEES9_SE_SG_Li256ELb1ELb1ELb0ELb0EEENS1_36VarlenDynamicPersistentTileSchedulerILi128ELi112ELi256ELi128ELb0ELb1ELb1ELb1ELb1ELb1EEEEEEEEEvNT_6ParamsE --------------------------
	.section	.text._ZN7cutlass13device_kernelIN5flash11enable_sm90INS1_16FlashAttnFwdSm90INS1_25CollectiveMainloopFwdSm90ILi2EN4cute5tupleIJNS5_1CILi1EEES8_S8_EEENS6_IJNS7_ILi128EEENS7_ILi112EEENS7_ILi192EEEEEELi192ENS_6half_tEfNS_4arch4Sm90ELb1ELb0ELb0ELb1ELb0ELb1ELb0ELb1ELb1ELb1ELb0ELb0EEENS1_21CollectiveEpilogueFwdINS6_IJSA_SC_SB_EEES9_SE_SG_Li256ELb1ELb1ELb0ELb0EEENS1_36VarlenDynamicPersistentTileSchedulerILi128ELi112ELi256ELi128ELb0ELb1ELb1ELb1ELb1ELb1EEEEEEEEEvNT_6ParamsE,"ax",@progbits
	.align	128
.text._ZN7cutlass13device_kernelIN5flash11enable_sm90INS1_16FlashAttnFwdSm90INS1_25CollectiveMainloopFwdSm90ILi2EN4cute5tupleIJNS5_1CILi1EEES8_S8_EEENS6_IJNS7_ILi128EEENS7_ILi112EEENS7_ILi192EEEEEELi192ENS_6half_tEfNS_4arch4Sm90ELb1ELb0ELb0ELb1ELb0ELb1ELb0ELb1ELb1ELb1ELb0ELb0EEENS1_21CollectiveEpilogueFwdINS6_IJSA_SC_SB_EEES9_SE_SG_Li256ELb1ELb1ELb0ELb0EEENS1_36VarlenDynamicPersistentTileSchedulerILi128ELi112ELi256ELi128ELb0ELb1ELb1ELb1ELb1ELb1EEEEEEEEEvNT_6ParamsE:
        .type           _ZN7cutlass13device_kernelIN5flash11enable_sm90INS1_16FlashAttnFwdSm90INS1_25CollectiveMainloopFwdSm90ILi2EN4cute5tupleIJNS5_1CILi1EEES8_S8_EEENS6_IJNS7_ILi128EEENS7_ILi112EEENS7_ILi192EEEEEELi192ENS_6half_tEfNS_4arch4Sm90ELb1ELb0ELb0ELb1ELb0ELb1ELb0ELb1ELb1ELb1ELb0ELb0EEENS1_21CollectiveEpilogueFwdINS6_IJSA_SC_SB_EEES9_SE_SG_Li256ELb1ELb1ELb0ELb0EEENS1_36VarlenDynamicPersistentTileSchedulerILi128ELi112ELi256ELi128ELb0ELb1ELb1ELb1ELb1ELb1EEEEEEEEEvNT_6ParamsE,@function
        .size           _ZN7cutlass13device_kernelIN5flash11enable_sm90INS1_16FlashAttnFwdSm90INS1_25CollectiveMainloopFwdSm90ILi2EN4cute5tupleIJNS5_1CILi1EEES8_S8_EEENS6_IJNS7_ILi128EEENS7_ILi112EEENS7_ILi192EEEEEELi192ENS_6half_tEfNS_4arch4Sm90ELb1ELb0ELb0ELb1ELb0ELb1ELb0ELb1ELb1ELb1ELb0ELb0EEENS1_21CollectiveEpilogueFwdINS6_IJSA_SC_SB_EEES9_SE_SG_Li256ELb1ELb1ELb0ELb0EEENS1_36VarlenDynamicPersistentTileSchedulerILi128ELi112ELi256ELi128ELb0ELb1ELb1ELb1ELb1ELb1EEEEEEEEEvNT_6ParamsE,(.L_x_67 - _ZN7cutlass13device_kernelIN5flash11enable_sm90INS1_16FlashAttnFwdSm90INS1_25CollectiveMainloopFwdSm90ILi2EN4cute5tupleIJNS5_1CILi1EEES8_S8_EEENS6_IJNS7_ILi128EEENS7_ILi112EEENS7_ILi192EEEEEELi192ENS_6half_tEfNS_4arch4Sm90ELb1ELb0ELb0ELb1ELb0ELb1ELb0ELb1ELb1ELb1ELb0ELb0EEENS1_21CollectiveEpilogueFwdINS6_IJSA_SC_SB_EEES9_SE_SG_Li256ELb1ELb1ELb0ELb0EEENS1_36VarlenDynamicPersistentTileSchedulerILi128ELi112ELi256ELi128ELb0ELb1ELb1ELb1ELb1ELb1EEEEEEEEEvNT_6ParamsE)
        .other          _ZN7cutlass13device_kernelIN5flash11enable_sm90INS1_16FlashAttnFwdSm90INS1_25CollectiveMainloopFwdSm90ILi2EN4cute5tupleIJNS5_1CILi1EEES8_S8_EEENS6_IJNS7_ILi128EEENS7_ILi112EEENS7_ILi192EEEEEELi192ENS_6half_tEfNS_4arch4Sm90ELb1ELb0ELb0ELb1ELb0ELb1ELb0ELb1ELb1ELb1ELb0ELb0EEENS1_21CollectiveEpilogueFwdINS6_IJSA_SC_SB_EEES9_SE_SG_Li256ELb1ELb1ELb0ELb0EEENS1_36VarlenDynamicPersistentTileSchedulerILi128ELi112ELi256ELi128ELb0ELb1ELb1ELb1ELb1ELb1EEEEEEEEEvNT_6ParamsE,@"STO_CUDA_ENTRY STV_DEFAULT"
_ZN7cutlass13device_kernelIN5flash11enable_sm90INS1_16FlashAttnFwdSm90INS1_25CollectiveMainloopFwdSm90ILi2EN4cute5tupleIJNS5_1CILi1EEES8_S8_EEENS6_IJNS7_ILi128EEENS7_ILi112EEENS7_ILi192EEEEEELi192ENS_6half_tEfNS_4arch4Sm90ELb1ELb0ELb0ELb1ELb0ELb1ELb0ELb1ELb1ELb1ELb0ELb0EEENS1_21CollectiveEpilogueFwdINS6_IJSA_SC_SB_EEES9_SE_SG_Li256ELb1ELb1ELb0ELb0EEENS1_36VarlenDynamicPersistentTileSchedulerILi128ELi112ELi256ELi128ELb0ELb1ELb1ELb1ELb1ELb1EEEEEEEEEvNT_6ParamsE:
[----:B------:R-:W-:Y:S01]  /*0000*/  LDC R1, c[0x0][0x37c] ;  /* 0x0000df00ff017b82 */ /* 0x000fe20000000800 */
[----:B------:R-:W-:Y:S05]  /*0010*/  EXIT ;  /* 0x000000000000794d */ /* 0x000fea0003800000 */
.L_x_19:
        /* <DEDUP_REMOVED lines=14> */
.L_x_67:


//--------------------- .text._ZN7cutlass13device_kernelIN5flash11enable_sm90INS1_16FlashAttnFwdSm90INS1_25CollectiveMainloopFwdSm90ILi2EN4cute5tupleIJNS5_1CILi1EEES8_S8_EEENS6_IJNS7_ILi128EEENS7_ILi176EEESA_EEELi128ENS_6half_tEfNS_4arch4Sm90ELb0ELb0ELb0ELb0ELb0ELb0ELb0ELb1ELb1ELb1ELb0ELb0EEENS1_21CollectiveEpilogueFwdINS6_IJSA_SA_SB_EEES9_SD_SF_Li256ELb0ELb1ELb0ELb0EEENS1_29StaticPersistentTileSchedulerILb0EEEEEEEEEvNT_6ParamsE --------------------------
	.section	.text._ZN7cutlass13device_kernelIN5flash11enable_sm90INS1_16FlashAttnFwdSm90INS1_25CollectiveMainloopFwdSm90ILi2EN4cute5tupleIJNS5_1CILi1EEES8_S8_EEENS6_IJNS7_ILi128EEENS7_ILi176EEESA_EEELi128ENS_6half_tEfNS_4arch4Sm90ELb0ELb0ELb0ELb0ELb0ELb0ELb0ELb1ELb1ELb1ELb0ELb0EEENS1_21CollectiveEpilogueFwdINS6_IJSA_SA_SB_EEES9_SD_SF_Li256ELb0ELb1ELb0ELb0EEENS1_29StaticPersistentTileSchedulerILb0EEEEEEEEEvNT_6ParamsE,"ax",@progbits
	.align	128
.text._ZN7cutlass13device_kernelIN5flash11enable_sm90INS1_16FlashAttnFwdSm90INS1_25CollectiveMainloopFwdSm90ILi2EN4cute5tupleIJNS5_1CILi1EEES8_S8_EEENS6_IJNS7_ILi128EEENS7_ILi176EEESA_EEELi128ENS_6half_tEfNS_4arch4Sm90ELb0ELb0ELb0ELb0ELb0ELb0ELb0ELb1ELb1ELb1ELb0ELb0EEENS1_21CollectiveEpilogueFwdINS6_IJSA_SA_SB_EEES9_SD_SF_Li256ELb0ELb1ELb0ELb0EEENS1_29StaticPersistentTileSchedulerILb0EEEEEEEEEvNT_6ParamsE:
        .type           _ZN7cutlass13device_kernelIN5flash11enable_sm90INS1_16FlashAttnFwdSm90INS1_25CollectiveMainloopFwdSm90ILi2EN4cute5tupleIJNS5_1CILi1EEES8_S8_EEENS6_IJNS7_ILi128EEENS7_ILi176EEESA_EEELi128ENS_6half_tEfNS_4arch4Sm90ELb0ELb0ELb0ELb0ELb0ELb0ELb0ELb1ELb1ELb1ELb0ELb0EEENS1_21CollectiveEpilogueFwdINS6_IJSA_SA_SB_EEES9_SD_SF_Li256ELb0ELb1ELb0ELb0EEENS1_29StaticPersistentTileSchedulerILb0EEEEEEEEEvNT_6ParamsE,@function
        .size           _ZN7cutlass13device_kernelIN5flash11enable_sm90INS1_16FlashAttnFwdSm90INS1_25CollectiveMainloopFwdSm90ILi2EN4cute5tupleIJNS5_1CILi1EEES8_S8_EEENS6_IJNS7_ILi128EEENS7_ILi176EEESA_EEELi128ENS_6half_tEfNS_4arch4Sm90ELb0ELb0ELb0ELb0ELb0ELb0ELb0ELb1ELb1ELb1ELb0ELb0EEENS1_21CollectiveEpilogueFwdINS6_IJSA_SA_SB_EEES9_SD_SF_Li256ELb0ELb1ELb0ELb0EEENS1_29StaticPersistentTileSchedulerILb0EEEEEEEEEvNT_6ParamsE,(.L_x_68 - _ZN7cutlass13device_kernelIN5flash11enable_sm90INS1_16FlashAttnFwdSm90INS1_25CollectiveMainloopFwdSm90ILi2EN4cute5tupleIJNS5_1CILi1EEES8_S8_EEENS6_IJNS7_ILi128EEENS7_ILi176EEESA_EEELi128ENS_6half_tEfNS_4arch4Sm90ELb0ELb0ELb0ELb0ELb0ELb0ELb0ELb1ELb1ELb1ELb0ELb0EEENS1_21CollectiveEpilogueFwdINS6_IJSA_SA_SB_EEES9_SD_SF_Li256ELb0ELb1ELb0ELb0EEENS1_29StaticPersistentTileSchedulerILb0EEEEEEEEEvNT_6ParamsE)
        .other          _ZN7cutlass13device_kernelIN5flash11enable_sm90INS1_16FlashAttnFwdSm90INS1_25CollectiveMainloopFwdSm90ILi2EN4cute5tupleIJNS5_1CILi1EEES8_S8_EEENS6_IJNS7_ILi128EEENS7_ILi176EEESA_EEELi128ENS_6half_tEfNS_4arch4Sm90ELb0ELb0ELb0ELb0ELb0ELb0ELb0ELb1ELb1ELb1ELb0ELb0EEENS1_21CollectiveEpilogueFwdINS6_IJSA_SA_SB_EEES9_SD_SF_Li256ELb0ELb1ELb0ELb0EEENS1_29StaticPersistentTileSchedulerILb0EEEEEEEEEvNT_6ParamsE,@"STO_CUDA_ENTRY STV_DEFAULT"
_ZN7cutlass13device_kernelIN5flash11enable_sm90INS1_16FlashAttnFwdSm90INS1_25CollectiveMainloopFwdSm90ILi2EN4cute5tupleIJNS5_1CILi1EEES8_S8_EEENS6_IJNS7_ILi128EEENS7_ILi176EEESA_EEELi128ENS_6half_tEfNS_4arch4Sm90ELb0ELb0ELb0ELb0ELb0ELb0ELb0ELb1ELb1ELb1ELb0ELb0EEENS1_21CollectiveEpilogueFwdINS6_IJSA_SA_SB_EEES9_SD_SF_Li256ELb0ELb1ELb0ELb0EEENS1_29StaticPersistentTileSchedulerILb0EEEEEEEEEvNT_6ParamsE:
[----:B------:R-:W-:Y:S01]  /*0000*/  LDC R1, c[0x0][0x37c] ;  /* 0x0000df00ff017b82 */ /* 0x000fe20000000800 */
[----:B------:R-:W-:Y:S05]  /*0010*/  EXIT ;  /* 0x000000000000794d */ /* 0x000fea0003800000 */
.L_x_20:
        /* <DEDUP_REMOVED lines=14> */
.L_x_68:


//--------------------- .text._ZN7cutlass13device_kernelIN5flash11enable_sm90INS1_16FlashAttnFwdSm90INS1_25CollectiveMainloopFwdSm90ILi2EN4cute5tupleIJNS5_1CILi2EEENS7_ILi1EEES9_EEENS6_IJNS7_ILi128EEENS7_ILi176EEESB_EEELi128ENS_6half_tEfNS_4arch4Sm90ELb0ELb0ELb0ELb0ELb0ELb0ELb0ELb1ELb1ELb1ELb0ELb0EEENS1_21CollectiveEpilogueFwdINS6_IJSB_SB_SC_EEESA_SE_SG_Li256ELb0ELb1ELb0ELb0EEENS1_29StaticPersistentTileSchedulerILb0EEEEEEEEEvNT_6ParamsE --------------------------
	.section	.text._ZN7cutlass13device_kernelIN5flash11enable_sm90INS1_16FlashAttnFwdSm90INS1_25CollectiveMainloopFwdSm90ILi2EN4cute5tupleIJNS5_1CILi2EEENS7_ILi1EEES9_EEENS6_IJNS7_ILi128EEENS7_ILi176EEESB_EEELi128ENS_6half_tEfNS_4arch4Sm90ELb0ELb0ELb0ELb0ELb0ELb0ELb0ELb1ELb1ELb1ELb0ELb0EEENS1_21CollectiveEpilogueFwdINS6_IJSB_SB_SC_EEESA_SE_SG_Li256ELb0ELb1ELb0ELb0EEENS1_29StaticPersistentTileSchedulerILb0EEEEEEEEEvNT_6ParamsE,"ax",@progbits
	.align	128
.text._ZN7cutlass13device_kernelIN5flash11enable_sm90INS1_16FlashAttnFwdSm90INS1_25CollectiveMainloopFwdSm90ILi2EN4cute5tupleIJNS5_1CILi2EEENS7_ILi1EEES9_EEENS6_IJNS7_ILi128EEENS7_ILi176EEESB_EEELi128ENS_6half_tEfNS_4arch4Sm90ELb0ELb0ELb0ELb0ELb0ELb0ELb0ELb1ELb1ELb1ELb0ELb0EEENS1_21CollectiveEpilogueFwdINS6_IJSB_SB_SC_EEESA_SE_SG_Li256ELb0ELb1ELb0ELb0EEENS1_29StaticPersistentTileSchedulerILb0EEEEEEEEEvNT_6ParamsE:
        .type           _ZN7cutlass13device_kernelIN5flash11enable_sm90INS1_16FlashAttnFwdSm90INS1_25CollectiveMainloopFwdSm90ILi2EN4cute5tupleIJNS5_1CILi2EEENS7_ILi1EEES9_EEENS6_IJNS7_ILi128EEENS7_ILi176EEESB_EEELi128ENS_6half_tEfNS_4arch4Sm90ELb0ELb0ELb0ELb0ELb0ELb0ELb0ELb1ELb1ELb1ELb0ELb0EEENS1_21CollectiveEpilogueFwdINS6_IJSB_SB_SC_EEESA_SE_SG_Li256ELb0ELb1ELb0ELb0EEENS1_29StaticPersistentTileSchedulerILb0EEEEEEEEEvNT_6ParamsE,@function
        .size           _ZN7cutlass13device_kernelIN5flash11enable_sm90INS1_16FlashAttnFwdSm90INS1_25CollectiveMainloopFwdSm90ILi2EN4cute5tupleIJNS5_1CILi2EEENS7_ILi1EEES9_EEENS6_IJNS7_ILi128EEENS7_ILi176EEESB_EEELi128ENS_6half_tEfNS_4arch4Sm90ELb0ELb0ELb0ELb0ELb0ELb0ELb0ELb1ELb1ELb1ELb0ELb0EEENS1_21CollectiveEpilogueFwdINS6_IJSB_SB_SC_EEESA_SE_SG_Li256ELb0ELb1ELb0ELb0EEENS1_29StaticPersistentTileSchedulerILb0EEEEEEEEEvNT_6ParamsE,(.L_x_69 - _ZN7cutlass13device_kernelIN5flash11enable_sm90INS1_16FlashAttnFwdSm90INS1_25CollectiveMainloopFwdSm90ILi2EN4cute5tupleIJNS5_1CILi2EEENS7_ILi1EEES9_EEENS6_IJNS7_ILi128EEENS7_ILi176EEESB_EEELi128ENS_6half_tEfNS_4arch4Sm90ELb0ELb0ELb0ELb0ELb0ELb0ELb0ELb1ELb1ELb1ELb0ELb0EEENS1_21CollectiveEpilogueFwdINS6_IJSB_SB_SC_EEESA_SE_SG_Li256ELb0ELb1ELb0ELb0EEENS1_29StaticPersistentTileSchedulerILb0EEEEEEEEEvNT_6ParamsE)
        .other          _ZN7cutlass13device_kernelIN5flash11enable_sm90INS1_16FlashAttnFwdSm90INS1_25CollectiveMainloopFwdSm90ILi2EN4cute5tupleIJNS5_1CILi2EEENS7_ILi1EEES9_EEENS6_IJNS7_ILi128EEENS7_ILi176EEESB_EEELi128ENS_6half_tEfNS_4arch4Sm90ELb0ELb0ELb0ELb0ELb0ELb0ELb0ELb1ELb1ELb1ELb0ELb0EEENS1_21CollectiveEpilogueFwdINS6_IJSB_SB_SC_EEESA_SE_SG_Li256ELb0ELb1ELb0ELb0EEENS1_29StaticPersistentTileSchedulerILb0EEEEEEEEEvNT_6ParamsE,@"STO_CUDA_ENTRY STV_DEFAULT"
_ZN7cutlass13device_kernelIN5flash11enable_sm90INS1_16FlashAttnFwdSm90INS1_25CollectiveMainloopFwdSm90ILi2EN4cute5tupleIJNS5_1CILi2EEENS7_ILi1EEES9_EEENS6_IJNS7_ILi128EEENS7_ILi176EEESB_EEELi128ENS_6half_tEfNS_4arch4Sm90ELb0ELb0ELb0ELb0ELb0ELb0ELb0ELb1ELb1ELb1ELb0ELb0EEENS1_21CollectiveEpilogueFwdINS6_IJSB_SB_SC_EEESA_SE_SG_Li256ELb0ELb1ELb0ELb0EEENS1_29StaticPersistentTileSchedulerILb0EEEEEEEEEvNT_6ParamsE:
[----:B------:R-:W-:Y:S01]  /*0000*/  LDC R1, c[0x0][0x37c] ;  /* 0x0000df00ff017b82 */ /* 0x000fe20000000800 */
[----:B------:R-:W-:Y:S05]  /*0010*/  EXIT ;  /* 0x000000000000794d */ /* 0x000fea0003800000 */
.L_x_21:
        /* <DEDUP_REMOVED lines=14> */
.L_x_69:


//--------------------- .text._ZN7cutlass13device_kernelIN5flash11enable_sm90INS1_16FlashAttnFwdSm90INS1_25CollectiveMainloopFwdSm90ILi2EN4cute5tupleIJNS5_1CILi1EEES8_S8_EEENS6_IJNS7_ILi128EEENS7_ILi176EEESA_EEELi128ENS_6half_tEfNS_4arch4Sm90ELb0ELb0ELb0ELb1ELb0ELb0ELb0ELb1ELb1ELb1ELb0ELb0EEENS1_21CollectiveEpilogueFwdINS6_IJSA_SA_SB_EEES9_SD_SF_Li256ELb1ELb1ELb0ELb0EEENS1_36VarlenDynamicPersistentTileSchedulerILi128ELi176ELi256ELi128ELb0ELb1ELb1ELb0ELb1ELb1EEEEEEEEEvNT_6ParamsE --------------------------
	.section	.text._ZN7cutlass13device_kernelIN5flash11enable_sm90INS1_16FlashAttnFwdSm90INS1_25CollectiveMainloopFwdSm90ILi2EN4cute5tupleIJNS5_1CILi1EEES8_S8_EEENS6_IJNS7_ILi128EEENS7_ILi176EEESA_EEELi128ENS_6half_tEfNS_4arch4Sm90ELb0ELb0ELb0ELb1ELb0ELb0ELb0ELb1ELb1ELb1ELb0ELb0EEENS1_21CollectiveEpilogueFwdINS6_IJSA_SA_SB_EEES9_SD_SF_Li256ELb1ELb1ELb0ELb0EEENS1_36VarlenDynamicPersistentTileSchedulerILi128ELi176ELi256ELi128ELb0ELb1ELb1ELb0ELb1ELb1EEEEEEEEEvNT_6ParamsE,"ax",@progbits
	.align	128
.text._ZN7cutlass13device_kernelIN5flash11enable_sm90INS1_16FlashAttnFwdSm90INS1_25CollectiveMainloopFwdSm90ILi2EN4cute5tupleIJNS5_1CILi1EEES8_S8_EEENS6_IJNS7_ILi128EEENS7_ILi176EEESA_EEELi128ENS_6half_tEfNS_4arch4Sm90ELb0ELb0ELb0ELb1ELb0ELb0ELb0ELb1ELb1ELb1ELb0ELb0EEENS1_21CollectiveEpilogueFwdINS6_IJSA_SA_SB_EEES9_SD_SF_Li256ELb1ELb1ELb0ELb0EEENS1_36VarlenDynamicPersistentTileSchedulerILi128ELi176ELi256ELi128ELb0ELb1ELb1ELb0ELb1ELb1EEEEEEEEEvNT_6ParamsE:
        .type           _ZN7cutlass13device_kernelIN5flash11enable_sm90INS1_16FlashAttnFwdSm90INS1_25CollectiveMainloopFwdSm90ILi2EN4cute5tupleIJNS5_1CILi1EEES8_S8_EEENS6_IJNS7_ILi128EEENS7_ILi176EEESA_EEELi128ENS_6half_tEfNS_4arch4Sm90ELb0ELb0ELb0ELb1ELb0ELb0ELb0ELb1ELb1ELb1ELb0ELb0EEENS1_21CollectiveEpilogueFwdINS6_IJSA_SA_SB_EEES9_SD_SF_Li256ELb1ELb1ELb0ELb0EEENS1_36VarlenDynamicPersistentTileSchedulerILi128ELi176ELi256ELi128ELb0ELb1ELb1ELb0ELb1ELb1EEEEEEEEEvNT_6ParamsE,@function
        .size           _ZN7cutlass13device_kernelIN5flash11enable_sm90INS1_16FlashAttnFwdSm90INS1_25CollectiveMainloopFwdSm90ILi2EN4cute5tupleIJNS5_1CILi1EEES8_S8_EEENS6_IJNS7_ILi128EEENS7_ILi176EEESA_EEELi128ENS_6half_tEfNS_4arch4Sm90ELb0ELb0ELb0ELb1ELb0ELb0ELb0ELb1ELb1ELb1ELb0ELb0EEENS1_21CollectiveEpilogueFwdINS6_IJSA_SA_SB_EEES9_SD_SF_Li256ELb1ELb1ELb0ELb0EEENS1_36VarlenDynamicPersistentTileSchedulerILi128ELi176ELi256ELi128ELb0ELb1ELb1ELb0ELb1ELb1EEEEEEEEEvNT_6ParamsE,(.L_x_70 - _ZN7cutlass13device_kernelIN5flash11enable_sm90INS1_16FlashAttnFwdSm90INS1_25CollectiveMainloopFwdSm90ILi2EN4cute5tupleIJNS5_1CILi1EEES8_S8_EEENS6_IJNS7_ILi128EEENS7_ILi176EEESA_EEELi128ENS_6half_tEfNS_4arch4Sm90ELb0ELb0ELb0ELb1ELb0ELb0ELb0ELb1ELb1ELb1ELb0ELb0EEENS1_21CollectiveEpilogueFwdINS6_IJSA_SA_SB_EEES9_SD_SF_Li256ELb1ELb1ELb0ELb0EEENS1_36VarlenDynamicPersistentTileSchedulerILi128ELi176ELi256ELi128ELb0ELb1ELb1ELb0ELb1ELb1EEEEEEEEEvNT_6ParamsE)
        .other          _ZN7cutlass13device_kernelIN5flash11enable_sm90INS1_16FlashAttnFwdSm90INS1_25CollectiveMainloopFwdSm90ILi2EN4cute5tupleIJNS5_1CILi1EEES8_S8_EEENS6_IJNS7_ILi128EEENS7_ILi176EEESA_EEELi128ENS_6half_tEfNS_4arch4Sm90ELb0ELb0ELb0ELb1ELb0ELb0ELb0ELb1ELb1ELb1ELb0ELb0EEENS1_21CollectiveEpilogueFwdINS6_IJSA_SA_SB_EEES9_SD_SF_Li256ELb1ELb1ELb0ELb0EEENS1_36VarlenDynamicPersistentTileSchedulerILi128ELi176ELi256ELi128ELb0ELb1ELb1ELb0ELb1ELb1EEEEEEEEEvNT_6ParamsE,@"STO_CUDA_ENTRY STV_DEFAULT"
_ZN7cutlass13device_kernelIN5flash11enable_sm90INS1_16FlashAttnFwdSm90INS1_25CollectiveMainloopFwdSm90ILi2EN4cute5tupleIJNS5_1CILi1EEES8_S8_EEENS6_IJNS7_ILi128EEENS7_ILi176EEESA_EEELi128ENS_6half_tEfNS_4arch4Sm90ELb0ELb0ELb0ELb1ELb0ELb0ELb0ELb1ELb1ELb1ELb0ELb0EEENS1_21CollectiveEpilogueFwdINS6_IJSA_SA_SB_EEES9_SD_SF_Li256ELb1ELb1ELb0ELb0EEENS1_36VarlenDynamicPersistentTileSchedulerILi128ELi176ELi256ELi128ELb0ELb1ELb1ELb0ELb1ELb1EEEEEEEEEvNT_6ParamsE:
[----:B------:R-:W-:Y:S01]  /*0000*/  LDC R1, c[0x0][0x37c] ;  /* 0x0000df00ff017b82 */ /* 0x000fe20000000800 */
[----:B------:R-:W-:Y:S05]  /*0010*/  EXIT ;  /* 0x000000000000794d */ /* 0x000fea0003800000 */
.L_x_22:
        /* <DEDUP_REMOVED lines=14> */
.L_x_70:


//--------------------- .text._ZN7cutlass13device_kernelIN5flash11enable_sm90INS1_16FlashAttnFwdSm90INS1_25CollectiveMainloopFwdSm90ILi2EN4cute5tupleIJNS5_1CILi1EEES8_S8_EEENS6_IJNS7_ILi128EEENS7_ILi176EEESA_EEELi128ENS_6half_tEfNS_4arch4Sm90ELb0ELb0ELb0ELb1ELb0ELb1ELb0ELb1ELb1ELb1ELb0ELb0EEENS1_21CollectiveEpilogueFwdINS6_IJSA_SA_SB_EEES9_SD_SF_Li256ELb1ELb1ELb0ELb0EEENS1_36VarlenDynamicPersistentTileSchedulerILi128ELi176ELi256ELi128ELb0ELb1ELb1ELb0ELb1ELb1EEEEEEEEEvNT_6ParamsE --------------------------
	.section	.text._ZN7cutlass13device_kernelIN5flash11enable_sm90INS1_16FlashAttnFwdSm90INS1_25CollectiveMainloopFwdSm90ILi2EN4cute5tupleIJNS5_1CILi1EEES8_S8_EEENS6_IJNS7_ILi128EEENS7_ILi176EEESA_EEELi128ENS_6half_tEfNS_4arch4Sm90ELb0ELb0ELb0ELb1ELb0ELb1ELb0ELb1ELb1ELb1ELb0ELb0EEENS1_21CollectiveEpilogueFwdINS6_IJSA_SA_SB_EEES9_SD_SF_Li256ELb1ELb1ELb0ELb0EEENS1_36VarlenDynamicPersistentTileSchedulerILi128ELi176ELi256ELi128ELb0ELb1ELb1ELb0ELb1ELb1EEEEEEEEEvNT_6ParamsE,"ax",@progbits
	.align	128
.text._ZN7cutlass13device_kernelIN5flash11enable_sm90INS1_16FlashAttnFwdSm90INS1_25CollectiveMainloopFwdSm90ILi2EN4cute5tupleIJNS5_1CILi1EEES8_S8_EEENS6_IJNS7_ILi128EEENS7_ILi176EEESA_EEELi128ENS_6half_tEfNS_4arch4Sm90ELb0ELb0ELb0ELb1ELb0ELb1ELb0ELb1ELb1ELb1ELb0ELb0EEENS1_21CollectiveEpilogueFwdINS6_IJSA_SA_SB_EEES9_SD_SF_Li256ELb1ELb1ELb0ELb0EEENS1_36VarlenDynamicPersistentTileSchedulerILi128ELi176ELi256ELi128ELb0ELb1ELb1ELb0ELb1ELb1EEEEEEEEEvNT_6ParamsE:
        .type           _ZN7cutlass13device_kernelIN5flash11enable_sm90INS1_16FlashAttnFwdSm90INS1_25CollectiveMainloopFwdSm90ILi2EN4cute5tupleIJNS5_1CILi1EEES8_S8_EEENS6_IJNS7_ILi128EEENS7_ILi176EEESA_EEELi128ENS_6half_tEfNS_4arch4Sm90ELb0ELb0ELb0ELb1ELb0ELb1ELb0ELb1ELb1ELb1ELb0ELb0EEENS1_21CollectiveEpilogueFwdINS6_IJSA_SA_SB_EEES9_SD_SF_Li256ELb1ELb1ELb0ELb0EEENS1_36VarlenDynamicPersistentTileSchedulerILi128ELi176ELi256ELi128ELb0ELb1ELb1ELb0ELb1ELb1EEEEEEEEEvNT_6ParamsE,@function
        .size           _ZN7cutlass13device_kernelIN5flash11enable_sm90INS1_16FlashAttnFwdSm90INS1_25CollectiveMainloopFwdSm90ILi2EN4cute5tupleIJNS5_1CILi1EEES8_S8_EEENS6_IJNS7_ILi128EEENS7_ILi176EEESA_EEELi128ENS_6half_tEfNS_4arch4Sm90ELb0ELb0ELb0ELb1ELb0ELb1ELb0ELb1ELb1ELb1ELb0ELb0EEENS1_21CollectiveEpilogueFwdINS6_IJSA_SA_SB_EEES9_SD_SF_Li256ELb1ELb1ELb0ELb0EEENS1_36VarlenDynamicPersistentTileSchedulerILi128ELi176ELi256ELi128ELb0ELb1ELb1ELb0ELb1ELb1EEEEEEEEEvNT_6ParamsE,(.L_x_71 - _ZN7cutlass13device_kernelIN5flash11enable_sm90INS1_16FlashAttnFwdSm90INS1_25CollectiveMainloopFwdSm90ILi2EN4cute5tupleIJNS5_1CILi1EEES8_S8_EEENS6_IJNS7_ILi128EEENS7_ILi176EEESA_EEELi128ENS_6half_tEfNS_4arch4Sm90ELb0ELb0ELb0ELb1ELb0ELb1ELb0ELb1ELb1ELb1ELb0ELb0EEENS1_21CollectiveEpilogueFwdINS6_IJSA_SA_SB_EEES9_SD_SF_Li256ELb1ELb1ELb0ELb0EEENS1_36VarlenDynamicPersistentTileSchedulerILi128ELi176ELi256ELi128ELb0ELb1ELb1ELb0ELb1ELb1EEEEEEEEEvNT_6ParamsE)
        .other          _ZN7cutlass13device_kernelIN5flash11enable_sm90INS1_16FlashAttnFwdSm90INS1_25CollectiveMainloopFwdSm90ILi2EN4cute5tupleIJNS5_1CILi1EEES8_S8_EEENS6_IJNS7_ILi128EEENS7_ILi176EEESA_EEELi128ENS_6half_tEfNS_4arch4Sm90ELb0ELb0ELb0ELb1ELb0ELb1ELb0ELb1ELb1ELb1ELb0ELb0EEENS1_21CollectiveEpilogueFwdINS6_IJSA_SA_SB_EEES9_SD_SF_Li256ELb1ELb1ELb0ELb0EEENS1_36VarlenDynamicPersistentTileSchedulerILi128ELi176ELi256ELi128ELb0ELb1ELb1ELb0ELb1ELb1EEEEEEEEEvNT_6ParamsE,@"STO_CUDA_ENTRY STV_DEFAULT"
_ZN7cutlass13device_kernelIN5flash11enable_sm90INS1_16FlashAttnFwdSm90INS1_25CollectiveMainloopFwdSm90ILi2EN4cute5tupleIJNS5_1CILi1EEES8_S8_EEENS6_IJNS7_ILi128EEENS7_ILi176EEESA_EEELi128ENS_6half_tEfNS_4arch4Sm90ELb0ELb0ELb0ELb1ELb0ELb1ELb0ELb1ELb1ELb1ELb0ELb0EEENS1_21CollectiveEpilogueFwdINS6_IJSA_SA_SB_EEES9_SD_SF_Li256ELb1ELb1ELb0ELb0EEENS1_36VarlenDynamicPersistentTileSchedulerILi128ELi176ELi256ELi128ELb0ELb1ELb1ELb0ELb1ELb1EEEEEEEEEvNT_6ParamsE:
[----:B------:R-:W-:Y:S01]  /*0000*/  LDC R1, c[0x0][0x37c] ;  /* 0x0000df00ff017b82 */ /* 0x000fe20000000800 */
[----:B------:R-:W-:Y:S05]  /*0010*/  EXIT ;  /* 0x000000000000794d */ /* 0x000fea0003800000 */
.L_x_23:
        /* <DEDUP_REMOVED lines=14> */
.L_x_71:


//--------------------- .text._ZN7cutlass13device_kernelIN5flash11enable_sm90INS1_16FlashAttnFwdSm90INS1_25CollectiveMainloopFwdSm90ILi2EN4cute5tupleIJNS5_1CILi1EEES8_S8_EEENS6_IJNS7_ILi128EEESA_SA_EEELi128ENS_6half_tEfNS_4arch4Sm90ELb0ELb1ELb0ELb0ELb0ELb0ELb0ELb1ELb1ELb1ELb0ELb0EEENS1_21CollectiveEpilogueFwdISB_S9_SC_SE_Li256ELb0ELb1ELb0ELb0EEENS1_30DynamicPersistentTileSchedulerILi256ELi128ELb0ELb1ELb1EEEEEEEEEvNT_6ParamsE --------------------------
	.section	.text._ZN7cutlass13device_kernelIN5flash11enable_sm90INS1_16FlashAttnFwdSm90INS1_25CollectiveMainloopFwdSm90ILi2EN4cute5tupleIJNS5_1CILi1EEES8_S8_EEENS6_IJNS7_ILi128EEESA_SA_EEELi128ENS_6half_tEfNS_4arch4Sm90ELb0ELb1ELb0ELb0ELb0ELb0ELb0ELb1ELb1ELb1ELb0ELb0EEENS1_21CollectiveEpilogueFwdISB_S9_SC_SE_Li256ELb0ELb1ELb0ELb0EEENS1_30DynamicPersistentTileSchedulerILi256ELi128ELb0ELb1ELb1EEEEEEEEEvNT_6ParamsE,"ax",@progbits
	.align	128
.text._ZN7cutlass13device_kernelIN5flash11enable_sm90INS1_16FlashAttnFwdSm90INS1_25CollectiveMainloopFwdSm90ILi2EN4cute5tupleIJNS5_1CILi1EEES8_S8_EEENS6_IJNS7_ILi128EEESA_SA_EEELi128ENS_6half_tEfNS_4arch4Sm90ELb0ELb1ELb0ELb0ELb0ELb0ELb0ELb1ELb1ELb1ELb0ELb0EEENS1_21CollectiveEpilogueFwdISB_S9_SC_SE_Li256ELb0ELb1ELb0ELb0EEENS1_30DynamicPersistentTileSchedulerILi256ELi128ELb0ELb1ELb1EEEEEEEEEvNT_6ParamsE:
        .type           _ZN7cutlass13device_kernelIN5flash11enable_sm90INS1_16FlashAttnFwdSm90INS1_25CollectiveMainloopFwdSm90ILi2EN4cute5tupleIJNS5_1CILi1EEES8_S8_EEENS6_IJNS7_ILi128EEESA_SA_EEELi128ENS_6half_tEfNS_4arch4Sm90ELb0ELb1ELb0ELb0ELb0ELb0ELb0ELb1ELb1ELb1ELb0ELb0EEENS1_21CollectiveEpilogueFwdISB_S9_SC_SE_Li256ELb0ELb1ELb0ELb0EEENS1_30DynamicPersistentTileSchedulerILi256ELi128ELb0ELb1ELb1EEEEEEEEEvNT_6ParamsE,@function
        .size           _ZN7cutlass13device_kernelIN5flash11enable_sm90INS1_16FlashAttnFwdSm90INS1_25CollectiveMainloopFwdSm90ILi2EN4cute5tupleIJNS5_1CILi1EEES8_S8_EEENS6_IJNS7_ILi128EEESA_SA_EEELi128ENS_6half_tEfNS_4arch4Sm90ELb0ELb1ELb0ELb0ELb0ELb0ELb0ELb1ELb1ELb1ELb0ELb0EEENS1_21CollectiveEpilogueFwdISB_S9_SC_SE_Li256ELb0ELb1ELb0ELb0EEENS1_30DynamicPersistentTileSchedulerILi256ELi128ELb0ELb1ELb1EEEEEEEEEvNT_6ParamsE,(.L_x_72 - _ZN7cutlass13device_kernelIN5flash11enable_sm90INS1_16FlashAttnFwdSm90INS1_25CollectiveMainloopFwdSm90ILi2EN4cute5tupleIJNS5_1CILi1EEES8_S8_EEENS6_IJNS7_ILi128EEESA_SA_EEELi128ENS_6half_tEfNS_4arch4Sm90ELb0ELb1ELb0ELb0ELb0ELb0ELb0ELb1ELb1ELb1ELb0ELb0EEENS1_21CollectiveEpilogueFwdISB_S9_SC_SE_Li256ELb0ELb1ELb0ELb0EEENS1_30DynamicPersistentTileSchedulerILi256ELi128ELb0ELb1ELb1EEEEEEEEEvNT_6ParamsE)
        .other          _ZN7cutlass13device_kernelIN5flash11enable_sm90INS1_16FlashAttnFwdSm90INS1_25CollectiveMainloopFwdSm90ILi2EN4cute5tupleIJNS5_1CILi1EEES8_S8_EEENS6_IJNS7_ILi128EEESA_SA_EEELi128ENS_6half_tEfNS_4arch4Sm90ELb0ELb1ELb0ELb0ELb0ELb0ELb0ELb1ELb1ELb1ELb0ELb0EEENS1_21CollectiveEpilogueFwdISB_S9_SC_SE_Li256ELb0ELb1ELb0ELb0EEENS1_30DynamicPersistentTileSchedulerILi256ELi128ELb0ELb1ELb1EEEEEEEEEvNT_6ParamsE,@"STO_CUDA_ENTRY STV_DEFAULT"
_ZN7cutlass13device_kernelIN5flash11enable_sm90INS1_16FlashAttnFwdSm90INS1_25CollectiveMainloopFwdSm90ILi2EN4cute5tupleIJNS5_1CILi1EEES8_S8_EEENS6_IJNS7_ILi128EEESA_SA_EEELi128ENS_6half_tEfNS_4arch4Sm90ELb0ELb1ELb0ELb0ELb0ELb0ELb0ELb1ELb1ELb1ELb0ELb0EEENS1_21CollectiveEpilogueFwdISB_S9_SC_SE_Li256ELb0ELb1ELb0ELb0EEENS1_30DynamicPersistentTileSchedulerILi256ELi128ELb0ELb1ELb1EEEEEEEEEvNT_6ParamsE:
[----:B------:R-:W-:Y:S01]  /*0000*/  LDC R1, c[0x0][0x37c] ;  /* 0x0000df00ff017b82 */ /* 0x000fe20000000800 */
[----:B------:R-:W-:Y:S05]  /*0010*/  EXIT ;  /* 0x000000000000794d */ /* 0x000fea0003800000 */
.L_x_24:
        /* <DEDUP_REMOVED lines=14> */
.L_x_72:


//--------------------- .text._ZN7cutlass13device_kernelIN5flash11enable_sm90INS1_16FlashAttnFwdSm90INS1_25CollectiveMainloopFwdSm90ILi2EN4cute5tupleIJNS5_1CILi1EEES8_S8_EEENS6_IJNS7_ILi128EEESA_SA_EEELi128ENS_6half_tEfNS_4arch4Sm90ELb0ELb1ELb0ELb1ELb0ELb0ELb0ELb1ELb1ELb1ELb0ELb0EEENS1_21CollectiveEpilogueFwdISB_S9_SC_SE_Li256ELb1ELb1ELb0ELb0EEENS1_36VarlenDynamicPersistentTileSchedulerILi128ELi128ELi256ELi128ELb0ELb1ELb1ELb1ELb0ELb1EEEEEEEEEvNT_6ParamsE --------------------------
	.section	.text._ZN7cutlass13device_kernelIN5flash11enable_sm90INS1_16FlashAttnFwdSm90INS1_25CollectiveMainloopFwdSm90ILi2EN4cute5tupleIJNS5_1CILi1EEES8_S8_EEENS6_IJNS7_ILi128EEESA_SA_EEELi128ENS_6half_tEfNS_4arch4Sm90ELb0ELb1ELb0ELb1ELb0ELb0ELb0ELb1ELb1ELb1ELb0ELb0EEENS1_21CollectiveEpilogueFwdISB_S9_SC_SE_Li256ELb1ELb1ELb0ELb0EEENS1_36VarlenDynamicPersistentTileSchedulerILi128ELi128ELi256ELi128ELb0ELb1ELb1ELb1ELb0ELb1EEEEEEEEEvNT_6ParamsE,"ax",@progbits
	.align	128
.text._ZN7cutlass13device_kernelIN5flash11enable_sm90INS1_16FlashAttnFwdSm90INS1_25CollectiveMainloopFwdSm90ILi2EN4cute5tupleIJNS5_1CILi1EEES8_S8_EEENS6_IJNS7_ILi128EEESA_SA_EEELi128ENS_6half_tEfNS_4arch4Sm90ELb0ELb1ELb0ELb1ELb0ELb0ELb0ELb1ELb1ELb1ELb0ELb0EEENS1_21CollectiveEpilogueFwdISB_S9_SC_SE_Li256ELb1ELb1ELb0ELb0EEENS1_36VarlenDynamicPersistentTileSchedulerILi128ELi128ELi256ELi128ELb0ELb1ELb1ELb1ELb0ELb1EEEEEEEEEvNT_6ParamsE:
        .type           _ZN7cutlass13device_kernelIN5flash11enable_sm90INS1_16FlashAttnFwdSm90INS1_25CollectiveMainloopFwdSm90ILi2EN4cute5tupleIJNS5_1CILi1EEES8_S8_EEENS6_IJNS7_ILi128EEESA_SA_EEELi128ENS_6half_tEfNS_4arch4Sm90ELb0ELb1ELb0ELb1ELb0ELb0ELb0ELb1ELb1ELb1ELb0ELb0EEENS1_21CollectiveEpilogueFwdISB_S9_SC_SE_Li256ELb1ELb1ELb0ELb0EEENS1_36VarlenDynamicPersistentTileSchedulerILi128ELi128ELi256ELi128ELb0ELb1ELb1ELb1ELb0ELb1EEEEEEEEEvNT_6ParamsE,@function
        .size           _ZN7cutlass13device_kernelIN5flash11enable_sm90INS1_16FlashAttnFwdSm90INS1_25CollectiveMainloopFwdSm90ILi2EN4cute5tupleIJNS5_1CILi1EEES8_S8_EEENS6_IJNS7_ILi128EEESA_SA_EEELi128ENS_6half_tEfNS_4arch4Sm90ELb0ELb1ELb0ELb1ELb0ELb0ELb0ELb1ELb1ELb1ELb0ELb0EEENS1_21CollectiveEpilogueFwdISB_S9_SC_SE_Li256ELb1ELb1ELb0ELb0EEENS1_36VarlenDynamicPersistentTileSchedulerILi128ELi128ELi256ELi128ELb0ELb1ELb1ELb1ELb0ELb1EEEEEEEEEvNT_6ParamsE,(.L_x_73 - _ZN7cutlass13device_kernelIN5flash11enable_sm90INS1_16FlashAttnFwdSm90INS1_25CollectiveMainloopFwdSm90ILi2EN4cute5tupleIJNS5_1CILi1EEES8_S8_EEENS6_IJNS7_ILi128EEESA_SA_EEELi128ENS_6half_tEfNS_4arch4Sm90ELb0ELb1ELb0ELb1ELb0ELb0ELb0ELb1ELb1ELb1ELb0ELb0EEENS1_21CollectiveEpilogueFwdISB_S9_SC_SE_Li256ELb1ELb1ELb0ELb0EEENS1_36VarlenDynamicPersistentTileSchedulerILi128ELi128ELi256ELi128ELb0ELb1ELb1ELb1ELb0ELb1EEEEEEEEEvNT_6ParamsE)
        .other          _ZN7cutlass13device_kernelIN5flash11enable_sm90INS1_16FlashAttnFwdSm90INS1_25CollectiveMainloopFwdSm90ILi2EN4cute5tupleIJNS5_1CILi1EEES8_S8_EEENS6_IJNS7_ILi128EEESA_SA_EEELi128ENS_6half_tEfNS_4arch4Sm90ELb0ELb1ELb0ELb1ELb0ELb0ELb0ELb1ELb1ELb1ELb0ELb0EEENS1_21CollectiveEpilogueFwdISB_S9_SC_SE_Li256ELb1ELb1ELb0ELb0EEENS1_36VarlenDynamicPersistentTileSchedulerILi128ELi128ELi256ELi128ELb0ELb1ELb1ELb1ELb0ELb1EEEEEEEEEvNT_6ParamsE,@"STO_CUDA_ENTRY STV_DEFAULT"
_ZN7cutlass13device_kernelIN5flash11enable_sm90INS1_16FlashAttnFwdSm90INS1_25CollectiveMainloopFwdSm90ILi2EN4cute5tupleIJNS5_1CILi1EEES8_S8_EEENS6_IJNS7_ILi128EEESA_SA_EEELi128ENS_6half_tEfNS_4arch4Sm90ELb0ELb1ELb0ELb1ELb0ELb0ELb0ELb1ELb1ELb1ELb0ELb0EEENS1_21CollectiveEpilogueFwdISB_S9_SC_SE_Li256ELb1ELb1ELb0ELb0EEENS1_36VarlenDynamicPersistentTileSchedulerILi128ELi128ELi256ELi128ELb0ELb1ELb1ELb1ELb0ELb1EEEEEEEEEvNT_6ParamsE:
[----:B------:R-:W-:Y:S01]  /*0000*/  LDC R1, c[0x0][0x37c] ;  /* 0x0000df00ff017b82 */ /* 0x000fe20000000800 */
[----:B------:R-:W-:Y:S05]  /*0010*/  EXIT ;  /* 0x000000000000794d */ /* 0x000fea0003800000 */
.L_x_25:
        /* <DEDUP_REMOVED lines=14> */
.L_x_73:


//--------------------- .text._ZN7cutlass13device_kernelIN5flash11enable_sm90INS1_16FlashAttnFwdSm90INS1_25CollectiveMainloopFwdSm90ILi2EN4cute5tupleIJNS5_1CILi1EEES8_S8_EEENS6_IJNS7_ILi128EEESA_SA_EEELi128ENS_6half_tEfNS_4arch4Sm90ELb0ELb1ELb0ELb1ELb0ELb1ELb0ELb1ELb1ELb1ELb0ELb0EEENS1_21CollectiveEpilogueFwdISB_S9_SC_SE_Li256ELb1ELb1ELb0ELb0EEENS1_36VarlenDynamicPersistentTileSchedulerILi128ELi128ELi256ELi128ELb0ELb1ELb1ELb1ELb0ELb1EEEEEEEEEvNT_6ParamsE --------------------------
	.section	.text._ZN7cutlass13device_kernelIN5flash11enable_sm90INS1_16FlashAttnFwdSm90INS1_25CollectiveMainloopFwdSm90ILi2EN4cute5tupleIJNS5_1CILi1EEES8_S8_EEENS6_IJNS7_ILi128EEESA_SA_EEELi128ENS_6half_tEfNS_4arch4Sm90ELb0ELb1ELb0ELb1ELb0ELb1ELb0ELb1ELb1ELb1ELb0ELb0EEENS1_21CollectiveEpilogueFwdISB_S9_SC_SE_Li256ELb1ELb1ELb0ELb0EEENS1_36VarlenDynamicPersistentTileSchedulerILi128ELi128ELi256ELi128ELb0ELb1ELb1ELb1ELb0ELb1EEEEEEEEEvNT_6ParamsE,"ax",@progbits
	.align	128
.text._ZN7cutlass13device_kernelIN5flash11enable_sm90INS1_16FlashAttnFwdSm90INS1_25CollectiveMainloopFwdSm90ILi2EN4cute5tupleIJNS5_1CILi1EEES8_S8_EEENS6_IJNS7_ILi128EEESA_SA_EEELi128ENS_6half_tEfNS_4arch4Sm90ELb0ELb1ELb0ELb1ELb0ELb1ELb0ELb1ELb1ELb1ELb0ELb0EEENS1_21CollectiveEpilogueFwdISB_S9_SC_SE_Li256ELb1ELb1ELb0ELb0EEENS1_36VarlenDynamicPersistentTileSchedulerILi128ELi128ELi256ELi128ELb0ELb1ELb1ELb1ELb0ELb1EEEEEEEEEvNT_6ParamsE:
        .type           _ZN7cutlass13device_kernelIN5flash11enable_sm90INS1_16FlashAttnFwdSm90INS1_25CollectiveMainloopFwdSm90ILi2EN4cute5tupleIJNS5_1CILi1EEES8_S8_EEENS6_IJNS7_ILi128EEESA_SA_EEELi128ENS_6half_tEfNS_4arch4Sm90ELb0ELb1ELb0ELb1ELb0ELb1ELb0ELb1ELb1ELb1ELb0ELb0EEENS1_21CollectiveEpilogueFwdISB_S9_SC_SE_Li256ELb1ELb1ELb0ELb0EEENS1_36VarlenDynamicPersistentTileSchedulerILi128ELi128ELi256ELi128ELb0ELb1ELb1ELb1ELb0ELb1EEEEEEEEEvNT_6ParamsE,@function
        .size           _ZN7cutlass13device_kernelIN5flash11enable_sm90INS1_16FlashAttnFwdSm90INS1_25CollectiveMainloopFwdSm90ILi2EN4cute5tupleIJNS5_1CILi1EEES8_S8_EEENS6_IJNS7_ILi128EEESA_SA_EEELi128ENS_6half_tEfNS_4arch4Sm90ELb0ELb1ELb0ELb1ELb0ELb1ELb0ELb1ELb1ELb1ELb0ELb0EEENS1_21CollectiveEpilogueFwdISB_S9_SC_SE_Li256ELb1ELb1ELb0ELb0EEENS1_36VarlenDynamicPersistentTileSchedulerILi128ELi128ELi256ELi128ELb0ELb1ELb1ELb1ELb0ELb1EEEEEEEEEvNT_6ParamsE,(.L_x_74 - _ZN7cutlass13device_kernelIN5flash11enable_sm90INS1_16FlashAttnFwdSm90INS1_25CollectiveMainloopFwdSm90ILi2EN4cute5tupleIJNS5_1CILi1EEES8_S8_EEENS6_IJNS7_ILi128EEESA_SA_EEELi128ENS_6half_tEfNS_4arch4Sm90ELb0ELb1ELb0ELb1ELb0ELb1ELb0ELb1ELb1ELb1ELb0ELb0EEENS1_21CollectiveEpilogueFwdISB_S9_SC_SE_Li256ELb1ELb1ELb0ELb0EEENS1_36VarlenDynamicPersistentTileSchedulerILi128ELi128ELi256ELi128ELb0ELb1ELb1ELb1ELb0ELb1EEEEEEEEEvNT_6ParamsE)
        .other          _ZN7cutlass13device_kernelIN5flash11enable_sm90INS1_16FlashAttnFwdSm90INS1_25CollectiveMainloopFwdSm90ILi2EN4cute5tupleIJNS5_1CILi1EEES8_S8_EEENS6_IJNS7_ILi128EEESA_SA_EEELi128ENS_6half_tEfNS_4arch4Sm90ELb0ELb1ELb0ELb1ELb0ELb1ELb0ELb1ELb1ELb1ELb0ELb0EEENS1_21CollectiveEpilogueFwdISB_S9_SC_SE_Li256ELb1ELb1ELb0ELb0EEENS1_36VarlenDynamicPersistentTileSchedulerILi128ELi128ELi256ELi128ELb0ELb1ELb1ELb1ELb0ELb1EEEEEEEEEvNT_6ParamsE,@"STO_CUDA_ENTRY STV_DEFAULT"
_ZN7cutlass13device_kernelIN5flash11enable_sm90INS1_16FlashAttnFwdSm90INS1_25CollectiveMainloopFwdSm90ILi2EN4cute5tupleIJNS5_1CILi1EEES8_S8_EEENS6_IJNS7_ILi128EEESA_SA_EEELi128ENS_6half_tEfNS_4arch4Sm90ELb0ELb1ELb0ELb1ELb0ELb1ELb0ELb1ELb1ELb1ELb0ELb0EEENS1_21CollectiveEpilogueFwdISB_S9_SC_SE_Li256ELb1ELb1ELb0ELb0EEENS1_36VarlenDynamicPersistentTileSchedulerILi128ELi128ELi256ELi128ELb0ELb1ELb1ELb1ELb0ELb1EEEEEEEEEvNT_6ParamsE:
[----:B------:R-:W-:Y:S01]  /*0000*/  LDC R1, c[0x0][0x37c] ;  /* 0x0000df00ff017b82 */ /* 0x000fe20000000800 */
[----:B------:R-:W-:Y:S05]  /*0010*/  EXIT ;  /* 0x000000000000794d */ /* 0x000fea0003800000 */
.L_x_26:
        /* <DEDUP_REMOVED lines=14> */
.L_x_74:


//--------------------- .text._ZN7cutlass13device_kernelIN5flash11enable_sm90INS1_16FlashAttnFwdSm90INS1_25CollectiveMainloopFwdSm90ILi2EN4cute5tupleIJNS5_1CILi1EEES8_S8_EEENS6_IJNS7_ILi128EEESA_SA_EEELi128ENS_6half_tEfNS_4arch4Sm90ELb1ELb0ELb0ELb0ELb0ELb0ELb0ELb1ELb1ELb1ELb0ELb0EEENS1_21CollectiveEpilogueFwdISB_S9_SC_SE_Li256ELb0ELb1ELb0ELb0EEENS1_30DynamicPersistentTileSchedulerILi256ELi128ELb0ELb1ELb1EEEEEEEEEvNT_6ParamsE --------------------------
	.section	.text._ZN7cutlass13device_kernelIN5flash11enable_sm90INS1_16FlashAttnFwdSm90INS1_25CollectiveMainloopFwdSm90ILi2EN4cute5tupleIJNS5_1CILi1EEES8_S8_EEENS6_IJNS7_ILi128EEESA_SA_EEELi128ENS_6half_tEfNS_4arch4Sm90ELb1ELb0ELb0ELb0ELb0ELb0ELb0ELb1ELb1ELb1ELb0ELb0EEENS1_21CollectiveEpilogueFwdISB_S9_SC_SE_Li256ELb0ELb1ELb0ELb0EEENS1_30DynamicPersistentTileSchedulerILi256ELi128ELb0ELb1ELb1EEEEEEEEEvNT_6ParamsE,"ax",@progbits
	.align	128
.text._ZN7cutlass13device_kernelIN5flash11enable_sm90INS1_16FlashAttnFwdSm90INS1_25CollectiveMainloopFwdSm90ILi2EN4cute5tupleIJNS5_1CILi1EEES8_S8_EEENS6_IJNS7_ILi128EEESA_SA_EEELi128ENS_6half_tEfNS_4arch4Sm90ELb1ELb0ELb0ELb0ELb0ELb0ELb0ELb1ELb1ELb1ELb0ELb0EEENS1_21CollectiveEpilogueFwdISB_S9_SC_SE_Li256ELb0ELb1ELb0ELb0EEENS1_30DynamicPersistentTileSchedulerILi256ELi128ELb0ELb1ELb1EEEEEEEEEvNT_6ParamsE:
        .type           _ZN7cutlass13device_kernelIN5flash11enable_sm90INS1_16FlashAttnFwdSm90INS1_25CollectiveMainloopFwdSm90ILi2EN4cute5tupleIJNS5_1CILi1EEES8_S8_EEENS6_IJNS7_ILi128EEESA_SA_EEELi128ENS_6half_tEfNS_4arch4Sm90ELb1ELb0ELb0ELb0ELb0ELb0ELb0ELb1ELb1ELb1ELb0ELb0EEENS1_21CollectiveEpilogueFwdISB_S9_SC_SE_Li256ELb0ELb1ELb0ELb0EEENS1_30DynamicPersistentTileSchedulerILi256ELi128ELb0ELb1ELb1EEEEEEEEEvNT_6ParamsE,@function
        .size           _ZN7cutlass13device_kernelIN5flash11enable_sm90INS1_16FlashAttnFwdSm90INS1_25CollectiveMainloopFwdSm90ILi2EN4cute5tupleIJNS5_1CILi1EEES8_S8_EEENS6_IJNS7_ILi128EEESA_SA_EEELi128ENS_6half_tEfNS_4arch4Sm90ELb1ELb0ELb0ELb0ELb0ELb0ELb0ELb1ELb1ELb1ELb0ELb0EEENS1_21CollectiveEpilogueFwdISB_S9_SC_SE_Li256ELb0ELb1ELb0ELb0EEENS1_30DynamicPersistentTileSchedulerILi256ELi128ELb0ELb1ELb1EEEEEEEEEvNT_6ParamsE,(.L_x_75 - _ZN7cutlass13device_kernelIN5flash11enable_sm90INS1_16FlashAttnFwdSm90INS1_25CollectiveMainloopFwdSm90ILi2EN4cute5tupleIJNS5_1CILi1EEES8_S8_EEENS6_IJNS7_ILi128EEESA_SA_EEELi128ENS_6half_tEfNS_4arch4Sm90ELb1ELb0ELb0ELb0ELb0ELb0ELb0ELb1ELb1ELb1ELb0ELb0EEENS1_21CollectiveEpilogueFwdISB_S9_SC_SE_Li256ELb0ELb1ELb0ELb0EEENS1_30DynamicPersistentTileSchedulerILi256ELi128ELb0ELb1ELb1EEEEEEEEEvNT_6ParamsE)
        .other          _ZN7cutlass13device_kernelIN5flash11enable_sm90INS1_16FlashAttnFwdSm90INS1_25CollectiveMainloopFwdSm90ILi2EN4cute5tupleIJNS5_1CILi1EEES8_S8_EEENS6_IJNS7_ILi128EEESA_SA_EEELi128ENS_6half_tEfNS_4arch4Sm90ELb1ELb0ELb0ELb0ELb0ELb0ELb0ELb1ELb1ELb1ELb0ELb0EEENS1_21CollectiveEpilogueFwdISB_S9_SC_SE_Li256ELb0ELb1ELb0ELb0EEENS1_30DynamicPersistentTileSchedulerILi256ELi128ELb0ELb1ELb1EEEEEEEEEvNT_6ParamsE,@"STO_CUDA_ENTRY STV_DEFAULT"
_ZN7cutlass13device_kernelIN5flash11enable_sm90INS1_16FlashAttnFwdSm90INS1_25CollectiveMainloopFwdSm90ILi2EN4cute5tupleIJNS5_1CILi1EEES8_S8_EEENS6_IJNS7_ILi128EEESA_SA_EEELi128ENS_6half_tEfNS_4arch4Sm90ELb1ELb0ELb0ELb0ELb0ELb0ELb0ELb1ELb1ELb1ELb0ELb0EEENS1_21CollectiveEpilogueFwdISB_S9_SC_SE_Li256ELb0ELb1ELb0ELb0EEENS1_30DynamicPersistentTileSchedulerILi256ELi128ELb0ELb1ELb1EEEEEEEEEvNT_6ParamsE:
[----:B------:R-:W-:Y:S01]  /*0000*/  LDC R1, c[0x0][0x37c] ;  /* 0x0000df00ff017b82 */ /* 0x000fe20000000800 */
[----:B------:R-:W-:Y:S05]  /*0010*/  EXIT ;  /* 0x000000000000794d */ /* 0x000fea0003800000 */
.L_x_27:
        /* <DEDUP_REMOVED lines=14> */
.L_x_75:


//--------------------- .text._ZN7cutlass13device_kernelIN5flash11enable_sm90INS1_16FlashAttnFwdSm90INS1_25CollectiveMainloopFwdSm90ILi2EN4cute5tupleIJNS5_1CILi1EEES8_S8_EEENS6_IJNS7_ILi128EEESA_SA_EEELi128ENS_6half_tEfNS_4arch4Sm90ELb1ELb0ELb0ELb1ELb0ELb0ELb0ELb1ELb1ELb1ELb0ELb0EEENS1_21CollectiveEpilogueFwdISB_S9_SC_SE_Li256ELb1ELb1ELb0ELb0EEENS1_36VarlenDynamicPersistentTileSchedulerILi128ELi128ELi256ELi128ELb0ELb1ELb1ELb1ELb1ELb1EEEEEEEEEvNT_6ParamsE --------------------------
	.section	.text._ZN7cutlass13device_kernelIN5flash11enable_sm90INS1_16FlashAttnFwdSm90INS1_25CollectiveMainloopFwdSm90ILi2EN4cute5tupleIJNS5_1CILi1EEES8_S8_EEENS6_IJNS7_ILi128EEESA_SA_EEELi128ENS_6half_tEfNS_4arch4Sm90ELb1ELb0ELb0ELb1ELb0ELb0ELb0ELb1ELb1ELb1ELb0ELb0EEENS1_21CollectiveEpilogueFwdISB_S9_SC_SE_Li256ELb1ELb1ELb0ELb0EEENS1_36VarlenDynamicPersistentTileSchedulerILi128ELi128ELi256ELi128ELb0ELb1ELb1ELb1ELb1ELb1EEEEEEEEEvNT_6ParamsE,"ax",@progbits
	.align	128
.text._ZN7cutlass13device_kernelIN5flash11enable_sm90INS1_16FlashAttnFwdSm90INS1_25CollectiveMainloopFwdSm90ILi2EN4cute5tupleIJNS5_1CILi1EEES8_S8_EEENS6_IJNS7_ILi128EEESA_SA_EEELi128ENS_6half_tEfNS_4arch4Sm90ELb1ELb0ELb0ELb1ELb0ELb0ELb0ELb1ELb1ELb1ELb0ELb0EEENS1_21CollectiveEpilogueFwdISB_S9_SC_SE_Li256ELb1ELb1ELb0ELb0EEENS1_36VarlenDynamicPersistentTileSchedulerILi128ELi128ELi256ELi128ELb0ELb1ELb1ELb1ELb1ELb1EEEEEEEEEvNT_6ParamsE:
        .type           _ZN7cutlass13device_kernelIN5flash11enable_sm90INS1_16FlashAttnFwdSm90INS1_25CollectiveMainloopFwdSm90ILi2EN4cute5tupleIJNS5_1CILi1EEES8_S8_EEENS6_IJNS7_ILi128EEESA_SA_EEELi128ENS_6half_tEfNS_4arch4Sm90ELb1ELb0ELb0ELb1ELb0ELb0ELb0ELb1ELb1ELb1ELb0ELb0EEENS1_21CollectiveEpilogueFwdISB_S9_SC_SE_Li256ELb1ELb1ELb0ELb0EEENS1_36VarlenDynamicPersistentTileSchedulerILi128ELi128ELi256ELi128ELb0ELb1ELb1ELb1ELb1ELb1EEEEEEEEEvNT_6ParamsE,@function
        .size           _ZN7cutlass13device_kernelIN5flash11enable_sm90INS1_16FlashAttnFwdSm90INS1_25CollectiveMainloopFwdSm90ILi2EN4cute5tupleIJNS5_1CILi1EEES8_S8_EEENS6_IJNS7_ILi128EEESA_SA_EEELi128ENS_6half_tEfNS_4arch4Sm90ELb1ELb0ELb0ELb1ELb0ELb0ELb0ELb1ELb1ELb1ELb0ELb0EEENS1_21CollectiveEpilogueFwdISB_S9_SC_SE_Li256ELb1ELb1ELb0ELb0EEENS1_36VarlenDynamicPersistentTileSchedulerILi128ELi128ELi256ELi128ELb0ELb1ELb1ELb1ELb1ELb1EEEEEEEEEvNT_6ParamsE,(.L_x_76 - _ZN7cutlass13device_kernelIN5flash11enable_sm90INS1_16FlashAttnFwdSm90INS1_25CollectiveMainloopFwdSm90ILi2EN4cute5tupleIJNS5_1CILi1EEES8_S8_EEENS6_IJNS7_ILi128EEESA_SA_EEELi128ENS_6half_tEfNS_4arch4Sm90ELb1ELb0ELb0ELb1ELb0ELb0ELb0ELb1ELb1ELb1ELb0ELb0EEENS1_21CollectiveEpilogueFwdISB_S9_SC_SE_Li256ELb1ELb1ELb0ELb0EEENS1_36VarlenDynamicPersistentTileSchedulerILi128ELi128ELi256ELi128ELb0ELb1ELb1ELb1ELb1ELb1EEEEEEEEEvNT_6ParamsE)
        .other          _ZN7cutlass13device_kernelIN5flash11enable_sm90INS1_16FlashAttnFwdSm90INS1_25CollectiveMainloopFwdSm90ILi2EN4cute5tupleIJNS5_1CILi1EEES8_S8_EEENS6_IJNS7_ILi128EEESA_SA_EEELi128ENS_6half_tEfNS_4arch4Sm90ELb1ELb0ELb0ELb1ELb0ELb0ELb0ELb1ELb1ELb1ELb0ELb0EEENS1_21CollectiveEpilogueFwdISB_S9_SC_SE_Li256ELb1ELb1ELb0ELb0EEENS1_36VarlenDynamicPersistentTileSchedulerILi128ELi128ELi256ELi128ELb0ELb1ELb1ELb1ELb1ELb1EEEEEEEEEvNT_6ParamsE,@"STO_CUDA_ENTRY STV_DEFAULT"
_ZN7cutlass13device_kernelIN5flash11enable_sm90INS1_16FlashAttnFwdSm90INS1_25CollectiveMainloopFwdSm90ILi2EN4cute5tupleIJNS5_1CILi1EEES8_S8_EEENS6_IJNS7_ILi128EEESA_SA_EEELi128ENS_6half_tEfNS_4arch4Sm90ELb1ELb0ELb0ELb1ELb0ELb0ELb0ELb1ELb1ELb1ELb0ELb0EEENS1_21CollectiveEpilogueFwdISB_S9_SC_SE_Li256ELb1ELb1ELb0ELb0EEENS1_36VarlenDynamicPersistentTileSchedulerILi128ELi128ELi256ELi128ELb0ELb1ELb1ELb1ELb1ELb1EEEEEEEEEvNT_6ParamsE:
[----:B------:R-:W-:Y:S01]  /*0000*/  LDC R1, c[0x0][0x37c] ;  /* 0x0000df00ff017b82 */ /* 0x000fe20000000800 */
[----:B------:R-:W-:Y:S05]  /*0010*/  EXIT ;  /* 0x000000000000794d */ /* 0x000fea0003800000 */
.L_x_28:
        /* <DEDUP_REMOVED lines=14> */
.L_x_76:


//--------------------- .text._ZN7cutlass13device_kernelIN5flash11enable_sm90INS1_16FlashAttnFwdSm90INS1_25CollectiveMainloopFwdSm90ILi2EN4cute5tupleIJNS5_1CILi1EEES8_S8_EEENS6_IJNS7_ILi128EEESA_SA_EEELi128ENS_6half_tEfNS_4arch4Sm90ELb1ELb0ELb0ELb1ELb0ELb1ELb0ELb1ELb1ELb1ELb0ELb0EEENS1_21CollectiveEpilogueFwdISB_S9_SC_SE_Li256ELb1ELb1ELb0ELb0EEENS1_36VarlenDynamicPersistentTileSchedulerILi128ELi128ELi256ELi128ELb0ELb1ELb1ELb1ELb1ELb1EEEEEEEEEvNT_6ParamsE --------------------------
	.section	.text._ZN7cutlass13device_kernelIN5flash11enable_sm90INS1_16FlashAttnFwdSm90INS1_25CollectiveMainloopFwdSm90ILi2EN4cute5tupleIJNS5_1CILi1EEES8_S8_EEENS6_IJNS7_ILi128EEESA_SA_EEELi128ENS_6half_tEfNS_4arch4Sm90ELb1ELb0ELb0ELb1ELb0ELb1ELb0ELb1ELb1ELb1ELb0ELb0EEENS1_21CollectiveEpilogueFwdISB_S9_SC_SE_Li256ELb1ELb1ELb0ELb0EEENS1_36VarlenDynamicPersistentTileSchedulerILi128ELi128ELi256ELi128ELb0ELb1ELb1ELb1ELb1ELb1EEEEEEEEEvNT_6ParamsE,"ax",@progbits
	.align	128
.text._ZN7cutlass13device_kernelIN5flash11enable_sm90INS1_16FlashAttnFwdSm90INS1_25CollectiveMainloopFwdSm90ILi2EN4cute5tupleIJNS5_1CILi1EEES8_S8_EEENS6_IJNS7_ILi128EEESA_SA_EEELi128ENS_6half_tEfNS_4arch4Sm90ELb1ELb0ELb0ELb1ELb0ELb1ELb0ELb1ELb1ELb1ELb0ELb0EEENS1_21CollectiveEpilogueFwdISB_S9_SC_SE_Li256ELb1ELb1ELb0ELb0EEENS1_36VarlenDynamicPersistentTileSchedulerILi128ELi128ELi256ELi128ELb0ELb1ELb1ELb1ELb1ELb1EEEEEEEEEvNT_6ParamsE:
        .type           _ZN7cutlass13device_kernelIN5flash11enable_sm90INS1_16FlashAttnFwdSm90INS1_25CollectiveMainloopFwdSm90ILi2EN4cute5tupleIJNS5_1CILi1EEES8_S8_EEENS6_IJNS7_ILi128EEESA_SA_EEELi128ENS_6half_tEfNS_4arch4Sm90ELb1ELb0ELb0ELb1ELb0ELb1ELb0ELb1ELb1ELb1ELb0ELb0EEENS1_21CollectiveEpilogueFwdISB_S9_SC_SE_Li256ELb1ELb1ELb0ELb0EEENS1_36VarlenDynamicPersistentTileSchedulerILi128ELi128ELi256ELi128ELb0ELb1ELb1ELb1ELb1ELb1EEEEEEEEEvNT_6ParamsE,@function
        .size           _ZN7cutlass13device_kernelIN5flash11enable_sm90INS1_16FlashAttnFwdSm90INS1_25CollectiveMainloopFwdSm90ILi2EN4cute5tupleIJNS5_1CILi1EEES8_S8_EEENS6_IJNS7_ILi128EEESA_SA_EEELi128ENS_6half_tEfNS_4arch4Sm90ELb1ELb0ELb0ELb1ELb0ELb1ELb0ELb1ELb1ELb1ELb0ELb0EEENS1_21CollectiveEpilogueFwdISB_S9_SC_SE_Li256ELb1ELb1ELb0ELb0EEENS1_36VarlenDynamicPersistentTileSchedulerILi128ELi128ELi256ELi128ELb0ELb1ELb1ELb1ELb1ELb1EEEEEEEEEvNT_6ParamsE,(.L_x_77 - _ZN7cutlass13device_kernelIN5flash11enable_sm90INS1_16FlashAttnFwdSm90INS1_25CollectiveMainloopFwdSm90ILi2EN4cute5tupleIJNS5_1CILi1EEES8_S8_EEENS6_IJNS7_ILi128EEESA_SA_EEELi128ENS_6half_tEfNS_4arch4Sm90ELb1ELb0ELb0ELb1ELb0ELb1ELb0ELb1ELb1ELb1ELb0ELb0EEENS1_21CollectiveEpilogueFwdISB_S9_SC_SE_Li256ELb1ELb1ELb0ELb0EEENS1_36VarlenDynamicPersistentTileSchedulerILi128ELi128ELi256ELi128ELb0ELb1ELb1ELb1ELb1ELb1EEEEEEEEEvNT_6ParamsE)
        .other          _ZN7cutlass13device_kernelIN5flash11enable_sm90INS1_16FlashAttnFwdSm90INS1_25CollectiveMainloopFwdSm90ILi2EN4cute5tupleIJNS5_1CILi1EEES8_S8_EEENS6_IJNS7_ILi128EEESA_SA_EEELi128ENS_6half_tEfNS_4arch4Sm90ELb1ELb0ELb0ELb1ELb0ELb1ELb0ELb1ELb1ELb1ELb0ELb0EEENS1_21CollectiveEpilogueFwdISB_S9_SC_SE_Li256ELb1ELb1ELb0ELb0EEENS1_36VarlenDynamicPersistentTileSchedulerILi128ELi128ELi256ELi128ELb0ELb1ELb1ELb1ELb1ELb1EEEEEEEEEvNT_6ParamsE,@"STO_CUDA_ENTRY STV_DEFAULT"
_ZN7cutlass13device_kernelIN5flash11enable_sm90INS1_16FlashAttnFwdSm90INS1_25CollectiveMainloopFwdSm90ILi2EN4cute5tupleIJNS5_1CILi1EEES8_S8_EEENS6_IJNS7_ILi128EEESA_SA_EEELi128ENS_6half_tEfNS_4arch4Sm90ELb1ELb0ELb0ELb1ELb0ELb1ELb0ELb1ELb1ELb1ELb0ELb0EEENS1_21CollectiveEpilogueFwdISB_S9_SC_SE_Li256ELb1ELb1ELb0ELb0EEENS1_36VarlenDynamicPersistentTileSchedulerILi128ELi128ELi256ELi128ELb0ELb1ELb1ELb1ELb1ELb1EEEEEEEEEvNT_6ParamsE:
[----:B------:R-:W-:Y:S01]  /*0000*/  LDC R1, c[0x0][0x37c] ;  /* 0x0000df00ff017b82 */ /* 0x000fe20000000800 */
[----:B------:R-:W-:Y:S05]  /*0010*/  EXIT ;  /* 0x000000000000794d */ /* 0x000fea0003800000 */
.L_x_29:
        /* <DEDUP_REMOVED lines=14> */
.L_x_77:


//--------------------- .text._ZN7cutlass13device_kernelIN5flash11enable_sm90INS1_16FlashAttnFwdSm90INS1_25CollectiveMainloopFwdSm90ILi2EN4cute5tupleIJNS5_1CILi1EEES8_S8_EEENS6_IJNS7_ILi192EEENS7_ILi144EEENS7_ILi96EEEEEELi96ENS_6half_tEfNS_4arch4Sm90ELb0ELb0ELb0ELb0ELb0ELb0ELb0ELb0ELb1ELb1ELb0ELb0EEENS1_21CollectiveEpilogueFwdINS6_IJSA_SC_SB_EEES9_SE_SG_Li384ELb0ELb1ELb0ELb0EEENS1_29StaticPersistentTileSchedulerILb0EEEEEEEEEvNT_6ParamsE --------------------------
	.section	.text._ZN7cutlass13device_kernelIN5flash11enable_sm90INS1_16FlashAttnFwdSm90INS1_25CollectiveMainloopFwdSm90ILi2EN4cute5tupleIJNS5_1CILi1EEES8_S8_EEENS6_IJNS7_ILi192EEENS7_ILi144EEENS7_ILi96EEEEEELi96ENS_6half_tEfNS_4arch4Sm90ELb0ELb0ELb0ELb0ELb0ELb0ELb0ELb0ELb1ELb1ELb0ELb0EEENS1_21CollectiveEpilogueFwdINS6_IJSA_SC_SB_EEES9_SE_SG_Li384ELb0ELb1ELb0ELb0EEENS1_29StaticPersistentTileSchedulerILb0EEEEEEEEEvNT_6ParamsE,"ax",@progbits
	.align	128
.text._ZN7cutlass13device_kernelIN5flash11enable_sm90INS1_16FlashAttnFwdSm90INS1_25CollectiveMainloopFwdSm90ILi2EN4cute5tupleIJNS5_1CILi1EEES8_S8_EEENS6_IJNS7_ILi192EEENS7_ILi144EEENS7_ILi96EEEEEELi96ENS_6half_tEfNS_4arch4Sm90ELb0ELb0ELb0ELb0ELb0ELb0ELb0ELb0ELb1ELb1ELb0ELb0EEENS1_21CollectiveEpilogueFwdINS6_IJSA_SC_SB_EEES9_SE_SG_Li384ELb0ELb1ELb0ELb0EEENS1_29StaticPersistentTileSchedulerILb0EEEEEEEEEvNT_6ParamsE:
        .type           _ZN7cutlass13device_kernelIN5flash11enable_sm90INS1_16FlashAttnFwdSm90INS1_25CollectiveMainloopFwdSm90ILi2EN4cute5tupleIJNS5_1CILi1EEES8_S8_EEENS6_IJNS7_ILi192EEENS7_ILi144EEENS7_ILi96EEEEEELi96ENS_6half_tEfNS_4arch4Sm90ELb0ELb0ELb0ELb0ELb0ELb0ELb0ELb0ELb1ELb1ELb0ELb0EEENS1_21CollectiveEpilogueFwdINS6_IJSA_SC_SB_EEES9_SE_SG_Li384ELb0ELb1ELb0ELb0EEENS1_29StaticPersistentTileSchedulerILb0EEEEEEEEEvNT_6ParamsE,@function
        .size           _ZN7cutlass13device_kernelIN5flash11enable_sm90INS1_16FlashAttnFwdSm90INS1_25CollectiveMainloopFwdSm90ILi2EN4cute5tupleIJNS5_1CILi1EEES8_S8_EEENS6_IJNS7_ILi192EEENS7_ILi144EEENS7_ILi96EEEEEELi96ENS_6half_tEfNS_4arch4Sm90ELb0ELb0ELb0ELb0ELb0ELb0ELb0ELb0ELb1ELb1ELb0ELb0EEENS1_21CollectiveEpilogueFwdINS6_IJSA_SC_SB_EEES9_SE_SG_Li384ELb0ELb1ELb0ELb0EEENS1_29StaticPersistentTileSchedulerILb0EEEEEEEEEvNT_6ParamsE,(.L_x_78 - _ZN7cutlass13device_kernelIN5flash11enable_sm90INS1_16FlashAttnFwdSm90INS1_25CollectiveMainloopFwdSm90ILi2EN4cute5tupleIJNS5_1CILi1EEES8_S8_EEENS6_IJNS7_ILi192EEENS7_ILi144EEENS7_ILi96EEEEEELi96ENS_6half_tEfNS_4arch4Sm90ELb0ELb0ELb0ELb0ELb0ELb0ELb0ELb0ELb1ELb1ELb0ELb0EEENS1_21CollectiveEpilogueFwdINS6_IJSA_SC_SB_EEES9_SE_SG_Li384ELb0ELb1ELb0ELb0EEENS1_29StaticPersistentTileSchedulerILb0EEEEEEEEEvNT_6ParamsE)
        .other          _ZN7cutlass13device_kernelIN5flash11enable_sm90INS1_16FlashAttnFwdSm90INS1_25CollectiveMainloopFwdSm90ILi2EN4cute5tupleIJNS5_1CILi1EEES8_S8_EEENS6_IJNS7_ILi192EEENS7_ILi144EEENS7_ILi96EEEEEELi96ENS_6half_tEfNS_4arch4Sm90ELb0ELb0ELb0ELb0ELb0ELb0ELb0ELb0ELb1ELb1ELb0ELb0EEENS1_21CollectiveEpilogueFwdINS6_IJSA_SC_SB_EEES9_SE_SG_Li384ELb0ELb1ELb0ELb0EEENS1_29StaticPersistentTileSchedulerILb0EEEEEEEEEvNT_6ParamsE,@"STO_CUDA_ENTRY STV_DEFAULT"
_ZN7cutlass13device_kernelIN5flash11enable_sm90INS1_16FlashAttnFwdSm90INS1_25CollectiveMainloopFwdSm90ILi2EN4cute5tupleIJNS5_1CILi1EEES8_S8_EEENS6_IJNS7_ILi192EEENS7_ILi144EEENS7_ILi96EEEEEELi96ENS_6half_tEfNS_4arch4Sm90ELb0ELb0ELb0ELb0ELb0ELb0ELb0ELb0ELb1ELb1ELb0ELb0EEENS1_21CollectiveEpilogueFwdINS6_IJSA_SC_SB_EEES9_SE_SG_Li384ELb0ELb1ELb0ELb0EEENS1_29StaticPersistentTileSchedulerILb0EEEEEEEEEvNT_6ParamsE:
[----:B------:R-:W-:Y:S01]  /*0000*/  LDC R1, c[0x0][0x37c] ;  /* 0x0000df00ff017b82 */ /* 0x000fe20000000800 */
[----:B------:R-:W-:Y:S05]  /*0010*/  EXIT ;  /* 0x000000000000794d */ /* 0x000fea0003800000 */
.L_x_30:
        /* <DEDUP_REMOVED lines=14> */
.L_x_78:


//--------------------- .text._ZN7cutlass13device_kernelIN5flash11enable_sm90INS1_16FlashAttnFwdSm90INS1_25CollectiveMainloopFwdSm90ILi2EN4cute5tupleIJNS5_1CILi1EEES8_S8_EEENS6_IJNS7_ILi192EEENS7_ILi144EEENS7_ILi96EEEEEELi96ENS_6half_tEfNS_4arch4Sm90ELb0ELb0ELb0ELb1ELb0ELb0ELb0ELb0ELb1ELb1ELb0ELb0EEENS1_21CollectiveEpilogueFwdINS6_IJSA_SC_SB_EEES9_SE_SG_Li384ELb1ELb1ELb0ELb0EEENS1_36VarlenDynamicPersistentTileSchedulerILi192ELi144ELi384ELi128ELb0ELb1ELb1ELb0ELb1ELb1EEEEEEEEEvNT_6ParamsE --------------------------
	.section	.text._ZN7cutlass13device_kernelIN5flash11enable_sm90INS1_16FlashAttnFwdSm90INS1_25CollectiveMainloopFwdSm90ILi2EN4cute5tupleIJNS5_1CILi1EEES8_S8_EEENS6_IJNS7_ILi192EEENS7_ILi144EEENS7_ILi96EEEEEELi96ENS_6half_tEfNS_4arch4Sm90ELb0ELb0ELb0ELb1ELb0ELb0ELb0ELb0ELb1ELb1ELb0ELb0EEENS1_21CollectiveEpilogueFwdINS6_IJSA_SC_SB_EEES9_SE_SG_Li384ELb1ELb1ELb0ELb0EEENS1_36VarlenDynamicPersistentTileSchedulerILi192ELi144ELi384ELi128ELb0ELb1ELb1ELb0ELb1ELb1EEEEEEEEEvNT_6ParamsE,"ax",@progbits
	.align	128
.text._ZN7cutlass13device_kernelIN5flash11enable_sm90INS1_16FlashAttnFwdSm90INS1_25CollectiveMainloopFwdSm90ILi2EN4cute5tupleIJNS5_1CILi1EEES8_S8_EEENS6_IJNS7_ILi192EEENS7_ILi144EEENS7_ILi96EEEEEELi96ENS_6half_tEfNS_4arch4Sm90ELb0ELb0ELb0ELb1ELb0ELb0ELb0ELb0ELb1ELb1ELb0ELb0EEENS1_21CollectiveEpilogueFwdINS6_IJSA_SC_SB_EEES9_SE_SG_Li384ELb1ELb1ELb0ELb0EEENS1_36VarlenDynamicPersistentTileSchedulerILi192ELi144ELi384ELi128ELb0ELb1ELb1ELb0ELb1ELb1EEEEEEEEEvNT_6ParamsE:
        .type           _ZN7cutlass13device_kernelIN5flash11enable_sm90INS1_16FlashAttnFwdSm90INS1_25CollectiveMainloopFwdSm90ILi2EN4cute5tupleIJNS5_1CILi1EEES8_S8_EEENS6_IJNS7_ILi192EEENS7_ILi144EEENS7_ILi96EEEEEELi96ENS_6half_tEfNS_4arch4Sm90ELb0ELb0ELb0ELb1ELb0ELb0ELb0ELb0ELb1ELb1ELb0ELb0EEENS1_21CollectiveEpilogueFwdINS6_IJSA_SC_SB_EEES9_SE_SG_Li384ELb1ELb1ELb0ELb0EEENS1_36VarlenDynamicPersistentTileSchedulerILi192ELi144ELi384ELi128ELb0ELb1ELb1ELb0ELb1ELb1EEEEEEEEEvNT_6ParamsE,@function
        .size           _ZN7cutlass13device_kernelIN5flash11enable_sm90INS1_16FlashAttnFwdSm90INS1_25CollectiveMainloopFwdSm90ILi2EN4cute5tupleIJNS5_1CILi1EEES8_S8_EEENS6_IJNS7_ILi192EEENS7_ILi144EEENS7_ILi96EEEEEELi96ENS_6half_tEfNS_4arch4Sm90ELb0ELb0ELb0ELb1ELb0ELb0ELb0ELb0ELb1ELb1ELb0ELb0EEENS1_21CollectiveEpilogueFwdINS6_IJSA_SC_SB_EEES9_SE_SG_Li384ELb1ELb1ELb0ELb0EEENS1_36VarlenDynamicPersistentTileSchedulerILi192ELi144ELi384ELi128ELb0ELb1ELb1ELb0ELb1ELb1EEEEEEEEEvNT_6ParamsE,(.L_x_79 - _ZN7cutlass13device_kernelIN5flash11enable_sm90INS1_16FlashAttnFwdSm90INS1_25CollectiveMainloopFwdSm90ILi2EN4cute5tupleIJNS5_1CILi1EEES8_S8_EEENS6_IJNS7_ILi192EEENS7_ILi144EEENS7_ILi96EEEEEELi96ENS_6half_tEfNS_4arch4Sm90ELb0ELb0ELb0ELb1ELb0ELb0ELb0ELb0ELb1ELb1ELb0ELb0EEENS1_21CollectiveEpilogueFwdINS6_IJSA_SC_SB_EEES9_SE_SG_Li384ELb1ELb1ELb0ELb0EEENS1_36VarlenDynamicPersistentTileSchedulerILi192ELi144ELi384ELi128ELb0ELb1ELb1ELb0ELb1ELb1EEEEEEEEEvNT_6ParamsE)
        .other          _ZN7cutlass13device_kernelIN5flash11enable_sm90INS1_16FlashAttnFwdSm90INS1_25CollectiveMainloopFwdSm90ILi2EN4cute5tupleIJNS5_1CILi1EEES8_S8_EEENS6_IJNS7_ILi192EEENS7_ILi144EEENS7_ILi96EEEEEELi96ENS_6half_tEfNS_4arch4Sm90ELb0ELb0ELb0ELb1ELb0ELb0ELb0ELb0ELb1ELb1ELb0ELb0EEENS1_21CollectiveEpilogueFwdINS6_IJSA_SC_SB_EEES9_SE_SG_Li384ELb1ELb1ELb0ELb0EEENS1_36VarlenDynamicPersistentTileSchedulerILi192ELi144ELi384ELi128ELb0ELb1ELb1ELb0ELb1ELb1EEEEEEEEEvNT_6ParamsE,@"STO_CUDA_ENTRY STV_DEFAULT"
_ZN7cutlass13device_kernelIN5flash11enable_sm90INS1_16FlashAttnFwdSm90INS1_25CollectiveMainloopFwdSm90ILi2EN4cute5tupleIJNS5_1CILi1EEES8_S8_EEENS6_IJNS7_ILi192EEENS7_ILi144EEENS7_ILi96EEEEEELi96ENS_6half_tEfNS_4arch4Sm90ELb0ELb0ELb0ELb1ELb0ELb0ELb0ELb0ELb1ELb1ELb0ELb0EEENS1_21CollectiveEpilogueFwdINS6_IJSA_SC_SB_EEES9_SE_SG_Li384ELb1ELb1ELb0ELb0EEENS1_36VarlenDynamicPersistentTileSchedulerILi192ELi144ELi384ELi128ELb0ELb1ELb1ELb0ELb1ELb1EEEEEEEEEvNT_6ParamsE:
[----:B------:R-:W-:Y:S01]  /*0000*/  LDC R1, c[0x0][0x37c] ;  /* 0x0000df00ff017b82 */ /* 0x000fe20000000800 */
[----:B------:R-:W-:Y:S05]  /*0010*/  EXIT ;  /* 0x000000000000794d */ /* 0x000fea0003800000 */
.L_x_31:
        /* <DEDUP_REMOVED lines=14> */
.L_x_79:


//--------------------- .text._ZN7cutlass13device_kernelIN5flash11enable_sm90INS1_16FlashAttnFwdSm90INS1_25CollectiveMainloopFwdSm90ILi2EN4cute5tupleIJNS5_1CILi1EEES8_S8_EEENS6_IJNS7_ILi192EEENS7_ILi144EEENS7_ILi96EEEEEELi96ENS_6half_tEfNS_4arch4Sm90ELb0ELb0ELb0ELb1ELb0ELb1ELb0ELb0ELb1ELb1ELb0ELb0EEENS1_21CollectiveEpilogueFwdINS6_IJSA_SC_SB_EEES9_SE_SG_Li384ELb1ELb1ELb0ELb0EEENS1_36VarlenDynamicPersistentTileSchedulerILi192ELi144ELi384ELi128ELb0ELb1ELb1ELb0ELb1ELb1EEEEEEEEEvNT_6ParamsE --------------------------
	.section	.text._ZN7cutlass13device_kernelIN5flash11enable_sm90INS1_16FlashAttnFwdSm90INS1_25CollectiveMainloopFwdSm90ILi2EN4cute5tupleIJNS5_1CILi1EEES8_S8_EEENS6_IJNS7_ILi192EEENS7_ILi144EEENS7_ILi96EEEEEELi96ENS_6half_tEfNS_4arch4Sm90ELb0ELb0ELb0ELb1ELb0ELb1ELb0ELb0ELb1ELb1ELb0ELb0EEENS1_21CollectiveEpilogueFwdINS6_IJSA_SC_SB_EEES9_SE_SG_Li384ELb1ELb1ELb0ELb0EEENS1_36VarlenDynamicPersistentTileSchedulerILi192ELi144ELi384ELi128ELb0ELb1ELb1ELb0ELb1ELb1EEEEEEEEEvNT_6ParamsE,"ax",@progbits
	.align	128
.text._ZN7cutlass13device_kernelIN5flash11enable_sm90INS1_16FlashAttnFwdSm90INS1_25CollectiveMainloopFwdSm90ILi2EN4cute5tupleIJNS5_1CILi1EEES8_S8_EEENS6_IJNS7_ILi192EEENS7_ILi144EEENS7_ILi96EEEEEELi96ENS_6half_tEfNS_4arch4Sm90ELb0ELb0ELb0ELb1ELb0ELb1ELb0ELb0ELb1ELb1ELb0ELb0EEENS1_21CollectiveEpilogueFwdINS6_IJSA_SC_SB_EEES9_SE_SG_Li384ELb1ELb1ELb0ELb0EEENS1_36VarlenDynamicPersistentTileSchedulerILi192ELi144ELi384ELi128ELb0ELb1ELb1ELb0ELb1ELb1EEEEEEEEEvNT_6ParamsE:
        .type           _ZN7cutlass13device_kernelIN5flash11enable_sm90INS1_16FlashAttnFwdSm90INS1_25CollectiveMainloopFwdSm90ILi2EN4cute5tupleIJNS5_1CILi1EEES8_S8_EEENS6_IJNS7_ILi192EEENS7_ILi144EEENS7_ILi96EEEEEELi96ENS_6half_tEfNS_4arch4Sm90ELb0ELb0ELb0ELb1ELb0ELb1ELb0ELb0ELb1ELb1ELb0ELb0EEENS1_21CollectiveEpilogueFwdINS6_IJSA_SC_SB_EEES9_SE_SG_Li384ELb1ELb1ELb0ELb0EEENS1_36VarlenDynamicPersistentTileSchedulerILi192ELi144ELi384ELi128ELb0ELb1ELb1ELb0ELb1ELb1EEEEEEEEEvNT_6ParamsE,@function
        .size           _ZN7cutlass13device_kernelIN5flash11enable_sm90INS1_16FlashAttnFwdSm90INS1_25CollectiveMainloopFwdSm90ILi2EN4cute5tupleIJNS5_1CILi1EEES8_S8_EEENS6_IJNS7_ILi192EEENS7_ILi144EEENS7_ILi96EEEEEELi96ENS_6half_tEfNS_4arch4Sm90ELb0ELb0ELb0ELb1ELb0ELb1ELb0ELb0ELb1ELb1ELb0ELb0EEENS1_21CollectiveEpilogueFwdINS6_IJSA_SC_SB_EEES9_SE_SG_Li384ELb1ELb1ELb0ELb0EEENS1_36VarlenDynamicPersistentTileSchedulerILi192ELi144ELi384ELi128ELb0ELb1ELb1ELb0ELb1ELb1EEEEEEEEEvNT_6ParamsE,(.L_x_80 - _ZN7cutlass13device_kernelIN5flash11enable_sm90INS1_16FlashAttnFwdSm90INS1_25CollectiveMainloopFwdSm90ILi2EN4cute5tupleIJNS5_1CILi1EEES8_S8_EEENS6_IJNS7_ILi192EEENS7_ILi144EEENS7_ILi96EEEEEELi96ENS_6half_tEfNS_4arch4Sm90ELb0ELb0ELb0ELb1ELb0ELb1ELb0ELb0ELb1ELb1ELb0ELb0EEENS1_21CollectiveEpilogueFwdINS6_IJSA_SC_SB_EEES9_SE_SG_Li384ELb1ELb1ELb0ELb0EEENS1_36VarlenDynamicPersistentTileSchedulerILi192ELi144ELi384ELi128ELb0ELb1ELb1ELb0ELb1ELb1EEEEEEEEEvNT_6ParamsE)
        .other          _ZN7cutlass13device_kernelIN5flash11enable_sm90INS1_16FlashAttnFwdSm90INS1_25CollectiveMainloopFwdSm90ILi2EN4cute5tupleIJNS5_1CILi1EEES8_S8_EEENS6_IJNS7_ILi192EEENS7_ILi144EEENS7_ILi96EEEEEELi96ENS_6half_tEfNS_4arch4Sm90ELb0ELb0ELb0ELb1ELb0ELb1ELb0ELb0ELb1ELb1ELb0ELb0EEENS1_21CollectiveEpilogueFwdINS6_IJSA_SC_SB_EEES9_SE_SG_Li384ELb1ELb1ELb0ELb0EEENS1_36VarlenDynamicPersistentTileSchedulerILi192ELi144ELi384ELi128ELb0ELb1ELb1ELb0ELb1ELb1EEEEEEEEEvNT_6ParamsE,@"STO_CUDA_ENTRY STV_DEFAULT"
_ZN7cutlass13device_kernelIN5flash11enable_sm90INS1_16FlashAttnFwdSm90INS1_25CollectiveMainloopFwdSm90ILi2EN4cute5tupleIJNS5_1CILi1EEES8_S8_EEENS6_IJNS7_ILi192EEENS7_ILi144EEENS7_ILi96EEEEEELi96ENS_6half_tEfNS_4arch4Sm90ELb0ELb0ELb0ELb1ELb0ELb1ELb0ELb0ELb1ELb1ELb0ELb0EEENS1_21CollectiveEpilogueFwdINS6_IJSA_SC_SB_EEES9_SE_SG_Li384ELb1ELb1ELb0ELb0EEENS1_36VarlenDynamicPersistentTileSchedulerILi192ELi144ELi384ELi128ELb0ELb1ELb1ELb0ELb1ELb1EEEEEEEEEvNT_6ParamsE:
[----:B------:R-:W-:Y:S01]  /*0000*/  LDC R1, c[0x0][0x37c] ;  /* 0x0000df00ff017b82 */ /* 0x000fe20000000800 */
[----:B------:R-:W-:Y:S05]  /*0010*/  EXIT ;  /* 0x000000000000794d */ /* 0x000fea0003800000 */
.L_x_32:
        /* <DEDUP_REMOVED lines=14> */
.L_x_80:


//--------------------- .text._ZN7cutlass13device_kernelIN5flash11enable_sm90INS1_16FlashAttnFwdSm90INS1_25CollectiveMainloopFwdSm90ILi2EN4cute5tupleIJNS5_1CILi1EEES8_S8_EEENS6_IJNS7_ILi192EEENS7_ILi128EEENS7_ILi96EEEEEELi96ENS_6half_tEfNS_4arch4Sm90ELb0ELb1ELb0ELb0ELb0ELb0ELb0ELb0ELb1ELb1ELb0ELb0EEENS1_21CollectiveEpilogueFwdINS6_IJSA_SC_SB_EEES9_SE_SG_Li384ELb0ELb1ELb0ELb0EEENS1_30DynamicPersistentTileSchedulerILi384ELi128ELb0ELb1ELb1EEEEEEEEEvNT_6ParamsE --------------------------
	.section	.text._ZN7cutlass13device_kernelIN5flash11enable_sm90INS1_16FlashAttnFwdSm90INS1_25CollectiveMainloopFwdSm90ILi2EN4cute5tupleIJNS5_1CILi1EEES8_S8_EEENS6_IJNS7_ILi192EEENS7_ILi128EEENS7_ILi96EEEEEELi96ENS_6half_tEfNS_4arch4Sm90ELb0ELb1ELb0ELb0ELb0ELb0ELb0ELb0ELb1ELb1ELb0ELb0EEENS1_21CollectiveEpilogueFwdINS6_IJSA_SC_SB_EEES9_SE_SG_Li384ELb0ELb1ELb0ELb0EEENS1_30DynamicPersistentTileSchedulerILi384ELi128ELb0ELb1ELb1EEEEEEEEEvNT_6ParamsE,"ax",@progbits
	.align	128
.text._ZN7cutlass13device_kernelIN5flash11enable_sm90INS1_16FlashAttnFwdSm90INS1_25CollectiveMainloopFwdSm90ILi2EN4cute5tupleIJNS5_1CILi1EEES8_S8_EEENS6_IJNS7_ILi192EEENS7_ILi128EEENS7_ILi96EEEEEELi96ENS_6half_tEfNS_4arch4Sm90ELb0ELb1ELb0ELb0ELb0ELb0ELb0ELb0ELb1ELb1ELb0ELb0EEENS1_21CollectiveEpilogueFwdINS6_IJSA_SC_SB_EEES9_SE_SG_Li384ELb0ELb1ELb0ELb0EEENS1_30DynamicPersistentTileSchedulerILi384ELi128ELb0ELb1ELb1EEEEEEEEEvNT_6ParamsE:
        .type           _ZN7cutlass13device_kernelIN5flash11enable_sm90INS1_16FlashAttnFwdSm90INS1_25CollectiveMainloopFwdSm90ILi2EN4cute5tupleIJNS5_1CILi1EEES8_S8_EEENS6_IJNS7_ILi192EEENS7_ILi128EEENS7_ILi96EEEEEELi96ENS_6half_tEfNS_4arch4Sm90ELb0ELb1ELb0ELb0ELb0ELb0ELb0ELb0ELb1ELb1ELb0ELb0EEENS1_21CollectiveEpilogueFwdINS6_IJSA_SC_SB_EEES9_SE_SG_Li384ELb0ELb1ELb0ELb0EEENS1_30DynamicPersistentTileSchedulerILi384ELi128ELb0ELb1ELb1EEEEEEEEEvNT_6ParamsE,@function
        .size           _ZN7cutlass13device_kernelIN5flash11enable_sm90INS1_16FlashAttnFwdSm90INS1_25CollectiveMainloopFwdSm90ILi2EN4cute5tupleIJNS5_1CILi1EEES8_S8_EEENS6_IJNS7_ILi192EEENS7_ILi128EEENS7_ILi96EEEEEELi96ENS_6half_tEfNS_4arch4Sm90ELb0ELb1ELb0ELb0ELb0ELb0ELb0ELb0ELb1ELb1ELb0ELb0EEENS1_21CollectiveEpilogueFwdINS6_IJSA_SC_SB_EEES9_SE_SG_Li384ELb0ELb1ELb0ELb0EEENS1_30DynamicPersistentTileSchedulerILi384ELi128ELb0ELb1ELb1EEEEEEEEEvNT_6ParamsE,(.L_x_81 - _ZN7cutlass13device_kernelIN5flash11enable_sm90INS1_16FlashAttnFwdSm90INS1_25CollectiveMainloopFwdSm90ILi2EN4cute5tupleIJNS5_1CILi1EEES8_S8_EEENS6_IJNS7_ILi192EEENS7_ILi128EEENS7_ILi96EEEEEELi96ENS_6half_tEfNS_4arch4Sm90ELb0ELb1ELb0ELb0ELb0ELb0ELb0ELb0ELb1ELb1ELb0ELb0EEENS1_21CollectiveEpilogueFwdINS6_IJSA_SC_SB_EEES9_SE_SG_Li384ELb0ELb1ELb0ELb0EEENS1_30DynamicPersistentTileSchedulerILi384ELi128ELb0ELb1ELb1EEEEEEEEEvNT_6ParamsE)
        .other          _ZN7cutlass13device_kernelIN5flash11enable_sm90INS1_16FlashAttnFwdSm90INS1_25CollectiveMainloopFwdSm90ILi2EN4cute5tupleIJNS5_1CILi1EEES8_S8_EEENS6_IJNS7_ILi192EEENS7_ILi128EEENS7_ILi96EEEEEELi96ENS_6half_tEfNS_4arch4Sm90ELb0ELb1ELb0ELb0ELb0ELb0ELb0ELb0ELb1ELb1ELb0ELb0EEENS1_21CollectiveEpilogueFwdINS6_IJSA_SC_SB_EEES9_SE_SG_Li384ELb0ELb1ELb0ELb0EEENS1_30DynamicPersistentTileSchedulerILi384ELi128ELb0ELb1ELb1EEEEEEEEEvNT_6ParamsE,@"STO_CUDA_ENTRY STV_DEFAULT"
_ZN7cutlass13device_kernelIN5flash11enable_sm90INS1_16FlashAttnFwdSm90INS1_25CollectiveMainloopFwdSm90ILi2EN4cute5tupleIJNS5_1CILi1EEES8_S8_EEENS6_IJNS7_ILi192EEENS7_ILi128EEENS7_ILi96EEEEEELi96ENS_6half_tEfNS_4arch4Sm90ELb0ELb1ELb0ELb0ELb0ELb0ELb0ELb0ELb1ELb1ELb0ELb0EEENS1_21CollectiveEpilogueFwdINS6_IJSA_SC_SB_EEES9_SE_SG_Li384ELb0ELb1ELb0ELb0EEENS1_30DynamicPersistentTileSchedulerILi384ELi128ELb0ELb1ELb1EEEEEEEEEvNT_6ParamsE:
[----:B------:R-:W-:Y:S01]  /*0000*/  LDC R1, c[0x0][0x37c] ;  /* 0x0000df00ff017b82 */ /* 0x000fe20000000800 */
[----:B------:R-:W-:Y:S05]  /*0010*/  EXIT ;  /* 0x000000000000794d */ /* 0x000fea0003800000 */
.L_x_33:
        /* <DEDUP_REMOVED lines=14> */
.L_x_81:


//--------------------- .text._ZN7cutlass13device_kernelIN5flash11enable_sm90INS1_16FlashAttnFwdSm90INS1_25CollectiveMainloopFwdSm90ILi2EN4cute5tupleIJNS5_1CILi1EEES8_S8_EEENS6_IJNS7_ILi192EEENS7_ILi128EEENS7_ILi96EEEEEELi96ENS_6half_tEfNS_4arch4Sm90ELb0ELb1ELb0ELb1ELb0ELb0ELb0ELb0ELb1ELb1ELb0ELb0EEENS1_21CollectiveEpilogueFwdINS6_IJSA_SC_SB_EEES9_SE_SG_Li384ELb1ELb1ELb0ELb0EEENS1_36VarlenDynamicPersistentTileSchedulerILi192ELi128ELi384ELi128ELb0ELb1ELb1ELb1ELb0ELb1EEEEEEEEEvNT_6ParamsE --------------------------
	.section	.text._ZN7cutlass13device_kernelIN5flash11enable_sm90INS1_16FlashAttnFwdSm90INS1_25CollectiveMainloopFwdSm90ILi2EN4cute5tupleIJNS5_1CILi1EEES8_S8_EEENS6_IJNS7_ILi192EEENS7_ILi128EEENS7_ILi96EEEEEELi96ENS_6half_tEfNS_4arch4Sm90ELb0ELb1ELb0ELb1ELb0ELb0ELb0ELb0ELb1ELb1ELb0ELb0EEENS1_21CollectiveEpilogueFwdINS6_IJSA_SC_SB_EEES9_SE_SG_Li384ELb1ELb1ELb0ELb0EEENS1_36VarlenDynamicPersistentTileSchedulerILi192ELi128ELi384ELi128ELb0ELb1ELb1ELb1ELb0ELb1EEEEEEEEEvNT_6ParamsE,"ax",@progbits
	.align	128
.text._ZN7cutlass13device_kernelIN5flash11enable_sm90INS1_16FlashAttnFwdSm90INS1_25CollectiveMainloopFwdSm90ILi2EN4cute5tupleIJNS5_1CILi1EEES8_S8_EEENS6_IJNS7_ILi192EEENS7_ILi128EEENS7_ILi96EEEEEELi96ENS_6half_tEfNS_4arch4Sm90ELb0ELb1ELb0ELb1ELb0ELb0ELb0ELb0ELb1ELb1ELb0ELb0EEENS1_21CollectiveEpilogueFwdINS6_IJSA_SC_SB_EEES9_SE_SG_Li384ELb1ELb1ELb0ELb0EEENS1_36VarlenDynamicPersistentTileSchedulerILi192ELi128ELi384ELi128ELb0ELb1ELb1ELb1ELb0ELb1EEEEEEEEEvNT_6ParamsE:
        .type           _ZN7cutlass13device_kernelIN5flash11enable_sm90INS1_16FlashAttnFwdSm90INS1_25CollectiveMainloopFwdSm90ILi2EN4cute5tupleIJNS5_1CILi1EEES8_S8_EEENS6_IJNS7_ILi192EEENS7_ILi128EEENS7_ILi96EEEEEELi96ENS_6half_tEfNS_4arch4Sm90ELb0ELb1ELb0ELb1ELb0ELb0ELb0ELb0ELb1ELb1ELb0ELb0EEENS1_21CollectiveEpilogueFwdINS6_IJSA_SC_SB_EEES9_SE_SG_Li384ELb1ELb1ELb0ELb0EEENS1_36VarlenDynamicPersistentTileSchedulerILi192ELi128ELi384ELi128ELb0ELb1ELb1ELb1ELb0ELb1EEEEEEEEEvNT_6ParamsE,@function
        .size           _ZN7cutlass13device_kernelIN5flash11enable_sm90INS1_16FlashAttnFwdSm90INS1_25CollectiveMainloopFwdSm90ILi2EN4cute5tupleIJNS5_1CILi1EEES8_S8_EEENS6_IJNS7_ILi192EEENS7_ILi128EEENS7_ILi96EEEEEELi96ENS_6half_tEfNS_4arch4Sm90ELb0ELb1ELb0ELb1ELb0ELb0ELb0ELb0ELb1ELb1ELb0ELb0EEENS1_21CollectiveEpilogueFwdINS6_IJSA_SC_SB_EEES9_SE_SG_Li384ELb1ELb1ELb0ELb0EEENS1_36VarlenDynamicPersistentTileSchedulerILi192ELi128ELi384ELi128ELb0ELb1ELb1ELb1ELb0ELb1EEEEEEEEEvNT_6ParamsE,(.L_x_82 - _ZN7cutlass13device_kernelIN5flash11enable_sm90INS1_16FlashAttnFwdSm90INS1_25CollectiveMainloopFwdSm90ILi2EN4cute5tupleIJNS5_1CILi1EEES8_S8_EEENS6_IJNS7_ILi192EEENS7_ILi128EEENS7_ILi96EEEEEELi96ENS_6half_tEfNS_4arch4Sm90ELb0ELb1ELb0ELb1ELb0ELb0ELb0ELb0ELb1ELb1ELb0ELb0EEENS1_21CollectiveEpilogueFwdINS6_IJSA_SC_SB_EEES9_SE_SG_Li384ELb1ELb1ELb0ELb0EEENS1_36VarlenDynamicPersistentTileSchedulerILi192ELi128ELi384ELi128ELb0ELb1ELb1ELb1ELb0ELb1EEEEEEEEEvNT_6ParamsE)
        .other          _ZN7cutlass13device_kernelIN5flash11enable_sm90INS1_16FlashAttnFwdSm90INS1_25CollectiveMainloopFwdSm90ILi2EN4cute5tupleIJNS5_1CILi1EEES8_S8_EEENS6_IJNS7_ILi192EEENS7_ILi128EEENS7_ILi96EEEEEELi96ENS_6half_tEfNS_4arch4Sm90ELb0ELb1ELb0ELb1ELb0ELb0ELb0ELb0ELb1ELb1ELb0ELb0EEENS1_21CollectiveEpilogueFwdINS6_IJSA_SC_SB_EEES9_SE_SG_Li384ELb1ELb1ELb0ELb0EEENS1_36VarlenDynamicPersistentTileSchedulerILi192ELi128ELi384ELi128ELb0ELb1ELb1ELb1ELb0ELb1EEEEEEEEEvNT_6ParamsE,@"STO_CUDA_ENTRY STV_DEFAULT"
_ZN7cutlass13device_kernelIN5flash11enable_sm90INS1_16FlashAttnFwdSm90INS1_25CollectiveMainloopFwdSm90ILi2EN4cute5tupleIJNS5_1CILi1EEES8_S8_EEENS6_IJNS7_ILi192EEENS7_ILi128EEENS7_ILi96EEEEEELi96ENS_6half_tEfNS_4arch4Sm90ELb0ELb1ELb0ELb1ELb0ELb0ELb0ELb0ELb1ELb1ELb0ELb0EEENS1_21CollectiveEpilogueFwdINS6_IJSA_SC_SB_EEES9_SE_SG_Li384ELb1ELb1ELb0ELb0EEENS1_36VarlenDynamicPersistentTileSchedulerILi192ELi128ELi384ELi128ELb0ELb1ELb1ELb1ELb0ELb1EEEEEEEEEvNT_6ParamsE:
[----:B------:R-:W-:Y:S01]  /*0000*/  LDC R1, c[0x0][0x37c] ;  /* 0x0000df00ff017b82 */ /* 0x000fe20000000800 */
[----:B------:R-:W-:Y:S05]  /*0010*/  EXIT ;  /* 0x000000000000794d */ /* 0x000fea0003800000 */
.L_x_34:
        /* <DEDUP_REMOVED lines=14> */
.L_x_82:


//--------------------- .text._ZN7cutlass13device_kernelIN5flash11enable_sm90INS1_16FlashAttnFwdSm90INS1_25CollectiveMainloopFwdSm90ILi2EN4cute5tupleIJNS5_1CILi1EEES8_S8_EEENS6_IJNS7_ILi192EEENS7_ILi128EEENS7_ILi96EEEEEELi96ENS_6half_tEfNS_4arch4Sm90ELb0ELb1ELb0ELb1ELb0ELb1ELb0ELb0ELb1ELb1ELb0ELb0EEENS1_21CollectiveEpilogueFwdINS6_IJSA_SC_SB_EEES9_SE_SG_Li384ELb1ELb1ELb0ELb0EEENS1_36VarlenDynamicPersistentTileSchedulerILi192ELi128ELi384ELi128ELb0ELb1ELb1ELb1ELb0ELb1EEEEEEEEEvNT_6ParamsE --------------------------
	.section	.text._ZN7cutlass13device_kernelIN5flash11enable_sm90INS1_16FlashAttnFwdSm90INS1_25CollectiveMainloopFwdSm90ILi2EN4cute5tupleIJNS5_1CILi1EEES8_S8_EEENS6_IJNS7_ILi192EEENS7_ILi128EEENS7_ILi96EEEEEELi96ENS_6half_tEfNS_4arch4Sm90ELb0ELb1ELb0ELb1ELb0ELb1ELb0ELb0ELb1ELb1ELb0ELb0EEENS1_21CollectiveEpilogueFwdINS6_IJSA_SC_SB_EEES9_SE_SG_Li384ELb1ELb1ELb0ELb0EEENS1_36VarlenDynamicPersistentTileSchedulerILi192ELi128ELi384ELi128ELb0ELb1ELb1ELb1ELb0ELb1EEEEEEEEEvNT_6ParamsE,"ax",@progbits
	.align	128
.text._ZN7cutlass13device_kernelIN5flash11enable_sm90INS1_16FlashAttnFwdSm90INS1_25CollectiveMainloopFwdSm90ILi2EN4cute5tupleIJNS5_1CILi1EEES8_S8_EEENS6_IJNS7_ILi192EEENS7_ILi128EEENS7_ILi96EEEEEELi96ENS_6half_tEfNS_4arch4Sm90ELb0ELb1ELb0ELb1ELb0ELb1ELb0ELb0ELb1ELb1ELb0ELb0EEENS1_21CollectiveEpilogueFwdINS6_IJSA_SC_SB_EEES9_SE_SG_Li384ELb1ELb1ELb0ELb0EEENS1_36VarlenDynamicPersistentTileSchedulerILi192ELi128ELi384ELi128ELb0ELb1ELb1ELb1ELb0ELb1EEEEEEEEEvNT_6ParamsE:
        .type           _ZN7cutlass13device_kernelIN5flash11enable_sm90INS1_16FlashAttnFwdSm90INS1_25CollectiveMainloopFwdSm90ILi2EN4cute5tupleIJNS5_1CILi1EEES8_S8_EEENS6_IJNS7_ILi192EEENS7_ILi128EEENS7_ILi96EEEEEELi96ENS_6half_tEfNS_4arch4Sm90ELb0ELb1ELb0ELb1ELb0ELb1ELb0ELb0ELb1ELb1ELb0ELb0EEENS1_21CollectiveEpilogueFwdINS6_IJSA_SC_SB_EEES9_SE_SG_Li384ELb1ELb1ELb0ELb0EEENS1_36VarlenDynamicPersistentTileSchedulerILi192ELi128ELi384ELi128ELb0ELb1ELb1ELb1ELb0ELb1EEEEEEEEEvNT_6ParamsE,@function
        .size           _ZN7cutlass13device_kernelIN5flash11enable_sm90INS1_16FlashAttnFwdSm90INS1_25CollectiveMainloopFwdSm90ILi2EN4cute5tupleIJNS5_1CILi1EEES8_S8_EEENS6_IJNS7_ILi192EEENS7_ILi128EEENS7_ILi96EEEEEELi96ENS_6half_tEfNS_4arch4Sm90ELb0ELb1ELb0ELb1ELb0ELb1ELb0ELb0ELb1ELb1ELb0ELb0EEENS1_21CollectiveEpilogueFwdINS6_IJSA_SC_SB_EEES9_SE_SG_Li384ELb1ELb1ELb0ELb0EEENS1_36VarlenDynamicPersistentTileSchedulerILi192ELi128ELi384ELi128ELb0ELb1ELb1ELb1ELb0ELb1EEEEEEEEEvNT_6ParamsE,(.L_x_83 - _ZN7cutlass13device_kernelIN5flash11enable_sm90INS1_16FlashAttnFwdSm90INS1_25CollectiveMainloopFwdSm90ILi2EN4cute5tupleIJNS5_1CILi1EEES8_S8_EEENS6_IJNS7_ILi192EEENS7_ILi128EEENS7_ILi96EEEEEELi96ENS_6half_tEfNS_4arch4Sm90ELb0ELb1ELb0ELb1ELb0ELb1ELb0ELb0ELb1ELb1ELb0ELb0EEENS1_21CollectiveEpilogueFwdINS6_IJSA_SC_SB_EEES9_SE_SG_Li384ELb1ELb1ELb0ELb0EEENS1_36VarlenDynamicPersistentTileSchedulerILi192ELi128ELi384ELi128ELb0ELb1ELb1ELb1ELb0ELb1EEEEEEEEEvNT_6ParamsE)
        .other          _ZN7cutlass13device_kernelIN5flash11enable_sm90INS1_16FlashAttnFwdSm90INS1_25CollectiveMainloopFwdSm90ILi2EN4cute5tupleIJNS5_1CILi1EEES8_S8_EEENS6_IJNS7_ILi192EEENS7_ILi128EEENS7_ILi96EEEEEELi96ENS_6half_tEfNS_4arch4Sm90ELb0ELb1ELb0ELb1ELb0ELb1ELb0ELb0ELb1ELb1ELb0ELb0EEENS1_21CollectiveEpilogueFwdINS6_IJSA_SC_SB_EEES9_SE_SG_Li384ELb1ELb1ELb0ELb0EEENS1_36VarlenDynamicPersistentTileSchedulerILi192ELi128ELi384ELi128ELb0ELb1ELb1ELb1ELb0ELb1EEEEEEEEEvNT_6ParamsE,@"STO_CUDA_ENTRY STV_DEFAULT"
_ZN7cutlass13device_kernelIN5flash11enable_sm90INS1_16FlashAttnFwdSm90INS1_25CollectiveMainloopFwdSm90ILi2EN4cute5tupleIJNS5_1CILi1EEES8_S8_EEENS6_IJNS7_ILi192EEENS7_ILi128EEENS7_ILi96EEEEEELi96ENS_6half_tEfNS_4arch4Sm90ELb0ELb1ELb0ELb1ELb0ELb1ELb0ELb0ELb1ELb1ELb0ELb0EEENS1_21CollectiveEpilogueFwdINS6_IJSA_SC_SB_EEES9_SE_SG_Li384ELb1ELb1ELb0ELb0EEENS1_36VarlenDynamicPersistentTileSchedulerILi192ELi128ELi384ELi128ELb0ELb1ELb1ELb1ELb0ELb1EEEEEEEEEvNT_6ParamsE:
[----:B------:R-:W-:Y:S01]  /*0000*/  LDC R1, c[0x0][0x37c] ;  /* 0x0000df00ff017b82 */ /* 0x000fe20000000800 */
[----:B------:R-:W-:Y:S05]  /*0010*/  EXIT ;  /* 0x000000000000794d */ /* 0x000fea0003800000 */
.L_x_35:
        /* <DEDUP_REMOVED lines=14> */
.L_x_83:


//--------------------- .text._ZN7cutlass13device_kernelIN5flash11enable_sm90INS1_16FlashAttnFwdSm90INS1_25CollectiveMainloopFwdSm90ILi2EN4cute5tupleIJNS5_1CILi1EEES8_S8_EEENS6_IJNS7_ILi192EEENS7_ILi144EEENS7_ILi96EEEEEELi96ENS_6half_tEfNS_4arch4Sm90ELb1ELb0ELb0ELb0ELb0ELb0ELb0ELb0ELb1ELb1ELb0ELb0EEENS1_21CollectiveEpilogueFwdINS6_IJSA_SC_SB_EEES9_SE_SG_Li384ELb0ELb1ELb0ELb0EEENS1_30DynamicPersistentTileSchedulerILi384ELi128ELb0ELb1ELb1EEEEEEEEEvNT_6ParamsE --------------------------
	.section	.text._ZN7cutlass13device_kernelIN5flash11enable_sm90INS1_16FlashAttnFwdSm90INS1_25CollectiveMainloopFwdSm90ILi2EN4cute5tupleIJNS5_1CILi1EEES8_S8_EEENS6_IJNS7_ILi192EEENS7_ILi144EEENS7_ILi96EEEEEELi96ENS_6half_tEfNS_4arch4Sm90ELb1ELb0ELb0ELb0ELb0ELb0ELb0ELb0ELb1ELb1ELb0ELb0EEENS1_21CollectiveEpilogueFwdINS6_IJSA_SC_SB_EEES9_SE_SG_Li384ELb0ELb1ELb0ELb0EEENS1_30DynamicPersistentTileSchedulerILi384ELi128ELb0ELb1ELb1EEEEEEEEEvNT_6ParamsE,"ax",@progbits
	.align	128
.text._ZN7cutlass13device_kernelIN5flash11enable_sm90INS1_16FlashAttnFwdSm90INS1_25CollectiveMainloopFwdSm90ILi2EN4cute5tupleIJNS5_1CILi1EEES8_S8_EEENS6_IJNS7_ILi192EEENS7_ILi144EEENS7_ILi96EEEEEELi96ENS_6half_tEfNS_4arch4Sm90ELb1ELb0ELb0ELb0ELb0ELb0ELb0ELb0ELb1ELb1ELb0ELb0EEENS1_21CollectiveEpilogueFwdINS6_IJSA_SC_SB_EEES9_SE_SG_Li384ELb0ELb1ELb0ELb0EEENS1_30DynamicPersistentTileSchedulerILi384ELi128ELb0ELb1ELb1EEEEEEEEEvNT_6ParamsE:
        .type           _ZN7cutlass13device_kernelIN5flash11enable_sm90INS1_16FlashAttnFwdSm90INS1_25CollectiveMainloopFwdSm90ILi2EN4cute5tupleIJNS5_1CILi1EEES8_S8_EEENS6_IJNS7_ILi192EEENS7_ILi144EEENS7_ILi96EEEEEELi96ENS_6half_tEfNS_4arch4Sm90ELb1ELb0ELb0ELb0ELb0ELb0ELb0ELb0ELb1ELb1ELb0ELb0EEENS1_21CollectiveEpilogueFwdINS6_IJSA_SC_SB_EEES9_SE_SG_Li384ELb0ELb1ELb0ELb0EEENS1_30DynamicPersistentTileSchedulerILi384ELi128ELb0ELb1ELb1EEEEEEEEEvNT_6ParamsE,@function
        .size           _ZN7cutlass13device_kernelIN5flash11enable_sm90INS1_16FlashAttnFwdSm90INS1_25CollectiveMainloopFwdSm90ILi2EN4cute5tupleIJNS5_1CILi1EEES8_S8_EEENS6_IJNS7_ILi192EEENS7_ILi144EEENS7_ILi96EEEEEELi96ENS_6half_tEfNS_4arch4Sm90ELb1ELb0ELb0ELb0ELb0ELb0ELb0ELb0ELb1ELb1ELb0ELb0EEENS1_21CollectiveEpilogueFwdINS6_IJSA_SC_SB_EEES9_SE_SG_Li384ELb0ELb1ELb0ELb0EEENS1_30DynamicPersistentTileSchedulerILi384ELi128ELb0ELb1ELb1EEEEEEEEEvNT_6ParamsE,(.L_x_84 - _ZN7cutlass13device_kernelIN5flash11enable_sm90INS1_16FlashAttnFwdSm90INS1_25CollectiveMainloopFwdSm90ILi2EN4cute5tupleIJNS5_1CILi1EEES8_S8_EEENS6_IJNS7_ILi192EEENS7_ILi144EEENS7_ILi96EEEEEELi96ENS_6half_tEfNS_4arch4Sm90ELb1ELb0ELb0ELb0ELb0ELb0ELb0ELb0ELb1ELb1ELb0ELb0EEENS1_21CollectiveEpilogueFwdINS6_IJSA_SC_SB_EEES9_SE_SG_Li384ELb0ELb1ELb0ELb0EEENS1_30DynamicPersistentTileSchedulerILi384ELi128ELb0ELb1ELb1EEEEEEEEEvNT_6ParamsE)
        .other          _ZN7cutlass13device_kernelIN5flash11enable_sm90INS1_16FlashAttnFwdSm90INS1_25CollectiveMainloopFwdSm90ILi2EN4cute5tupleIJNS5_1CILi1EEES8_S8_EEENS6_IJNS7_ILi192EEENS7_ILi144EEENS7_ILi96EEEEEELi96ENS_6half_tEfNS_4arch4Sm90ELb1ELb0ELb0ELb0ELb0ELb0ELb0ELb0ELb1ELb1ELb0ELb0EEENS1_21CollectiveEpilogueFwdINS6_IJSA_SC_SB_EEES9_SE_SG_Li384ELb0ELb1ELb0ELb0EEENS1_30DynamicPersistentTileSchedulerILi384ELi128ELb0ELb1ELb1EEEEEEEEEvNT_6ParamsE,@"STO_CUDA_ENTRY STV_DEFAULT"
_ZN7cutlass13device_kernelIN5flash11enable_sm90INS1_16FlashAttnFwdSm90INS1_25CollectiveMainloopFwdSm90ILi2EN4cute5tupleIJNS5_1CILi1EEES8_S8_EEENS6_IJNS7_ILi192EEENS7_ILi144EEENS7_ILi96EEEEEELi96ENS_6half_tEfNS_4arch4Sm90ELb1ELb0ELb0ELb0ELb0ELb0ELb0ELb0ELb1ELb1ELb0ELb0EEENS1_21CollectiveEpilogueFwdINS6_IJSA_SC_SB_EEES9_SE_SG_Li384ELb0ELb1ELb0ELb0EEENS1_30DynamicPersistentTileSchedulerILi384ELi128ELb0ELb1ELb1EEEEEEEEEvNT_6ParamsE:
[----:B------:R-:W-:Y:S01]  /*0000*/  LDC R1, c[0x0][0x37c] ;  /* 0x0000df00ff017b82 */ /* 0x000fe20000000800 */
[----:B------:R-:W-:Y:S05]  /*0010*/  EXIT ;  /* 0x000000000000794d */ /* 0x000fea0003800000 */
.L_x_36:
        /* <DEDUP_REMOVED lines=14> */
.L_x_84:


//--------------------- .text._ZN7cutlass13device_kernelIN5flash11enable_sm90INS1_16FlashAttnFwdSm90INS1_25CollectiveMainloopFwdSm90ILi2EN4cute5tupleIJNS5_1CILi1EEES8_S8_EEENS6_IJNS7_ILi192EEENS7_ILi144EEENS7_ILi96EEEEEELi96ENS_6half_tEfNS_4arch4Sm90ELb1ELb0ELb0ELb1ELb0ELb0ELb0ELb0ELb1ELb1ELb0ELb0EEENS1_21CollectiveEpilogueFwdINS6_IJSA_SC_SB_EEES9_SE_SG_Li384ELb1ELb1ELb0ELb0EEENS1_36VarlenDynamicPersistentTileSchedulerILi192ELi144ELi384ELi128ELb0ELb1ELb1ELb1ELb1ELb1EEEEEEEEEvNT_6ParamsE --------------------------
	.section	.text._ZN7cutlass13device_kernelIN5flash11enable_sm90INS1_16FlashAttnFwdSm90INS1_25CollectiveMainloopFwdSm90ILi2EN4cute5tupleIJNS5_1CILi1EEES8_S8_EEENS6_IJNS7_ILi192EEENS7_ILi144EEENS7_ILi96EEEEEELi96ENS_6half_tEfNS_4arch4Sm90ELb1ELb0ELb0ELb1ELb0ELb0ELb0ELb0ELb1ELb1ELb0ELb0EEENS1_21CollectiveEpilogueFwdINS6_IJSA_SC_SB_EEES9_SE_SG_Li384ELb1ELb1ELb0ELb0EEENS1_36VarlenDynamicPersistentTileSchedulerILi192ELi144ELi384ELi128ELb0ELb1ELb1ELb1ELb1ELb1EEEEEEEEEvNT_6ParamsE,"ax",@progbits
	.align	128
.text._ZN7cutlass13device_kernelIN5flash11enable_sm90INS1_16FlashAttnFwdSm90INS1_25CollectiveMainloopFwdSm90ILi2EN4cute5tupleIJNS5_1CILi1EEES8_S8_EEENS6_IJNS7_ILi192EEENS7_ILi144EEENS7_ILi96EEEEEELi96ENS_6half_tEfNS_4arch4Sm90ELb1ELb0ELb0ELb1ELb0ELb0ELb0ELb0ELb1ELb1ELb0ELb0EEENS1_21CollectiveEpilogueFwdINS6_IJSA_SC_SB_EEES9_SE_SG_Li384ELb1ELb1ELb0ELb0EEENS1_36VarlenDynamicPersistentTileSchedulerILi192ELi144ELi384ELi128ELb0ELb1ELb1ELb1ELb1ELb1EEEEEEEEEvNT_6ParamsE:
        .type           _ZN7cutlass13device_kernelIN5flash11enable_sm90INS1_16FlashAttnFwdSm90INS1_25CollectiveMainloopFwdSm90ILi2EN4cute5tupleIJNS5_1CILi1EEES8_S8_EEENS6_IJNS7_ILi192EEENS7_ILi144EEENS7_ILi96EEEEEELi96ENS_6half_tEfNS_4arch4Sm90ELb1ELb0ELb0ELb1ELb0ELb0ELb0ELb0ELb1ELb1ELb0ELb0EEENS1_21CollectiveEpilogueFwdINS6_IJSA_SC_SB_EEES9_SE_SG_Li384ELb1ELb1ELb0ELb0EEENS1_36VarlenDynamicPersistentTileSchedulerILi192ELi144ELi384ELi128ELb0ELb1ELb1ELb1ELb1ELb1EEEEEEEEEvNT_6ParamsE,@function
        .size           _ZN7cutlass13device_kernelIN5flash11enable_sm90INS1_16FlashAttnFwdSm90INS1_25CollectiveMainloopFwdSm90ILi2EN4cute5tupleIJNS5_1CILi1EEES8_S8_EEENS6_IJNS7_ILi192EEENS7_ILi144EEENS7_ILi96EEEEEELi96ENS_6half_tEfNS_4arch4Sm90ELb1ELb0ELb0ELb1ELb0ELb0ELb0ELb0ELb1ELb1ELb0ELb0EEENS1_21CollectiveEpilogueFwdINS6_IJSA_SC_SB_EEES9_SE_SG_Li384ELb1ELb1ELb0ELb0EEENS1_36VarlenDynamicPersistentTileSchedulerILi192ELi144ELi384ELi128ELb0ELb1ELb1ELb1ELb1ELb1EEEEEEEEEvNT_6ParamsE,(.L_x_85 - _ZN7cutlass13device_kernelIN5flash11enable_sm90INS1_16FlashAttnFwdSm90INS1_25CollectiveMainloopFwdSm90ILi2EN4cute5tupleIJNS5_1CILi1EEES8_S8_EEENS6_IJNS7_ILi192EEENS7_ILi144EEENS7_ILi96EEEEEELi96ENS_6half_tEfNS_4arch4Sm90ELb1ELb0ELb0ELb1ELb0ELb0ELb0ELb0ELb1ELb1ELb0ELb0EEENS1_21CollectiveEpilogueFwdINS6_IJSA_SC_SB_EEES9_SE_SG_Li384ELb1ELb1ELb0ELb0EEENS1_36VarlenDynamicPersistentTileSchedulerILi192ELi144ELi384ELi128ELb0ELb1ELb1ELb1ELb1ELb1EEEEEEEEEvNT_6ParamsE)
        .other          _ZN7cutlass13device_kernelIN5flash11enable_sm90INS1_16FlashAttnFwdSm90INS1_25CollectiveMainloopFwdSm90ILi2EN4cute5tupleIJNS5_1CILi1EEES8_S8_EEENS6_IJNS7_ILi192EEENS7_ILi144EEENS7_ILi96EEEEEELi96ENS_6half_tEfNS_4arch4Sm90ELb1ELb0ELb0ELb1ELb0ELb0ELb0ELb0ELb1ELb1ELb0ELb0EEENS1_21CollectiveEpilogueFwdINS6_IJSA_SC_SB_EEES9_SE_SG_Li384ELb1ELb1ELb0ELb0EEENS1_36VarlenDynamicPersistentTileSchedulerILi192ELi144ELi384ELi128ELb0ELb1ELb1ELb1ELb1ELb1EEEEEEEEEvNT_6ParamsE,@"STO_CUDA_ENTRY STV_DEFAULT"
_ZN7cutlass13device_kernelIN5flash11enable_sm90INS1_16FlashAttnFwdSm90INS1_25CollectiveMainloopFwdSm90ILi2EN4cute5tupleIJNS5_1CILi1EEES8_S8_EEENS6_IJNS7_ILi192EEENS7_ILi144EEENS7_ILi96EEEEEELi96ENS_6half_tEfNS_4arch4Sm90ELb1ELb0ELb0ELb1ELb0ELb0ELb0ELb0ELb1ELb1ELb0ELb0EEENS1_21CollectiveEpilogueFwdINS6_IJSA_SC_SB_EEES9_SE_SG_Li384ELb1ELb1ELb0ELb0EEENS1_36VarlenDynamicPersistentTileSchedulerILi192ELi144ELi384ELi128ELb0ELb1ELb1ELb1ELb1ELb1EEEEEEEEEvNT_6ParamsE:
[----:B------:R-:W-:Y:S01]  /*0000*/  LDC R1, c[0x0][0x37c] ;  /* 0x0000df00ff017b82 */ /* 0x000fe20000000800 */
[----:B------:R-:W-:Y:S05]  /*0010*/  EXIT ;  /* 0x000000000000794d */ /* 0x000fea0003800000 */
.L_x_37:
        /* <DEDUP_REMOVED lines=14> */
.L_x_85:


//--------------------- .text._ZN7cutlass13device_kernelIN5flash11enable_sm90INS1_16FlashAttnFwdSm90INS1_25CollectiveMainloopFwdSm90ILi2EN4cute5tupleIJNS5_1CILi1EEES8_S8_EEENS6_IJNS7_ILi192EEENS7_ILi144EEENS7_ILi96EEEEEELi96ENS_6half_tEfNS_4arch4Sm90ELb1ELb0ELb0ELb1ELb0ELb1ELb0ELb0ELb1ELb1ELb0ELb0EEENS1_21CollectiveEpilogueFwdINS6_IJSA_SC_SB_EEES9_SE_SG_Li384ELb1ELb1ELb0ELb0EEENS1_36VarlenDynamicPersistentTileSchedulerILi192ELi144ELi384ELi128ELb0ELb1ELb1ELb1ELb1ELb1EEEEEEEEEvNT_6ParamsE --------------------------
	.section	.text._ZN7cutlass13device_kernelIN5flash11enable_sm90INS1_16FlashAttnFwdSm90INS1_25CollectiveMainloopFwdSm90ILi2EN4cute5tupleIJNS5_1CILi1EEES8_S8_EEENS6_IJNS7_ILi192EEENS7_ILi144EEENS7_ILi96EEEEEELi96ENS_6half_tEfNS_4arch4Sm90ELb1ELb0ELb0ELb1ELb0ELb1ELb0ELb0ELb1ELb1ELb0ELb0EEENS1_21CollectiveEpilogueFwdINS6_IJSA_SC_SB_EEES9_SE_SG_Li384ELb1ELb1ELb0ELb0EEENS1_36VarlenDynamicPersistentTileSchedulerILi192ELi144ELi384ELi128ELb0ELb1ELb1ELb1ELb1ELb1EEEEEEEEEvNT_6ParamsE,"ax",@progbits
	.align	128
.text._ZN7cutlass13device_kernelIN5flash11enable_sm90INS1_16FlashAttnFwdSm90INS1_25CollectiveMainloopFwdSm90ILi2EN4cute5tupleIJNS5_1CILi1EEES8_S8_EEENS6_IJNS7_ILi192EEENS7_ILi144EEENS7_ILi96EEEEEELi96ENS_6half_tEfNS_4arch4Sm90ELb1ELb0ELb0ELb1ELb0ELb1ELb0ELb0ELb1ELb1ELb0ELb0EEENS1_21CollectiveEpilogueFwdINS6_IJSA_SC_SB_EEES9_SE_SG_Li384ELb1ELb1ELb0ELb0EEENS1_36VarlenDynamicPersistentTileSchedulerILi192ELi144ELi384ELi128ELb0ELb1ELb1ELb1ELb1ELb1EEEEEEEEEvNT_6ParamsE:
        .type           _ZN7cutlass13device_kernelIN5flash11enable_sm90INS1_16FlashAttnFwdSm90INS1_25CollectiveMainloopFwdSm90ILi2EN4cute5tupleIJNS5_1CILi1EEES8_S8_EEENS6_IJNS7_ILi192EEENS7_ILi144EEENS7_ILi96EEEEEELi96ENS_6half_tEfNS_4arch4Sm90ELb1ELb0ELb0ELb1ELb0ELb1ELb0ELb0ELb1ELb1ELb0ELb0EEENS1_21CollectiveEpilogueFwdINS6_IJSA_SC_SB_EEES9_SE_SG_Li384ELb1ELb1ELb0ELb0EEENS1_36VarlenDynamicPersistentTileSchedulerILi192ELi144ELi384ELi128ELb0ELb1ELb1ELb1ELb1ELb1EEEEEEEEEvNT_6ParamsE,@function
        .size           _ZN7cutlass13device_kernelIN5flash11enable_sm90INS1_16FlashAttnFwdSm90INS1_25CollectiveMainloopFwdSm90ILi2EN4cute5tupleIJNS5_1CILi1EEES8_S8_EEENS6_IJNS7_ILi192EEENS7_ILi144EEENS7_ILi96EEEEEELi96ENS_6half_tEfNS_4arch4Sm90ELb1ELb0ELb0ELb1ELb0ELb1ELb0ELb0ELb1ELb1ELb0ELb0EEENS1_21CollectiveEpilogueFwdINS6_IJSA_SC_SB_EEES9_SE_SG_Li384ELb1ELb1ELb0ELb0EEENS1_36VarlenDynamicPersistentTileSchedulerILi192ELi144ELi384ELi128ELb0ELb1ELb1ELb1ELb1ELb1EEEEEEEEEvNT_6ParamsE,(.L_x_86 - _ZN7cutlass13device_kernelIN5flash11enable_sm90INS1_16FlashAttnFwdSm90INS1_25CollectiveMainloopFwdSm90ILi2EN4cute5tupleIJNS5_1CILi1EEES8_S8_EEENS6_IJNS7_ILi192EEENS7_ILi144EEENS7_ILi96EEEEEELi96ENS_6half_tEfNS_4arch4Sm90ELb1ELb0ELb0ELb1ELb0ELb1ELb0ELb0ELb1ELb1ELb0ELb0EEENS1_21CollectiveEpilogueFwdINS6_IJSA_SC_SB_EEES9_SE_SG_Li384ELb1ELb1ELb0ELb0EEENS1_36VarlenDynamicPersistentTileSchedulerILi192ELi144ELi384ELi128ELb0ELb1ELb1ELb1ELb1ELb1EEEEEEEEEvNT_6ParamsE)
        .other          _ZN7cutlass13device_kernelIN5flash11enable_sm90INS1_16FlashAttnFwdSm90INS1_25CollectiveMainloopFwdSm90ILi2EN4cute5tupleIJNS5_1CILi1EEES8_S8_EEENS6_IJNS7_ILi192EEENS7_ILi144EEENS7_ILi96EEEEEELi96ENS_6half_tEfNS_4arch4Sm90ELb1ELb0ELb0ELb1ELb0ELb1ELb0ELb0ELb1ELb1ELb0ELb0EEENS1_21CollectiveEpilogueFwdINS6_IJSA_SC_SB_EEES9_SE_SG_Li384ELb1ELb1ELb0ELb0EEENS1_36VarlenDynamicPersistentTileSchedulerILi192ELi144ELi384ELi128ELb0ELb1ELb1ELb1ELb1ELb1EEEEEEEEEvNT_6ParamsE,@"STO_CUDA_ENTRY STV_DEFAULT"
_ZN7cutlass13device_kernelIN5flash11enable_sm90INS1_16FlashAttnFwdSm90INS1_25CollectiveMainloopFwdSm90ILi2EN4cute5tupleIJNS5_1CILi1EEES8_S8_EEENS6_IJNS7_ILi192EEENS7_ILi144EEENS7_ILi96EEEEEELi96ENS_6half_tEfNS_4arch4Sm90ELb1ELb0ELb0ELb1ELb0ELb1ELb0ELb0ELb1ELb1ELb0ELb0EEENS1_21CollectiveEpilogueFwdINS6_IJSA_SC_SB_EEES9_SE_SG_Li384ELb1ELb1ELb0ELb0EEENS1_36VarlenDynamicPersistentTileSchedulerILi192ELi144ELi384ELi128ELb0ELb1ELb1ELb1ELb1ELb1EEEEEEEEEvNT_6ParamsE:
[----:B------:R-:W-:Y:S01]  /*0000*/  LDC R1, c[0x0][0x37c] ;  /* 0x0000df00ff017b82 */ /* 0x000fe20000000800 */
[----:B------:R-:W-:Y:S05]  /*0010*/  EXIT ;  /* 0x000000000000794d */ /* 0x000fea0003800000 */
.L_x_38:
        /* <DEDUP_REMOVED lines=14> */
.L_x_86:


//--------------------- .text._ZN7cutlass13device_kernelIN5flash11enable_sm90INS1_16FlashAttnFwdSm90INS1_25CollectiveMainloopFwdSm90ILi2EN4cute5tupleIJNS5_1CILi1EEES8_S8_EEENS6_IJNS7_ILi192EEESA_NS7_ILi64EEEEEELi64ENS_6half_tEfNS_4arch4Sm90ELb0ELb0ELb0ELb0ELb0ELb0ELb0ELb0ELb1ELb1ELb0ELb0EEENS1_21CollectiveEpilogueFwdINS6_IJSA_SB_SA_EEES9_SD_SF_Li384ELb0ELb1ELb0ELb0EEENS1_29StaticPersistentTileSchedulerILb0EEEEEEEEEvNT_6ParamsE --------------------------
	.section	.text._ZN7cutlass13device_kernelIN5flash11enable_sm90INS1_16FlashAttnFwdSm90INS1_25CollectiveMainloopFwdSm90ILi2EN4cute5tupleIJNS5_1CILi1EEES8_S8_EEENS6_IJNS7_ILi192EEESA_NS7_ILi64EEEEEELi64ENS_6half_tEfNS_4arch4Sm90ELb0ELb0ELb0ELb0ELb0ELb0ELb0ELb0ELb1ELb1ELb0ELb0EEENS1_21CollectiveEpilogueFwdINS6_IJSA_SB_SA_EEES9_SD_SF_Li384ELb0ELb1ELb0ELb0EEENS1_29StaticPersistentTileSchedulerILb0EEEEEEEEEvNT_6ParamsE,"ax",@progbits
	.align	128
.text._ZN7cutlass13device_kernelIN5flash11enable_sm90INS1_16FlashAttnFwdSm90INS1_25CollectiveMainloopFwdSm90ILi2EN4cute5tupleIJNS5_1CILi1EEES8_S8_EEENS6_IJNS7_ILi192EEESA_NS7_ILi64EEEEEELi64ENS_6half_tEfNS_4arch4Sm90ELb0ELb0ELb0ELb0ELb0ELb0ELb0ELb0ELb1ELb1ELb0ELb0EEENS1_21CollectiveEpilogueFwdINS6_IJSA_SB_SA_EEES9_SD_SF_Li384ELb0ELb1ELb0ELb0EEENS1_29StaticPersistentTileSchedulerILb0EEEEEEEEEvNT_6ParamsE:
        .type           _ZN7cutlass13device_kernelIN5flash11enable_sm90INS1_16FlashAttnFwdSm90INS1_25CollectiveMainloopFwdSm90ILi2EN4cute5tupleIJNS5_1CILi1EEES8_S8_EEENS6_IJNS7_ILi192EEESA_NS7_ILi64EEEEEELi64ENS_6half_tEfNS_4arch4Sm90ELb0ELb0ELb0ELb0ELb0ELb0ELb0ELb0ELb1ELb1ELb0ELb0EEENS1_21CollectiveEpilogueFwdINS6_IJSA_SB_SA_EEES9_SD_SF_Li384ELb0ELb1ELb0ELb0EEENS1_29StaticPersistentTileSchedulerILb0EEEEEEEEEvNT_6ParamsE,@function
        .size           _ZN7cutlass13device_kernelIN5flash11enable_sm90INS1_16FlashAttnFwdSm90INS1_25CollectiveMainloopFwdSm90ILi2EN4cute5tupleIJNS5_1CILi1EEES8_S8_EEENS6_IJNS7_ILi192EEESA_NS7_ILi64EEEEEELi64ENS_6half_tEfNS_4arch4Sm90ELb0ELb0ELb0ELb0ELb0ELb0ELb0ELb0ELb1ELb1ELb0ELb0EEENS1_21CollectiveEpilogueFwdINS6_IJSA_SB_SA_EEES9_SD_SF_Li384ELb0ELb1ELb0ELb0EEENS1_29StaticPersistentTileSchedulerILb0EEEEEEEEEvNT_6ParamsE,(.L_x_87 - _ZN7cutlass13device_kernelIN5flash11enable_sm90INS1_16FlashAttnFwdSm90INS1_25CollectiveMainloopFwdSm90ILi2EN4cute5tupleIJNS5_1CILi1EEES8_S8_EEENS6_IJNS7_ILi192EEESA_NS7_ILi64EEEEEELi64ENS_6half_tEfNS_4arch4Sm90ELb0ELb0ELb0ELb0ELb0ELb0ELb0ELb0ELb1ELb1ELb0ELb0EEENS1_21CollectiveEpilogueFwdINS6_IJSA_SB_SA_EEES9_SD_SF_Li384ELb0ELb1ELb0ELb0EEENS1_29StaticPersistentTileSchedulerILb0EEEEEEEEEvNT_6ParamsE)
        .other          _ZN7cutlass13device_kernelIN5flash11enable_sm90INS1_16FlashAttnFwdSm90INS1_25CollectiveMainloopFwdSm90ILi2EN4cute5tupleIJNS5_1CILi1EEES8_S8_EEENS6_IJNS7_ILi192EEESA_NS7_ILi64EEEEEELi64ENS_6half_tEfNS_4arch4Sm90ELb0ELb0ELb0ELb0ELb0ELb0ELb0ELb0ELb1ELb1ELb0ELb0EEENS1_21CollectiveEpilogueFwdINS6_IJSA_SB_SA_EEES9_SD_SF_Li384ELb0ELb1ELb0ELb0EEENS1_29StaticPersistentTileSchedulerILb0EEEEEEEEEvNT_6ParamsE,@"STO_CUDA_ENTRY STV_DEFAULT"
_ZN7cutlass13device_kernelIN5flash11enable_sm90INS1_16FlashAttnFwdSm90INS1_25CollectiveMainloopFwdSm90ILi2EN4cute5tupleIJNS5_1CILi1EEES8_S8_EEENS6_IJNS7_ILi192EEESA_NS7_ILi64EEEEEELi64ENS_6half_tEfNS_4arch4Sm90ELb0ELb0ELb0ELb0ELb0ELb0ELb0ELb0ELb1ELb1ELb0ELb0EEENS1_21CollectiveEpilogueFwdINS6_IJSA_SB_SA_EEES9_SD_SF_Li384ELb0ELb1ELb0ELb0EEENS1_29StaticPersistentTileSchedulerILb0EEEEEEEEEvNT_6ParamsE:
[----:B------:R-:W-:Y:S01]  /*0000*/  LDC R1, c[0x0][0x37c] ;  /* 0x0000df00ff017b82 */ /* 0x000fe20000000800 */
[----:B------:R-:W-:Y:S05]  /*0010*/  EXIT ;  /* 0x000000000000794d */ /* 0x000fea0003800000 */
.L_x_39:
        /* <DEDUP_REMOVED lines=14> */
.L_x_87:


//--------------------- .text._ZN7cutlass13device_kernelIN5flash11enable_sm90INS1_16FlashAttnFwdSm90INS1_25CollectiveMainloopFwdSm90ILi2EN4cute5tupleIJNS5_1CILi1EEES8_S8_EEENS6_IJNS7_ILi192EEESA_NS7_ILi64EEEEEELi64ENS_6half_tEfNS_4arch4Sm90ELb0ELb0ELb0ELb1ELb0ELb0ELb0ELb0ELb1ELb1ELb0ELb0EEENS1_21CollectiveEpilogueFwdINS6_IJSA_SB_SA_EEES9_SD_SF_Li384ELb1ELb1ELb0ELb0EEENS1_36VarlenDynamicPersistentTileSchedulerILi192ELi192ELi384ELi128ELb0ELb1ELb1ELb0ELb1ELb1EEEEEEEEEvNT_6ParamsE --------------------------
	.section	.text._ZN7cutlass13device_kernelIN5flash11enable_sm90INS1_16FlashAttnFwdSm90INS1_25CollectiveMainloopFwdSm90ILi2EN4cute5tupleIJNS5_1CILi1EEES8_S8_EEENS6_IJNS7_ILi192EEESA_NS7_ILi64EEEEEELi64ENS_6half_tEfNS_4arch4Sm90ELb0ELb0ELb0ELb1ELb0ELb0ELb0ELb0ELb1ELb1ELb0ELb0EEENS1_21CollectiveEpilogueFwdINS6_IJSA_SB_SA_EEES9_SD_SF_Li384ELb1ELb1ELb0ELb0EEENS1_36VarlenDynamicPersistentTileSchedulerILi192ELi192ELi384ELi128ELb0ELb1ELb1ELb0ELb1ELb1EEEEEEEEEvNT_6ParamsE,"ax",@progbits
	.align	128
.text._ZN7cutlass13device_kernelIN5flash11enable_sm90INS1_16FlashAttnFwdSm90INS1_25CollectiveMainloopFwdSm90ILi2EN4cute5tupleIJNS5_1CILi1EEES8_S8_EEENS6_IJNS7_ILi192EEESA_NS7_ILi64EEEEEELi64ENS_6half_tEfNS_4arch4Sm90ELb0ELb0ELb0ELb1ELb0ELb0ELb0ELb0ELb1ELb1ELb0ELb0EEENS1_21CollectiveEpilogueFwdINS6_IJSA_SB_SA_EEES9_SD_SF_Li384ELb1ELb1ELb0ELb0EEENS1_36VarlenDynamicPersistentTileSchedulerILi192ELi192ELi384ELi128ELb0ELb1ELb1ELb0ELb1ELb1EEEEEEEEEvNT_6ParamsE:
        .type           _ZN7cutlass13device_kernelIN5flash11enable_sm90INS1_16FlashAttnFwdSm90INS1_25CollectiveMainloopFwdSm90ILi2EN4cute5tupleIJNS5_1CILi1EEES8_S8_EEENS6_IJNS7_ILi192EEESA_NS7_ILi64EEEEEELi64ENS_6half_tEfNS_4arch4Sm90ELb0ELb0ELb0ELb1ELb0ELb0ELb0ELb0ELb1ELb1ELb0ELb0EEENS1_21CollectiveEpilogueFwdINS6_IJSA_SB_SA_EEES9_SD_SF_Li384ELb1ELb1ELb0ELb0EEENS1_36VarlenDynamicPersistentTileSchedulerILi192ELi192ELi384ELi128ELb0ELb1ELb1ELb0ELb1ELb1EEEEEEEEEvNT_6ParamsE,@function
        .size           _ZN7cutlass13device_kernelIN5flash11enable_sm90INS1_16FlashAttnFwdSm90INS1_25CollectiveMainloopFwdSm90ILi2EN4cute5tupleIJNS5_1CILi1EEES8_S8_EEENS6_IJNS7_ILi192EEESA_NS7_ILi64EEEEEELi64ENS_6half_tEfNS_4arch4Sm90ELb0ELb0ELb0ELb1ELb0ELb0ELb0ELb0ELb1ELb1ELb0ELb0EEENS1_21CollectiveEpilogueFwdINS6_IJSA_SB_SA_EEES9_SD_SF_Li384ELb1ELb1ELb0ELb0EEENS1_36VarlenDynamicPersistentTileSchedulerILi192ELi192ELi384ELi128ELb0ELb1ELb1ELb0ELb1ELb1EEEEEEEEEvNT_6ParamsE,(.L_x_88 - _ZN7cutlass13device_kernelIN5flash11enable_sm90INS1_16FlashAttnFwdSm90INS1_25CollectiveMainloopFwdSm90ILi2EN4cute5tupleIJNS5_1CILi1EEES8_S8_EEENS6_IJNS7_ILi192EEESA_NS7_ILi64EEEEEELi64ENS_6half_tEfNS_4arch4Sm90ELb0ELb0ELb0ELb1ELb0ELb0ELb0ELb0ELb1ELb1ELb0ELb0EEENS1_21CollectiveEpilogueFwdINS6_IJSA_SB_SA_EEES9_SD_SF_Li384ELb1ELb1ELb0ELb0EEENS1_36VarlenDynamicPersistentTileSchedulerILi192ELi192ELi384ELi128ELb0ELb1ELb1ELb0ELb1ELb1EEEEEEEEEvNT_6ParamsE)
        .other          _ZN7cutlass13device_kernelIN5flash11enable_sm90INS1_16FlashAttnFwdSm90INS1_25CollectiveMainloopFwdSm90ILi2EN4cute5tupleIJNS5_1CILi1EEES8_S8_EEENS6_IJNS7_ILi192EEESA_NS7_ILi64EEEEEELi64ENS_6half_tEfNS_4arch4Sm90ELb0ELb0ELb0ELb1ELb0ELb0ELb0ELb0ELb1ELb1ELb0ELb0EEENS1_21CollectiveEpilogueFwdINS6_IJSA_SB_SA_EEES9_SD_SF_Li384ELb1ELb1ELb0ELb0EEENS1_36VarlenDynamicPersistentTileSchedulerILi192ELi192ELi384ELi128ELb0ELb1ELb1ELb0ELb1ELb1EEEEEEEEEvNT_6ParamsE,@"STO_CUDA_ENTRY STV_DEFAULT"
_ZN7cutlass13device_kernelIN5flash11enable_sm90INS1_16FlashAttnFwdSm90INS1_25CollectiveMainloopFwdSm90ILi2EN4cute5tupleIJNS5_1CILi1EEES8_S8_EEENS6_IJNS7_ILi192EEESA_NS7_ILi64EEEEEELi64ENS_6half_tEfNS_4arch4Sm90ELb0ELb0ELb0ELb1ELb0ELb0ELb0ELb0ELb1ELb1ELb0ELb0EEENS1_21CollectiveEpilogueFwdINS6_IJSA_SB_SA_EEES9_SD_SF_Li384ELb1ELb1ELb0ELb0EEENS1_36VarlenDynamicPersistentTileSchedulerILi192ELi192ELi384ELi128ELb0ELb1ELb1ELb0ELb1ELb1EEEEEEEEEvNT_6ParamsE:
[----:B------:R-:W-:Y:S01]  /*0000*/  LDC R1, c[0x0][0x37c] ;  /* 0x0000df00ff017b82 */ /* 0x000fe20000000800 */
[----:B------:R-:W-:Y:S05]  /*0010*/  EXIT ;  /* 0x000000000000794d */ /* 0x000fea0003800000 */
.L_x_40:
        /* <DEDUP_REMOVED lines=14> */
.L_x_88:


//--------------------- .text._ZN7cutlass13device_kernelIN5flash11enable_sm90INS1_16FlashAttnFwdSm90INS1_25CollectiveMainloopFwdSm90ILi2EN4cute5tupleIJNS5_1CILi1EEES8_S8_EEENS6_IJNS7_ILi192EEESA_NS7_ILi64EEEEEELi64ENS_6half_tEfNS_4arch4Sm90ELb0ELb0ELb0ELb1ELb0ELb1ELb0ELb0ELb1ELb1ELb0ELb0EEENS1_21CollectiveEpilogueFwdINS6_IJSA_SB_SA_EEES9_SD_SF_Li384ELb1ELb1ELb0ELb0EEENS1_36VarlenDynamicPersistentTileSchedulerILi192ELi192ELi384ELi128ELb0ELb1ELb1ELb0ELb1ELb1EEEEEEEEEvNT_6ParamsE --------------------------
	.section	.text._ZN7cutlass13device_kernelIN5flash11enable_sm90INS1_16FlashAttnFwdSm90INS1_25CollectiveMainloopFwdSm90ILi2EN4cute5tupleIJNS5_1CILi1EEES8_S8_EEENS6_IJNS7_ILi192EEESA_NS7_ILi64EEEEEELi64ENS_6half_tEfNS_4arch4Sm90ELb0ELb0ELb0ELb1ELb0ELb1ELb0ELb0ELb1ELb1ELb0ELb0EEENS1_21CollectiveEpilogueFwdINS6_IJSA_SB_SA_EEES9_SD_SF_Li384ELb1ELb1ELb0ELb0EEENS1_36VarlenDynamicPersistentTileSchedulerILi192ELi192ELi384ELi128ELb0ELb1ELb1ELb0ELb1ELb1EEEEEEEEEvNT_6ParamsE,"ax",@progbits
	.align	128
.text._ZN7cutlass13device_kernelIN5flash11enable_sm90INS1_16FlashAttnFwdSm90INS1_25CollectiveMainloopFwdSm90ILi2EN4cute5tupleIJNS5_1CILi1EEES8_S8_EEENS6_IJNS7_ILi192EEESA_NS7_ILi64EEEEEELi64ENS_6half_tEfNS_4arch4Sm90ELb0ELb0ELb0ELb1ELb0ELb1ELb0ELb0ELb1ELb1ELb0ELb0EEENS1_21CollectiveEpilogueFwdINS6_IJSA_SB_SA_EEES9_SD_SF_Li384ELb1ELb1ELb0ELb0EEENS1_36VarlenDynamicPersistentTileSchedulerILi192ELi192ELi384ELi128ELb0ELb1ELb1ELb0ELb1ELb1EEEEEEEEEvNT_6ParamsE:
        .type           _ZN7cutlass13device_kernelIN5flash11enable_sm90INS1_16FlashAttnFwdSm90INS1_25CollectiveMainloopFwdSm90ILi2EN4cute5tupleIJNS5_1CILi1EEES8_S8_EEENS6_IJNS7_ILi192EEESA_NS7_ILi64EEEEEELi64ENS_6half_tEfNS_4arch4Sm90ELb0ELb0ELb0ELb1ELb0ELb1ELb0ELb0ELb1ELb1ELb0ELb0EEENS1_21CollectiveEpilogueFwdINS6_IJSA_SB_SA_EEES9_SD_SF_Li384ELb1ELb1ELb0ELb0EEENS1_36VarlenDynamicPersistentTileSchedulerILi192ELi192ELi384ELi128ELb0ELb1ELb1ELb0ELb1ELb1EEEEEEEEEvNT_6ParamsE,@function
        .size           _ZN7cutlass13device_kernelIN5flash11enable_sm90INS1_16FlashAttnFwdSm90INS1_25CollectiveMainloopFwdSm90ILi2EN4cute5tupleIJNS5_1CILi1EEES8_S8_EEENS6_IJNS7_ILi192EEESA_NS7_ILi64EEEEEELi64ENS_6half_tEfNS_4arch4Sm90ELb0ELb0ELb0ELb1ELb0ELb1ELb0ELb0ELb1ELb1ELb0ELb0EEENS1_21CollectiveEpilogueFwdINS6_IJSA_SB_SA_EEES9_SD_SF_Li384ELb1ELb1ELb0ELb0EEENS1_36VarlenDynamicPersistentTileSchedulerILi192ELi192ELi384ELi128ELb0ELb1ELb1ELb0ELb1ELb1EEEEEEEEEvNT_6ParamsE,(.L_x_89 - _ZN7cutlass13device_kernelIN5flash11enable_sm90INS1_16FlashAttnFwdSm90INS1_25CollectiveMainloopFwdSm90ILi2EN4cute5tupleIJNS5_1CILi1EEES8_S8_EEENS6_IJNS7_ILi192EEESA_NS7_ILi64EEEEEELi64ENS_6half_tEfNS_4arch4Sm90ELb0ELb0ELb0ELb1ELb0ELb1ELb0ELb0ELb1ELb1ELb0ELb0EEENS1_21CollectiveEpilogueFwdINS6_IJSA_SB_SA_EEES9_SD_SF_Li384ELb1ELb1ELb0ELb0EEENS1_36VarlenDynamicPersistentTileSchedulerILi192ELi192ELi384ELi128ELb0ELb1ELb1ELb0ELb1ELb1EEEEEEEEEvNT_6ParamsE)
        .other          _ZN7cutlass13device_kernelIN5flash11enable_sm90INS1_16FlashAttnFwdSm90INS1_25CollectiveMainloopFwdSm90ILi2EN4cute5tupleIJNS5_1CILi1EEES8_S8_EEENS6_IJNS7_ILi192EEESA_NS7_ILi64EEEEEELi64ENS_6half_tEfNS_4arch4Sm90ELb0ELb0ELb0ELb1ELb0ELb1ELb0ELb0ELb1ELb1ELb0ELb0EEENS1_21CollectiveEpilogueFwdINS6_IJSA_SB_SA_EEES9_SD_SF_Li384ELb1ELb1ELb0ELb0EEENS1_36VarlenDynamicPersistentTileSchedulerILi192ELi192ELi384ELi128ELb0ELb1ELb1ELb0ELb1ELb1EEEEEEEEEvNT_6ParamsE,@"STO_CUDA_ENTRY STV_DEFAULT"
_ZN7cutlass13device_kernelIN5flash11enable_sm90INS1_16FlashAttnFwdSm90INS1_25CollectiveMainloopFwdSm90ILi2EN4cute5tupleIJNS5_1CILi1EEES8_S8_EEENS6_IJNS7_ILi192EEESA_NS7_ILi64EEEEEELi64ENS_6half_tEfNS_4arch4Sm90ELb0ELb0ELb0ELb1ELb0ELb1ELb0ELb0ELb1ELb1ELb0ELb0EEENS1_21CollectiveEpilogueFwdINS6_IJSA_SB_SA_EEES9_SD_SF_Li384ELb1ELb1ELb0ELb0EEENS1_36VarlenDynamicPersistentTileSchedulerILi192ELi192ELi384ELi128ELb0ELb1ELb1ELb0ELb1ELb1EEEEEEEEEvNT_6ParamsE:
[----:B------:R-:W-:Y:S01]  /*0000*/  LDC R1, c[0x0][0x37c] ;  /* 0x0000df00ff017b82 */ /* 0x000fe20000000800 */
[----:B------:R-:W-:Y:S05]  /*0010*/  EXIT ;  /* 0x000000000000794d */ /* 0x000fea0003800000 */
.L_x_41:
        /* <DEDUP_REMOVED lines=14> */
.L_x_89:


//--------------------- .text._ZN7cutlass13device_kernelIN5flash11enable_sm90INS1_16FlashAttnFwdSm90INS1_25CollectiveMainloopFwdSm90ILi2EN4cute5tupleIJNS5_1CILi1EEES8_S8_EEENS6_IJNS7_ILi192EEENS7_ILi128EEENS7_ILi64EEEEEELi64ENS_6half_tEfNS_4arch4Sm90ELb0ELb1ELb0ELb0ELb0ELb0ELb0ELb1ELb1ELb1ELb0ELb0EEENS1_21CollectiveEpilogueFwdINS6_IJSA_SC_SB_EEES9_SE_SG_Li384ELb0ELb1ELb0ELb0EEENS1_30DynamicPersistentTileSchedulerILi384ELi128ELb0ELb1ELb1EEEEEEEEEvNT_6ParamsE --------------------------
	.section	.text._ZN7cutlass13device_kernelIN5flash11enable_sm90INS1_16FlashAttnFwdSm90INS1_25CollectiveMainloopFwdSm90ILi2EN4cute5tupleIJNS5_1CILi1EEES8_S8_EEENS6_IJNS7_ILi192EEENS7_ILi128EEENS7_ILi64EEEEEELi64ENS_6half_tEfNS_4arch4Sm90ELb0ELb1ELb0ELb0ELb0ELb0ELb0ELb1ELb1ELb1ELb0ELb0EEENS1_21CollectiveEpilogueFwdINS6_IJSA_SC_SB_EEES9_SE_SG_Li384ELb0ELb1ELb0ELb0EEENS1_30DynamicPersistentTileSchedulerILi384ELi128ELb0ELb1ELb1EEEEEEEEEvNT_6ParamsE,"ax",@progbits
	.align	128
.text._ZN7cutlass13device_kernelIN5flash11enable_sm90INS1_16FlashAttnFwdSm90INS1_25CollectiveMainloopFwdSm90ILi2EN4cute5tupleIJNS5_1CILi1EEES8_S8_EEENS6_IJNS7_ILi192EEENS7_ILi128EEENS7_ILi64EEEEEELi64ENS_6half_tEfNS_4arch4Sm90ELb0ELb1ELb0ELb0ELb0ELb0ELb0ELb1ELb1ELb1ELb0ELb0EEENS1_21CollectiveEpilogueFwdINS6_IJSA_SC_SB_EEES9_SE_SG_Li384ELb0ELb1ELb0ELb0EEENS1_30DynamicPersistentTileSchedulerILi384ELi128ELb0ELb1ELb1EEEEEEEEEvNT_6ParamsE:
        .type           _ZN7cutlass13device_kernelIN5flash11enable_sm90INS1_16FlashAttnFwdSm90INS1_25CollectiveMainloopFwdSm90ILi2EN4cute5tupleIJNS5_1CILi1EEES8_S8_EEENS6_IJNS7_ILi192EEENS7_ILi128EEENS7_ILi64EEEEEELi64ENS_6half_tEfNS_4arch4Sm90ELb0ELb1ELb0ELb0ELb0ELb0ELb0ELb1ELb1ELb1ELb0ELb0EEENS1_21CollectiveEpilogueFwdINS6_IJSA_SC_SB_EEES9_SE_SG_Li384ELb0ELb1ELb0ELb0EEENS1_30DynamicPersistentTileSchedulerILi384ELi128ELb0ELb1ELb1EEEEEEEEEvNT_6ParamsE,@function
        .size           _ZN7cutlass13device_kernelIN5flash11enable_sm90INS1_16FlashAttnFwdSm90INS1_25CollectiveMainloopFwdSm90ILi2EN4cute5tupleIJNS5_1CILi1EEES8_S8_EEENS6_IJNS7_ILi192EEENS7_ILi128EEENS7_ILi64EEEEEELi64ENS_6half_tEfNS_4arch4Sm90ELb0ELb1ELb0ELb0ELb0ELb0ELb0ELb1ELb1ELb1ELb0ELb0EEENS1_21CollectiveEpilogueFwdINS6_IJSA_SC_SB_EEES9_SE_SG_Li384ELb0ELb1ELb0ELb0EEENS1_30DynamicPersistentTileSchedulerILi384ELi128ELb0ELb1ELb1EEEEEEEEEvNT_6ParamsE,(.L_x_90 - _ZN7cutlass13device_kernelIN5flash11enable_sm90INS1_16FlashAttnFwdSm90INS1_25CollectiveMainloopFwdSm90ILi2EN4cute5tupleIJNS5_1CILi1EEES8_S8_EEENS6_IJNS7_ILi192EEENS7_ILi128EEENS7_ILi64EEEEEELi64ENS_6half_tEfNS_4arch4Sm90ELb0ELb1ELb0ELb0ELb0ELb0ELb0ELb1ELb1ELb1ELb0ELb0EEENS1_21CollectiveEpilogueFwdINS6_IJSA_SC_SB_EEES9_SE_SG_Li384ELb0ELb1ELb0ELb0EEENS1_30DynamicPersistentTileSchedulerILi384ELi128ELb0ELb1ELb1EEEEEEEEEvNT_6ParamsE)
        .other          _ZN7cutlass13device_kernelIN5flash11enable_sm90INS1_16FlashAttnFwdSm90INS1_25CollectiveMainloopFwdSm90ILi2EN4cute5tupleIJNS5_1CILi1EEES8_S8_EEENS6_IJNS7_ILi192EEENS7_ILi128EEENS7_ILi64EEEEEELi64ENS_6half_tEfNS_4arch4Sm90ELb0ELb1ELb0ELb0ELb0ELb0ELb0ELb1ELb1ELb1ELb0ELb0EEENS1_21CollectiveEpilogueFwdINS6_IJSA_SC_SB_EEES9_SE_SG_Li384ELb0ELb1ELb0ELb0EEENS1_30DynamicPersistentTileSchedulerILi384ELi128ELb0ELb1ELb1EEEEEEEEEvNT_6ParamsE,@"STO_CUDA_ENTRY STV_DEFAULT"
_ZN7cutlass13device_kernelIN5flash11enable_sm90INS1_16FlashAttnFwdSm90INS1_25CollectiveMainloopFwdSm90ILi2EN4cute5tupleIJNS5_1CILi1EEES8_S8_EEENS6_IJNS7_ILi192EEENS7_ILi128EEENS7_ILi64EEEEEELi64ENS_6half_tEfNS_4arch4Sm90ELb0ELb1ELb0ELb0ELb0ELb0ELb0ELb1ELb1ELb1ELb0ELb0EEENS1_21CollectiveEpilogueFwdINS6_IJSA_SC_SB_EEES9_SE_SG_Li384ELb0ELb1ELb0ELb0EEENS1_30DynamicPersistentTileSchedulerILi384ELi128ELb0ELb1ELb1EEEEEEEEEvNT_6ParamsE:
[----:B------:R-:W-:Y:S01]  /*0000*/  LDC R1, c[0x0][0x37c] ;  /* 0x0000df00ff017b82 */ /* 0x000fe20000000800 */
[----:B------:R-:W-:Y:S05]  /*0010*/  EXIT ;  /* 0x000000000000794d */ /* 0x000fea0003800000 */
.L_x_42:
        /* <DEDUP_REMOVED lines=14> */
.L_x_90:


//--------------------- .text._ZN7cutlass13device_kernelIN5flash11enable_sm90INS1_16FlashAttnFwdSm90INS1_25CollectiveMainloopFwdSm90ILi2EN4cute5tupleIJNS5_1CILi1EEES8_S8_EEENS6_IJNS7_ILi192EEENS7_ILi128EEENS7_ILi64EEEEEELi64ENS_6half_tEfNS_4arch4Sm90ELb0ELb1ELb0ELb1ELb0ELb0ELb0ELb1ELb1ELb1ELb0ELb0EEENS1_21CollectiveEpilogueFwdINS6_IJSA_SC_SB_EEES9_SE_SG_Li384ELb1ELb1ELb0ELb0EEENS1_36VarlenDynamicPersistentTileSchedulerILi192ELi128ELi384ELi128ELb0ELb1ELb1ELb1ELb0ELb1EEEEEEEEEvNT_6ParamsE --------------------------
	.section	.text._ZN7cutlass13device_kernelIN5flash11enable_sm90INS1_16FlashAttnFwdSm90INS1_25CollectiveMainloopFwdSm90ILi2EN4cute5tupleIJNS5_1CILi1EEES8_S8_EEENS6_IJNS7_ILi192EEENS7_ILi128EEENS7_ILi64EEEEEELi64ENS_6half_tEfNS_4arch4Sm90ELb0ELb1ELb0ELb1ELb0ELb0ELb0ELb1ELb1ELb1ELb0ELb0EEENS1_21CollectiveEpilogueFwdINS6_IJSA_SC_SB_EEES9_SE_SG_Li384ELb1ELb1ELb0ELb0EEENS1_36VarlenDynamicPersistentTileSchedulerILi192ELi128ELi384ELi128ELb0ELb1ELb1ELb1ELb0ELb1EEEEEEEEEvNT_6ParamsE,"ax",@progbits
	.align	128
.text._ZN7cutlass13device_kernelIN5flash11enable_sm90INS1_16FlashAttnFwdSm90INS1_25CollectiveMainloopFwdSm90ILi2EN4cute5tupleIJNS5_1CILi1EEES8_S8_EEENS6_IJNS7_ILi192EEENS7_ILi128EEENS7_ILi64EEEEEELi64ENS_6half_tEfNS_4arch4Sm90ELb0ELb1ELb0ELb1ELb0ELb0ELb0ELb1ELb1ELb1ELb0ELb0EEENS1_21CollectiveEpilogueFwdINS6_IJSA_SC_SB_EEES9_SE_SG_Li384ELb1ELb1ELb0ELb0EEENS1_36VarlenDynamicPersistentTileSchedulerILi192ELi128ELi384ELi128ELb0ELb1ELb1ELb1ELb0ELb1EEEEEEEEEvNT_6ParamsE:
        .type           _ZN7cutlass13device_kernelIN5flash11enable_sm90INS1_16FlashAttnFwdSm90INS1_25CollectiveMainloopFwdSm90ILi2EN4cute5tupleIJNS5_1CILi1EEES8_S8_EEENS6_IJNS7_ILi192EEENS7_ILi128EEENS7_ILi64EEEEEELi64ENS_6half_tEfNS_4arch4Sm90ELb0ELb1ELb0ELb1ELb0ELb0ELb0ELb1ELb1ELb1ELb0ELb0EEENS1_21CollectiveEpilogueFwdINS6_IJSA_SC_SB_EEES9_SE_SG_Li384ELb1ELb1ELb0ELb0EEENS1_36VarlenDynamicPersistentTileSchedulerILi192ELi128ELi384ELi128ELb0ELb1ELb1ELb1ELb0ELb1EEEEEEEEEvNT_6ParamsE,@function
        .size           _ZN7cutlass13device_kernelIN5flash11enable_sm90INS1_16FlashAttnFwdSm90INS1_25CollectiveMainloopFwdSm90ILi2EN4cute5tupleIJNS5_1CILi1EEES8_S8_EEENS6_IJNS7_ILi192EEENS7_ILi128EEENS7_ILi64EEEEEELi64ENS_6half_tEfNS_4arch4Sm90ELb0ELb1ELb0ELb1ELb0ELb0ELb0ELb1ELb1ELb1ELb0ELb0EEENS1_21CollectiveEpilogueFwdINS6_IJSA_SC_SB_EEES9_SE_SG_Li384ELb1ELb1ELb0ELb0EEENS1_36VarlenDynamicPersistentTileSchedulerILi192ELi128ELi384ELi128ELb0ELb1ELb1ELb1ELb0ELb1EEEEEEEEEvNT_6ParamsE,(.L_x_91 - _ZN7cutlass13device_kernelIN5flash11enable_sm90INS1_16FlashAttnFwdSm90INS1_25CollectiveMainloopFwdSm90ILi2EN4cute5tupleIJNS5_1CILi1EEES8_S8_EEENS6_IJNS7_ILi192EEENS7_ILi128EEENS7_ILi64EEEEEELi64ENS_6half_tEfNS_4arch4Sm90ELb0ELb1ELb0ELb1ELb0ELb0ELb0ELb1ELb1ELb1ELb0ELb0EEENS1_21CollectiveEpilogueFwdINS6_IJSA_SC_SB_EEES9_SE_SG_Li384ELb1ELb1ELb0ELb0EEENS1_36VarlenDynamicPersistentTileSchedulerILi192ELi128ELi384ELi128ELb0ELb1ELb1ELb1ELb0ELb1EEEEEEEEEvNT_6ParamsE)
        .other          _ZN7cutlass13device_kernelIN5flash11enable_sm90INS1_16FlashAttnFwdSm90INS1_25CollectiveMainloopFwdSm90ILi2EN4cute5tupleIJNS5_1CILi1EEES8_S8_EEENS6_IJNS7_ILi192EEENS7_ILi128EEENS7_ILi64EEEEEELi64ENS_6half_tEfNS_4arch4Sm90ELb0ELb1ELb0ELb1ELb0ELb0ELb0ELb1ELb1ELb1ELb0ELb0EEENS1_21CollectiveEpilogueFwdINS6_IJSA_SC_SB_EEES9_SE_SG_Li384ELb1ELb1ELb0ELb0EEENS1_36VarlenDynamicPersistentTileSchedulerILi192ELi128ELi384ELi128ELb0ELb1ELb1ELb1ELb0ELb1EEEEEEEEEvNT_6ParamsE,@"STO_CUDA_ENTRY STV_DEFAULT"
_ZN7cutlass13device_kernelIN5flash11enable_sm90INS1_16FlashAttnFwdSm90INS1_25CollectiveMainloopFwdSm90ILi2EN4cute5tupleIJNS5_1CILi1EEES8_S8_EEENS6_IJNS7_ILi192EEENS7_ILi128EEENS7_ILi64EEEEEELi64ENS_6half_tEfNS_4arch4Sm90ELb0ELb1ELb0ELb1ELb0ELb0ELb0ELb1ELb1ELb1ELb0ELb0EEENS1_21CollectiveEpilogueFwdINS6_IJSA_SC_SB_EEES9_SE_SG_Li384ELb1ELb1ELb0ELb0EEENS1_36VarlenDynamicPersistentTileSchedulerILi192ELi128ELi384ELi128ELb0ELb1ELb1ELb1ELb0ELb1EEEEEEEEEvNT_6ParamsE:
[----:B------:R-:W-:Y:S01]  /*0000*/  LDC R1, c[0x0][0x37c] ;  /* 0x0000df00ff017b82 */ /* 0x000fe20000000800 */
[----:B------:R-:W-:Y:S05]  /*0010*/  EXIT ;  /* 0x000000000000794d */ /* 0x000fea0003800000 */
.L_x_43:
        /* <DEDUP_REMOVED lines=14> */
.L_x_91:


//--------------------- .text._ZN7cutlass13device_kernelIN5flash11enable_sm90INS1_16FlashAttnFwdSm90INS1_25CollectiveMainloopFwdSm90ILi2EN4cute5tupleIJNS5_1CILi1EEES8_S8_EEENS6_IJNS7_ILi192EEENS7_ILi128EEENS7_ILi64EEEEEELi64ENS_6half_tEfNS_4arch4Sm90ELb0ELb1ELb0ELb1ELb0ELb1ELb0ELb1ELb1ELb1ELb0ELb0EEENS1_21CollectiveEpilogueFwdINS6_IJSA_SC_SB_EEES9_SE_SG_Li384ELb1ELb1ELb0ELb0EEENS1_36VarlenDynamicPersistentTileSchedulerILi192ELi128ELi384ELi128ELb0ELb1ELb1ELb1ELb0ELb1EEEEEEEEEvNT_6ParamsE --------------------------
	.section	.text._ZN7cutlass13device_kernelIN5flash11enable_sm90INS1_16FlashAttnFwdSm90INS1_25CollectiveMainloopFwdSm90ILi2EN4cute5tupleIJNS5_1CILi1EEES8_S8_EEENS6_IJNS7_ILi192EEENS7_ILi128EEENS7_ILi64EEEEEELi64ENS_6half_tEfNS_4arch4Sm90ELb0ELb1ELb0ELb1ELb0ELb1ELb0ELb1ELb1ELb1ELb0ELb0EEENS1_21CollectiveEpilogueFwdINS6_IJSA_SC_SB_EEES9_SE_SG_Li384ELb1ELb1ELb0ELb0EEENS1_36VarlenDynamicPersistentTileSchedulerILi192ELi128ELi384ELi128ELb0ELb1ELb1ELb1ELb0ELb1EEEEEEEEEvNT_6ParamsE,"ax",@progbits
	.align	128
.text._ZN7cutlass13device_kernelIN5flash11enable_sm90INS1_16FlashAttnFwdSm90INS1_25CollectiveMainloopFwdSm90ILi2EN4cute5tupleIJNS5_1CILi1EEES8_S8_EEENS6_IJNS7_ILi192EEENS7_ILi128EEENS7_ILi64EEEEEELi64ENS_6half_tEfNS_4arch4Sm90ELb0ELb1ELb0ELb1ELb0ELb1ELb0ELb1ELb1ELb1ELb0ELb0EEENS1_21CollectiveEpilogueFwdINS6_IJSA_SC_SB_EEES9_SE_SG_Li384ELb1ELb1ELb0ELb0EEENS1_36VarlenDynamicPersistentTileSchedulerILi192ELi128ELi384ELi128ELb0ELb1ELb1ELb1ELb0ELb1EEEEEEEEEvNT_6ParamsE:
        .type           _ZN7cutlass13device_kernelIN5flash11enable_sm90INS1_16FlashAttnFwdSm90INS1_25CollectiveMainloopFwdSm90ILi2EN4cute5tupleIJNS5_1CILi1EEES8_S8_EEENS6_IJNS7_ILi192EEENS7_ILi128EEENS7_ILi64EEEEEELi64ENS_6half_tEfNS_4arch4Sm90ELb0ELb1ELb0ELb1ELb0ELb1ELb0ELb1ELb1ELb1ELb0ELb0EEENS1_21CollectiveEpilogueFwdINS6_IJSA_SC_SB_EEES9_SE_SG_Li384ELb1ELb1ELb0ELb0EEENS1_36VarlenDynamicPersistentTileSchedulerILi192ELi128ELi384ELi128ELb0ELb1ELb1ELb1ELb0ELb1EEEEEEEEEvNT_6ParamsE,@function
        .size           _ZN7cutlass13device_kernelIN5flash11enable_sm90INS1_16FlashAttnFwdSm90INS1_25CollectiveMainloopFwdSm90ILi2EN4cute5tupleIJNS5_1CILi1EEES8_S8_EEENS6_IJNS7_ILi192EEENS7_ILi128EEENS7_ILi64EEEEEELi64ENS_6half_tEfNS_4arch4Sm90ELb0ELb1ELb0ELb1ELb0ELb1ELb0ELb1ELb1ELb1ELb0ELb0EEENS1_21CollectiveEpilogueFwdINS6_IJSA_SC_SB_EEES9_SE_SG_Li384ELb1ELb1ELb0ELb0EEENS1_36VarlenDynamicPersistentTileSchedulerILi192ELi128ELi384ELi128ELb0ELb1ELb1ELb1ELb0ELb1EEEEEEEEEvNT_6ParamsE,(.L_x_92 - _ZN7cutlass13device_kernelIN5flash11enable_sm90INS1_16FlashAttnFwdSm90INS1_25CollectiveMainloopFwdSm90ILi2EN4cute5tupleIJNS5_1CILi1EEES8_S8_EEENS6_IJNS7_ILi192EEENS7_ILi128EEENS7_ILi64EEEEEELi64ENS_6half_tEfNS_4arch4Sm90ELb0ELb1ELb0ELb1ELb0ELb1ELb0ELb1ELb1ELb1ELb0ELb0EEENS1_21CollectiveEpilogueFwdINS6_IJSA_SC_SB_EEES9_SE_SG_Li384ELb1ELb1ELb0ELb0EEENS1_36VarlenDynamicPersistentTileSchedulerILi192ELi128ELi384ELi128ELb0ELb1ELb1ELb1ELb0ELb1EEEEEEEEEvNT_6ParamsE)
        .other          _ZN7cutlass13device_kernelIN5flash11enable_sm90INS1_16FlashAttnFwdSm90INS1_25CollectiveMainloopFwdSm90ILi2EN4cute5tupleIJNS5_1CILi1EEES8_S8_EEENS6_IJNS7_ILi192EEENS7_ILi128EEENS7_ILi64EEEEEELi64ENS_6half_tEfNS_4arch4Sm90ELb0ELb1ELb0ELb1ELb0ELb1ELb0ELb1ELb1ELb1ELb0ELb0EEENS1_21CollectiveEpilogueFwdINS6_IJSA_SC_SB_EEES9_SE_SG_Li384ELb1ELb1ELb0ELb0EEENS1_36VarlenDynamicPersistentTileSchedulerILi192ELi128ELi384ELi128ELb0ELb1ELb1ELb1ELb0ELb1EEEEEEEEEvNT_6ParamsE,@"STO_CUDA_ENTRY STV_DEFAULT"
_ZN7cutlass13device_kernelIN5flash11enable_sm90INS1_16FlashAttnFwdSm90INS1_25CollectiveMainloopFwdSm90ILi2EN4cute5tupleIJNS5_1CILi1EEES8_S8_EEENS6_IJNS7_ILi192EEENS7_ILi128EEENS7_ILi64EEEEEELi64ENS_6half_tEfNS_4arch4Sm90ELb0ELb1ELb0ELb1ELb0ELb1ELb0ELb1ELb1ELb1ELb0ELb0EEENS1_21CollectiveEpilogueFwdINS6_IJSA_SC_SB_EEES9_SE_SG_Li384ELb1ELb1ELb0ELb0EEENS1_36VarlenDynamicPersistentTileSchedulerILi192ELi128ELi384ELi128ELb0ELb1ELb1ELb1ELb0ELb1EEEEEEEEEvNT_6ParamsE:
[----:B------:R-:W-:Y:S01]  /*0000*/  LDC R1, c[0x0][0x37c] ;  /* 0x0000df00ff017b82 */ /* 0x000fe20000000800 */
[----:B------:R-:W-:Y:S05]  /*0010*/  EXIT ;  /* 0x000000000000794d */ /* 0x000fea0003800000 */
.L_x_44:
        /* <DEDUP_REMOVED lines=14> */
.L_x_92:


//--------------------- .text._ZN7cutlass13device_kernelIN5flash11enable_sm90INS1_16FlashAttnFwdSm90INS1_25CollectiveMainloopFwdSm90ILi2EN4cute5tupleIJNS5_1CILi1EEES8_S8_EEENS6_IJNS7_ILi192EEENS7_ILi128EEENS7_ILi64EEEEEELi64ENS_6half_tEfNS_4arch4Sm90ELb1ELb0ELb0ELb0ELb0ELb0ELb0ELb1ELb1ELb1ELb0ELb0EEENS1_21CollectiveEpilogueFwdINS6_IJSA_SC_SB_EEES9_SE_SG_Li384ELb0ELb1ELb0ELb0EEENS1_30DynamicPersistentTileSchedulerILi384ELi128ELb0ELb1ELb1EEEEEEEEEvNT_6ParamsE --------------------------
	.section	.text._ZN7cutlass13device_kernelIN5flash11enable_sm90INS1_16FlashAttnFwdSm90INS1_25CollectiveMainloopFwdSm90ILi2EN4cute5tupleIJNS5_1CILi1EEES8_S8_EEENS6_IJNS7_ILi192EEENS7_ILi128EEENS7_ILi64EEEEEELi64ENS_6half_tEfNS_4arch4Sm90ELb1ELb0ELb0ELb0ELb0ELb0ELb0ELb1ELb1ELb1ELb0ELb0EEENS1_21CollectiveEpilogueFwdINS6_IJSA_SC_SB_EEES9_SE_SG_Li384ELb0ELb1ELb0ELb0EEENS1_30DynamicPersistentTileSchedulerILi384ELi128ELb0ELb1ELb1EEEEEEEEEvNT_6ParamsE,"ax",@progbits
	.align	128
.text._ZN7cutlass13device_kernelIN5flash11enable_sm90INS1_16FlashAttnFwdSm90INS1_25CollectiveMainloopFwdSm90ILi2EN4cute5tupleIJNS5_1CILi1EEES8_S8_EEENS6_IJNS7_ILi192EEENS7_ILi128EEENS7_ILi64EEEEEELi64ENS_6half_tEfNS_4arch4Sm90ELb1ELb0ELb0ELb0ELb0ELb0ELb0ELb1ELb1ELb1ELb0ELb0EEENS1_21CollectiveEpilogueFwdINS6_IJSA_SC_SB_EEES9_SE_SG_Li384ELb0ELb1ELb0ELb0EEENS1_30DynamicPersistentTileSchedulerILi384ELi128ELb0ELb1ELb1EEEEEEEEEvNT_6ParamsE:
        .type           _ZN7cutlass13device_kernelIN5flash11enable_sm90INS1_16FlashAttnFwdSm90INS1_25CollectiveMainloopFwdSm90ILi2EN4cute5tupleIJNS5_1CILi1EEES8_S8_EEENS6_IJNS7_ILi192EEENS7_ILi128EEENS7_ILi64EEEEEELi64ENS_6half_tEfNS_4arch4Sm90ELb1ELb0ELb0ELb0ELb0ELb0ELb0ELb1ELb1ELb1ELb0ELb0EEENS1_21CollectiveEpilogueFwdINS6_IJSA_SC_SB_EEES9_SE_SG_Li384ELb0ELb1ELb0ELb0EEENS1_30DynamicPersistentTileSchedulerILi384ELi128ELb0ELb1ELb1EEEEEEEEEvNT_6ParamsE,@function
        .size           _ZN7cutlass13device_kernelIN5flash11enable_sm90INS1_16FlashAttnFwdSm90INS1_25CollectiveMainloopFwdSm90ILi2EN4cute5tupleIJNS5_1CILi1EEES8_S8_EEENS6_IJNS7_ILi192EEENS7_ILi128EEENS7_ILi64EEEEEELi64ENS_6half_tEfNS_4arch4Sm90ELb1ELb0ELb0ELb0ELb0ELb0ELb0ELb1ELb1ELb1ELb0ELb0EEENS1_21CollectiveEpilogueFwdINS6_IJSA_SC_SB_EEES9_SE_SG_Li384ELb0ELb1ELb0ELb0EEENS1_30DynamicPersistentTileSchedulerILi384ELi128ELb0ELb1ELb1EEEEEEEEEvNT_6ParamsE,(.L_x_93 - _ZN7cutlass13device_kernelIN5flash11enable_sm90INS1_16FlashAttnFwdSm90INS1_25CollectiveMainloopFwdSm90ILi2EN4cute5tupleIJNS5_1CILi1EEES8_S8_EEENS6_IJNS7_ILi192EEENS7_ILi128EEENS7_ILi64EEEEEELi64ENS_6half_tEfNS_4arch4Sm90ELb1ELb0ELb0ELb0ELb0ELb0ELb0ELb1ELb1ELb1ELb0ELb0EEENS1_21CollectiveEpilogueFwdINS6_IJSA_SC_SB_EEES9_SE_SG_Li384ELb0ELb1ELb0ELb0EEENS1_30DynamicPersistentTileSchedulerILi384ELi128ELb0ELb1ELb1EEEEEEEEEvNT_6ParamsE)
        .other          _ZN7cutlass13device_kernelIN5flash11enable_sm90INS1_16FlashAttnFwdSm90INS1_25CollectiveMainloopFwdSm90ILi2EN4cute5tupleIJNS5_1CILi1EEES8_S8_EEENS6_IJNS7_ILi192EEENS7_ILi128EEENS7_ILi64EEEEEELi64ENS_6half_tEfNS_4arch4Sm90ELb1ELb0ELb0ELb0ELb0ELb0ELb0ELb1ELb1ELb1ELb0ELb0EEENS1_21CollectiveEpilogueFwdINS6_IJSA_SC_SB_EEES9_SE_SG_Li384ELb0ELb1ELb0ELb0EEENS1_30DynamicPersistentTileSchedulerILi384ELi128ELb0ELb1ELb1EEEEEEEEEvNT_6ParamsE,@"STO_CUDA_ENTRY STV_DEFAULT"
_ZN7cutlass13device_kernelIN5flash11enable_sm90INS1_16FlashAttnFwdSm90INS1_25CollectiveMainloopFwdSm90ILi2EN4cute5tupleIJNS5_1CILi1EEES8_S8_EEENS6_IJNS7_ILi192EEENS7_ILi128EEENS7_ILi64EEEEEELi64ENS_6half_tEfNS_4arch4Sm90ELb1ELb0ELb0ELb0ELb0ELb0ELb0ELb1ELb1ELb1ELb0ELb0EEENS1_21CollectiveEpilogueFwdINS6_IJSA_SC_SB_EEES9_SE_SG_Li384ELb0ELb1ELb0ELb0EEENS1_30DynamicPersistentTileSchedulerILi384ELi128ELb0ELb1ELb1EEEEEEEEEvNT_6ParamsE:
[----:B------:R-:W-:Y:S01]  /*0000*/  LDC R1, c[0x0][0x37c] ;  /* 0x0000df00ff017b82 */ /* 0x000fe20000000800 */
[----:B------:R-:W-:Y:S05]  /*0010*/  EXIT ;  /* 0x000000000000794d */ /* 0x000fea0003800000 */
.L_x_45:
        /* <DEDUP_REMOVED lines=14> */
.L_x_93:


//--------------------- .text._ZN7cutlass13device_kernelIN5flash11enable_sm90INS1_16FlashAttnFwdSm90INS1_25CollectiveMainloopFwdSm90ILi2EN4cute5tupleIJNS5_1CILi1EEES8_S8_EEENS6_IJNS7_ILi192EEENS7_ILi128EEENS7_ILi64EEEEEELi64ENS_6half_tEfNS_4arch4Sm90ELb1ELb0ELb0ELb1ELb0ELb0ELb0ELb1ELb1ELb1ELb0ELb0EEENS1_21CollectiveEpilogueFwdINS6_IJSA_SC_SB_EEES9_SE_SG_Li384ELb1ELb1ELb0ELb0EEENS1_36VarlenDynamicPersistentTileSchedulerILi192ELi128ELi384ELi128ELb0ELb1ELb1ELb1ELb1ELb1EEEEEEEEEvNT_6ParamsE --------------------------
	.section	.text._ZN7cutlass13device_kernelIN5flash11enable_sm90INS1_16FlashAttnFwdSm90INS1_25CollectiveMainloopFwdSm90ILi2EN4cute5tupleIJNS5_1CILi1EEES8_S8_EEENS6_IJNS7_ILi192EEENS7_ILi128EEENS7_ILi64EEEEEELi64ENS_6half_tEfNS_4arch4Sm90ELb1ELb0ELb0ELb1ELb0ELb0ELb0ELb1ELb1ELb1ELb0ELb0EEENS1_21CollectiveEpilogueFwdINS6_IJSA_SC_SB_EEES9_SE_SG_Li384ELb1ELb1ELb0ELb0EEENS1_36VarlenDynamicPersistentTileSchedulerILi192ELi128ELi384ELi128ELb0ELb1ELb1ELb1ELb1ELb1EEEEEEEEEvNT_6ParamsE,"ax",@progbits
	.align	128
.text._ZN7cutlass13device_kernelIN5flash11enable_sm90INS1_16FlashAttnFwdSm90INS1_25CollectiveMainloopFwdSm90ILi2EN4cute5tupleIJNS5_1CILi1EEES8_S8_EEENS6_IJNS7_ILi192EEENS7_ILi128EEENS7_ILi64EEEEEELi64ENS_6half_tEfNS_4arch4Sm90ELb1ELb0ELb0ELb1ELb0ELb0ELb0ELb1ELb1ELb1ELb0ELb0EEENS1_21CollectiveEpilogueFwdINS6_IJSA_SC_SB_EEES9_SE_SG_Li384ELb1ELb1ELb0ELb0EEENS1_36VarlenDynamicPersistentTileSchedulerILi192ELi128ELi384ELi128ELb0ELb1ELb1ELb1ELb1ELb1EEEEEEEEEvNT_6ParamsE:
        .type           _ZN7cutlass13device_kernelIN5flash11enable_sm90INS1_16FlashAttnFwdSm90INS1_25CollectiveMainloopFwdSm90ILi2EN4cute5tupleIJNS5_1CILi1EEES8_S8_EEENS6_IJNS7_ILi192EEENS7_ILi128EEENS7_ILi64EEEEEELi64ENS_6half_tEfNS_4arch4Sm90ELb1ELb0ELb0ELb1ELb0ELb0ELb0ELb1ELb1ELb1ELb0ELb0EEENS1_21CollectiveEpilogueFwdINS6_IJSA_SC_SB_EEES9_SE_SG_Li384ELb1ELb1ELb0ELb0EEENS1_36VarlenDynamicPersistentTileSchedulerILi192ELi128ELi384ELi128ELb0ELb1ELb1ELb1ELb1ELb1EEEEEEEEEvNT_6ParamsE,@function
        .size           _ZN7cutlass13device_kernelIN5flash11enable_sm90INS1_16FlashAttnFwdSm90INS1_25CollectiveMainloopFwdSm90ILi2EN4cute5tupleIJNS5_1CILi1EEES8_S8_EEENS6_IJNS7_ILi192EEENS7_ILi128EEENS7_ILi64EEEEEELi64ENS_6half_tEfNS_4arch4Sm90ELb1ELb0ELb0ELb1ELb0ELb0ELb0ELb1ELb1ELb1ELb0ELb0EEENS1_21CollectiveEpilogueFwdINS6_IJSA_SC_SB_EEES9_SE_SG_Li384ELb1ELb1ELb0ELb0EEENS1_36VarlenDynamicPersistentTileSchedulerILi192ELi128ELi384ELi128ELb0ELb1ELb1ELb1ELb1ELb1EEEEEEEEEvNT_6ParamsE,(.L_x_94 - _ZN7cutlass13device_kernelIN5flash11enable_sm90INS1_16FlashAttnFwdSm90INS1_25CollectiveMainloopFwdSm90ILi2EN4cute5tupleIJNS5_1CILi1EEES8_S8_EEENS6_IJNS7_ILi192EEENS7_ILi128EEENS7_ILi64EEEEEELi64ENS_6half_tEfNS_4arch4Sm90ELb1ELb0ELb0ELb1ELb0ELb0ELb0ELb1ELb1ELb1ELb0ELb0EEENS1_21CollectiveEpilogueFwdINS6_IJSA_SC_SB_EEES9_SE_SG_Li384ELb1ELb1ELb0ELb0EEENS1_36VarlenDynamicPersistentTileSchedulerILi192ELi128ELi384ELi128ELb0ELb1ELb1ELb1ELb1ELb1EEEEEEEEEvNT_6ParamsE)
        .other          _ZN7cutlass13device_kernelIN5flash11enable_sm90INS1_16FlashAttnFwdSm90INS1_25CollectiveMainloopFwdSm90ILi2EN4cute5tupleIJNS5_1CILi1EEES8_S8_EEENS6_IJNS7_ILi192EEENS7_ILi128EEENS7_ILi64EEEEEELi64ENS_6half_tEfNS_4arch4Sm90ELb1ELb0ELb0ELb1ELb0ELb0ELb0ELb1ELb1ELb1ELb0ELb0EEENS1_21CollectiveEpilogueFwdINS6_IJSA_SC_SB_EEES9_SE_SG_Li384ELb1ELb1ELb0ELb0EEENS1_36VarlenDynamicPersistentTileSchedulerILi192ELi128ELi384ELi128ELb0ELb1ELb1ELb1ELb1ELb1EEEEEEEEEvNT_6ParamsE,@"STO_CUDA_ENTRY STV_DEFAULT"
_ZN7cutlass13device_kernelIN5flash11enable_sm90INS1_16FlashAttnFwdSm90INS1_25CollectiveMainloopFwdSm90ILi2EN4cute5tupleIJNS5_1CILi1EEES8_S8_EEENS6_IJNS7_ILi192EEENS7_ILi128EEENS7_ILi64EEEEEELi64ENS_6half_tEfNS_4arch4Sm90ELb1ELb0ELb0ELb1ELb0ELb0ELb0ELb1ELb1ELb1ELb0ELb0EEENS1_21CollectiveEpilogueFwdINS6_IJSA_SC_SB_EEES9_SE_SG_Li384ELb1ELb1ELb0ELb0EEENS1_36VarlenDynamicPersistentTileSchedulerILi192ELi128ELi384ELi128ELb0ELb1ELb1ELb1ELb1ELb1EEEEEEEEEvNT_6ParamsE:
[----:B------:R-:W-:Y:S01]  /*0000*/  LDC R1, c[0x0][0x37c] ;  /* 0x0000df00ff017b82 */ /* 0x000fe20000000800 */
[----:B------:R-:W-:Y:S05]  /*0010*/  EXIT ;  /* 0x000000000000794d */ /* 0x000fea0003800000 */
.L_x_46:
        /* <DEDUP_REMOVED lines=14> */
.L_x_94:


//--------------------- .text._ZN7cutlass13device_kernelIN5flash11enable_sm90INS1_16FlashAttnFwdSm90INS1_25CollectiveMainloopFwdSm90ILi2EN4cute5tupleIJNS5_1CILi1EEES8_S8_EEENS6_IJNS7_ILi192EEENS7_ILi128EEENS7_ILi64EEEEEELi64ENS_6half_tEfNS_4arch4Sm90ELb1ELb0ELb0ELb1ELb0ELb1ELb0ELb1ELb1ELb1ELb0ELb0EEENS1_21CollectiveEpilogueFwdINS6_IJSA_SC_SB_EEES9_SE_SG_Li384ELb1ELb1ELb0ELb0EEENS1_36VarlenDynamicPersistentTileSchedulerILi192ELi128ELi384ELi128ELb0ELb1ELb1ELb1ELb1ELb1EEEEEEEEEvNT_6ParamsE --------------------------
	.section	.text._ZN7cutlass13device_kernelIN5flash11enable_sm90INS1_16FlashAttnFwdSm90INS1_25CollectiveMainloopFwdSm90ILi2EN4cute5tupleIJNS5_1CILi1EEES8_S8_EEENS6_IJNS7_ILi192EEENS7_ILi128EEENS7_ILi64EEEEEELi64ENS_6half_tEfNS_4arch4Sm90ELb1ELb0ELb0ELb1ELb0ELb1ELb0ELb1ELb1ELb1ELb0ELb0EEENS1_21CollectiveEpilogueFwdINS6_IJSA_SC_SB_EEES9_SE_SG_Li384ELb1ELb1ELb0ELb0EEENS1_36VarlenDynamicPersistentTileSchedulerILi192ELi128ELi384ELi128ELb0ELb1ELb1ELb1ELb1ELb1EEEEEEEEEvNT_6ParamsE,"ax",@progbits
	.align	128
.text._ZN7cutlass13device_kernelIN5flash11enable_sm90INS1_16FlashAttnFwdSm90INS1_25CollectiveMainloopFwdSm90ILi2EN4cute5tupleIJNS5_1CILi1EEES8_S8_EEENS6_IJNS7_ILi192EEENS7_ILi128EEENS7_ILi64EEEEEELi64ENS_6half_tEfNS_4arch4Sm90ELb1ELb0ELb0ELb1ELb0ELb1ELb0ELb1ELb1ELb1ELb0ELb0EEENS1_21CollectiveEpilogueFwdINS6_IJSA_SC_SB_EEES9_SE_SG_Li384ELb1ELb1ELb0ELb0EEENS1_36VarlenDynamicPersistentTileSchedulerILi192ELi128ELi384ELi128ELb0ELb1ELb1ELb1ELb1ELb1EEEEEEEEEvNT_6ParamsE:
        .type           _ZN7cutlass13device_kernelIN5flash11enable_sm90INS1_16FlashAttnFwdSm90INS1_25CollectiveMainloopFwdSm90ILi2EN4cute5tupleIJNS5_1CILi1EEES8_S8_EEENS6_IJNS7_ILi192EEENS7_ILi128EEENS7_ILi64EEEEEELi64ENS_6half_tEfNS_4arch4Sm90ELb1ELb0ELb0ELb1ELb0ELb1ELb0ELb1ELb1ELb1ELb0ELb0EEENS1_21CollectiveEpilogueFwdINS6_IJSA_SC_SB_EEES9_SE_SG_Li384ELb1ELb1ELb0ELb0EEENS1_36VarlenDynamicPersistentTileSchedulerILi192ELi128ELi384ELi128ELb0ELb1ELb1ELb1ELb1ELb1EEEEEEEEEvNT_6ParamsE,@function
        .size           _ZN7cutlass13device_kernelIN5flash11enable_sm90INS1_16FlashAttnFwdSm90INS1_25CollectiveMainloopFwdSm90ILi2EN4cute5tupleIJNS5_1CILi1EEES8_S8_EEENS6_IJNS7_ILi192EEENS7_ILi128EEENS7_ILi64EEEEEELi64ENS_6half_tEfNS_4arch4Sm90ELb1ELb0ELb0ELb1ELb0ELb1ELb0ELb1ELb1ELb1ELb0ELb0EEENS1_21CollectiveEpilogueFwdINS6_IJSA_SC_SB_EEES9_SE_SG_Li384ELb1ELb1ELb0ELb0EEENS1_36VarlenDynamicPersistentTileSchedulerILi192ELi128ELi384ELi128ELb0ELb1ELb1ELb1ELb1ELb1EEEEEEEEEvNT_6ParamsE,(.L_x_95 - _ZN7cutlass13device_kernelIN5flash11enable_sm90INS1_16FlashAttnFwdSm90INS1_25CollectiveMainloopFwdSm90ILi2EN4cute5tupleIJNS5_1CILi1EEES8_S8_EEENS6_IJNS7_ILi192EEENS7_ILi128EEENS7_ILi64EEEEEELi64ENS_6half_tEfNS_4arch4Sm90ELb1ELb0ELb0ELb1ELb0ELb1ELb0ELb1ELb1ELb1ELb0ELb0EEENS1_21CollectiveEpilogueFwdINS6_IJSA_SC_SB_EEES9_SE_SG_Li384ELb1ELb1ELb0ELb0EEENS1_36VarlenDynamicPersistentTileSchedulerILi192ELi128ELi384ELi128ELb0ELb1ELb1ELb1ELb1ELb1EEEEEEEEEvNT_6ParamsE)
        .other          _ZN7cutlass13device_kernelIN5flash11enable_sm90INS1_16FlashAttnFwdSm90INS1_25CollectiveMainloopFwdSm90ILi2EN4cute5tupleIJNS5_1CILi1EEES8_S8_EEENS6_IJNS7_ILi192EEENS7_ILi128EEENS7_ILi64EEEEEELi64ENS_6half_tEfNS_4arch4Sm90ELb1ELb0ELb0ELb1ELb0ELb1ELb0ELb1ELb1ELb1ELb0ELb0EEENS1_21CollectiveEpilogueFwdINS6_IJSA_SC_SB_EEES9_SE_SG_Li384ELb1ELb1ELb0ELb0EEENS1_36VarlenDynamicPersistentTileSchedulerILi192ELi128ELi384ELi128ELb0ELb1ELb1ELb1ELb1ELb1EEEEEEEEEvNT_6ParamsE,@"STO_CUDA_ENTRY STV_DEFAULT"
_ZN7cutlass13device_kernelIN5flash11enable_sm90INS1_16FlashAttnFwdSm90INS1_25CollectiveMainloopFwdSm90ILi2EN4cute5tupleIJNS5_1CILi1EEES8_S8_EEENS6_IJNS7_ILi192EEENS7_ILi128EEENS7_ILi64EEEEEELi64ENS_6half_tEfNS_4arch4Sm90ELb1ELb0ELb0ELb1ELb0ELb1ELb0ELb1ELb1ELb1ELb0ELb0EEENS1_21CollectiveEpilogueFwdINS6_IJSA_SC_SB_EEES9_SE_SG_Li384ELb1ELb1ELb0ELb0EEENS1_36VarlenDynamicPersistentTileSchedulerILi192ELi128ELi384ELi128ELb0ELb1ELb1ELb1ELb1ELb1EEEEEEEEEvNT_6ParamsE:
[----:B------:R-:W-:Y:S01]  /*0000*/  LDC R1, c[0x0][0x37c] ;  /* 0x0000df00ff017b82 */ /* 0x000fe20000000800 */
[----:B------:R-:W-:Y:S05]  /*0010*/  EXIT ;  /* 0x000000000000794d */ /* 0x000fea0003800000 */
.L_x_47:
        /* <DEDUP_REMOVED lines=14> */
.L_x_95:


//--------------------- .nv.shared.reserved.0     --------------------------
	.section	.nv.shared.reserved.0,"aw",@nobits
	.weak		__nv_reservedSMEM_offset_0_alias
	.size		__nv_reservedSMEM_offset_0_alias, 0, 64
	.other		__nv_reservedSMEM_offset_0_alias,@"STO_CUDA_RESERVED_SHARED STV_DEFAULT"
__nv_reservedSMEM_offset_0_alias:
	.zero		0
	.zero		64


//--------------------- .nv.global                --------------------------
	.section	.nv.global,"aw",@nobits
.nv.global:
	.type		_ZN74_INTERNAL_f4c5edc3_38_flash_fwd_hdimall_fp16_packgqa_sm90_cu_ceb34e2a_36384cute1_E,@object
	.size		_ZN74_INTERNAL_f4c5edc3_38_flash_fwd_hdimall_fp16_packgqa_sm90_cu_ceb34e2a_36384cute1_E,(_ZN74_INTERNAL_f4c5edc3_38_flash_fwd_hdimall_fp16_packgqa_sm90_cu_ceb34e2a_36384cuda3std3__45__cpo6cbeginE - _ZN74_INTERNAL_f4c5edc3_38_flash_fwd_hdimall_fp16_packgqa_sm90_cu_ceb34e2a_36384cute1_E)
_ZN74_INTERNAL_f4c5edc3_38_flash_fwd_hdimall_fp16_packgqa_sm90_cu_ceb34e2a_36384cute1_E:
	.zero		1
	.type		_ZN74_INTERNAL_f4c5edc3_38_flash_fwd_hdimall_fp16_packgqa_sm90_cu_ceb34e2a_36384cuda3std3__45__cpo6cbeginE,@object
	.size		_ZN74_INTERNAL_f4c5edc3_38_flash_fwd_hdimall_fp16_packgqa_sm90_cu_ceb34e2a_36384cuda3std3__45__cpo6cbeginE,(_ZN74_INTERNAL_f4c5edc3_38_flash_fwd_hdimall_fp16_packgqa_sm90_cu_ceb34e2a_36384cuda3std3__48in_placeE - _ZN74_INTERNAL_f4c5edc3_38_flash_fwd_hdimall_fp16_packgqa_sm90_cu_ceb34e2a_36384cuda3std3__45__cpo6cbeginE)
_ZN74_INTERNAL_f4c5edc3_38_flash_fwd_hdimall_fp16_packgqa_sm90_cu_ceb34e2a_36384cuda3std3__45__cpo6cbeginE:
	.zero		1
	.type		_ZN74_INTERNAL_f4c5edc3_38_flash_fwd_hdimall_fp16_packgqa_sm90_cu_ceb34e2a_36384cuda3std3__48in_placeE,@object
	.size		_ZN74_INTERNAL_f4c5edc3_38_flash_fwd_hdimall_fp16_packgqa_sm90_cu_ceb34e2a_36384cuda3std3__48in_placeE,(_ZN74_INTERNAL_f4c5edc3_38_flash_fwd_hdimall_fp16_packgqa_sm90_cu_ceb34e2a_36384cuda3std6ranges3__45__cpo9iter_moveE - _ZN74_INTERNAL_f4c5edc3_38_flash_fwd_hdimall_fp16_packgqa_sm90_cu_ceb34e2a_36384cuda3std3__48in_placeE)
_ZN74_INTERNAL_f4c5edc3_38_flash_fwd_hdimall_fp16_packgqa_sm90_cu_ceb34e2a_36384cuda3std3__48in_placeE:
	.zero		1
	.type		_ZN74_INTERNAL_f4c5edc3_38_flash_fwd_hdimall_fp16_packgqa_sm90_cu_ceb34e2a_36384cuda3std6ranges3__45__cpo9iter_moveE,@object
	.size		_ZN74_INTERNAL_f4c5edc3_38_flash_fwd_hdimall_fp16_packgqa_sm90_cu_ceb34e2a_36384cuda3std6ranges3__45__cpo9iter_moveE,(_ZN74_INTERNAL_f4c5edc3_38_flash_fwd_hdimall_fp16_packgqa_sm90_cu_ceb34e2a_36384cuda3std3__45__cpo5beginE - _ZN74_INTERNAL_f4c5edc3_38_flash_fwd_hdimall_fp16_packgqa_sm90_cu_ceb34e2a_36384cuda3std6ranges3__45__cpo9iter_moveE)
_ZN74_INTERNAL_f4c5edc3_38_flash_fwd_hdimall_fp16_packgqa_sm90_cu_ceb34e2a_36384cuda3std6ranges3__45__cpo9iter_moveE:
	.zero		1
	.type		_ZN74_INTERNAL_f4c5edc3_38_flash_fwd_hdimall_fp16_packgqa_sm90_cu_ceb34e2a_36384cuda3std3__45__cpo5beginE,@object
	.size		_ZN74_INTERNAL_f4c5edc3_38_flash_fwd_hdimall_fp16_packgqa_sm90_cu_ceb34e2a_36384cuda3std3__45__cpo5beginE,(_ZN74_INTERNAL_f4c5edc3_38_flash_fwd_hdimall_fp16_packgqa_sm90_cu_ceb34e2a_36384cuda3std3__476_GLOBAL__N__f4c5edc3_38_flash_fwd_hdimall_fp16_packgqa_sm90_cu_ceb34e2a_36386ignoreE - _ZN74_INTERNAL_f4c5edc3_38_flash_fwd_hdimall_fp16_packgqa_sm90_cu_ceb34e2a_36384cuda3std3__45__cpo5beginE)
_ZN74_INTERNAL_f4c5edc3_38_flash_fwd_hdimall_fp16_packgqa_sm90_cu_ceb34e2a_36384cuda3std3__45__cpo5beginE:
	.zero		1
	.type		_ZN74_INTERNAL_f4c5edc3_38_flash_fwd_hdimall_fp16_packgqa_sm90_cu_ceb34e2a_36384cuda3std3__476_GLOBAL__N__f4c5edc3_38_flash_fwd_hdimall_fp16_packgqa_sm90_cu_ceb34e2a_36386ignoreE,@object
	.size		_ZN74_INTERNAL_f4c5edc3_38_flash_fwd_hdimall_fp16_packgqa_sm90_cu_ceb34e2a_36384cuda3std3__476_GLOBAL__N__f4c5edc3_38_flash_fwd_hdimall_fp16_packgqa_sm90_cu_ceb34e2a_36386ignoreE,(_ZN74_INTERNAL_f4c5edc3_38_flash_fwd_hdimall_fp16_packgqa_sm90_cu_ceb34e2a_36384cute7productE - _ZN74_INTERNAL_f4c5edc3_38_flash_fwd_hdimall_fp16_packgqa_sm90_cu_ceb34e2a_36384cuda3std3__476_GLOBAL__N__f4c5edc3_38_flash_fwd_hdimall_fp16_packgqa_sm90_cu_ceb34e2a_36386ignoreE)
_ZN74_INTERNAL_f4c5edc3_38_flash_fwd_hdimall_fp16_packgqa_sm90_cu_ceb34e2a_36384cuda3std3__476_GLOBAL__N__f4c5edc3_38_flash_fwd_hdimall_fp16_packgqa_sm90_cu_ceb34e2a_36386ignoreE:
	.zero		1
	.type		_ZN74_INTERNAL_f4c5edc3_38_flash_fwd_hdimall_fp16_packgqa_sm90_cu_ceb34e2a_36384cute7productE,@object
	.size		_ZN74_INTERNAL_f4c5edc3_38_flash_fwd_hdimall_fp16_packgqa_sm90_cu_ceb34e2a_36384cute7productE,(_ZN74_INTERNAL_f4c5edc3_38_flash_fwd_hdimall_fp16_packgqa_sm90_cu_ceb34e2a_36384cuda3std3__45__cpo3endE - _ZN74_INTERNAL_f4c5edc3_38_flash_fwd_hdimall_fp16_packgqa_sm90_cu_ceb34e2a_36384cute7productE)
_ZN74_INTERNAL_f4c5edc3_38_flash_fwd_hdimall_fp16_packgqa_sm90_cu_ceb34e2a_36384cute7productE:
	.zero		1
	.type		_ZN74_INTERNAL_f4c5edc3_38_flash_fwd_hdimall_fp16_packgqa_sm90_cu_ceb34e2a_36384cuda3std3__45__cpo3endE,@object
	.size		_ZN74_INTERNAL_f4c5edc3_38_flash_fwd_hdimall_fp16_packgqa_sm90_cu_ceb34e2a_36384cuda3std3__45__cpo3endE,(_ZN74_INTERNAL_f4c5edc3_38_flash_fwd_hdimall_fp16_packgqa_sm90_cu_ceb34e2a_36384cuda3std3__419piecewise_constructE - _ZN74_INTERNAL_f4c5edc3_38_flash_fwd_hdimall_fp16_packgqa_sm90_cu_ceb34e2a_36384cuda3std3__45__cpo3endE)
_ZN74_INTERNAL_f4c5edc3_38_flash_fwd_hdimall_fp16_packgqa_sm90_cu_ceb34e2a_36384cuda3std3__45__cpo3endE:
	.zero		1
	.type		_ZN74_INTERNAL_f4c5edc3_38_flash_fwd_hdimall_fp16_packgqa_sm90_cu_ceb34e2a_36384cuda3std3__419piecewise_constructE,@object
	.size		_ZN74_INTERNAL_f4c5edc3_38_flash_fwd_hdimall_fp16_packgqa_sm90_cu_ceb34e2a_36384cuda3std3__419piecewise_constructE,(_ZN74_INTERNAL_f4c5edc3_38_flash_fwd_hdimall_fp16_packgqa_sm90_cu_ceb34e2a_36384cuda3std3__45__cpo4cendE - _ZN74_INTERNAL_f4c5edc3_38_flash_fwd_hdimall_fp16_packgqa_sm90_cu_ceb34e2a_36384cuda3std3__419piecewise_constructE)
_ZN74_INTERNAL_f4c5edc3_38_flash_fwd_hdimall_fp16_packgqa_sm90_cu_ceb34e2a_36384cuda3std3__419piecewise_constructE:
	.zero		1
	.type		_ZN74_INTERNAL_f4c5edc3_38_flash_fwd_hdimall_fp16_packgqa_sm90_cu_ceb34e2a_36384cuda3std3__45__cpo4cendE,@object
	.size		_ZN74_INTERNAL_f4c5edc3_38_flash_fwd_hdimall_fp16_packgqa_sm90_cu_ceb34e2a_36384cuda3std3__45__cpo4cendE,(_ZN74_INTERNAL_f4c5edc3_38_flash_fwd_hdimall_fp16_packgqa_sm90_cu_ceb34e2a_36384cuda3std6ranges3__45__cpo4swapE - _ZN74_INTERNAL_f4c5edc3_38_flash_fwd_hdimall_fp16_packgqa_sm90_cu_ceb34e2a_36384cuda3std3__45__cpo4cendE)
_ZN74_INTERNAL_f4c5edc3_38_flash_fwd_hdimall_fp16_packgqa_sm90_cu_ceb34e2a_36384cuda3std3__45__cpo4cendE:
	.zero		1
	.type		_ZN74_INTERNAL_f4c5edc3_38_flash_fwd_hdimall_fp16_packgqa_sm90_cu_ceb34e2a_36384cuda3std6ranges3__45__cpo4swapE,@object
	.size		_ZN74_INTERNAL_f4c5edc3_38_flash_fwd_hdimall_fp16_packgqa_sm90_cu_ceb34e2a_36384cuda3std6ranges3__45__cpo4swapE,(.L_7 - _ZN74_INTERNAL_f4c5edc3_38_flash_fwd_hdimall_fp16_packgqa_sm90_cu_ceb34e2a_36384cuda3std6ranges3__45__cpo4swapE)
_ZN74_INTERNAL_f4c5edc3_38_flash_fwd_hdimall_fp16_packgqa_sm90_cu_ceb34e2a_36384cuda3std6ranges3__45__cpo4swapE:
	.zero		1
.L_7:


//--------------------- .nv.constant0._ZN7cutlass13device_kernelIN5flash11enable_sm90INS1_16FlashAttnFwdSm90INS1_25CollectiveMainloopFwdSm90ILi2EN4cute5tupleIJNS5_1CILi1EEES8_S8_EEENS6_IJNS7_ILi128EEENS7_ILi80EEENS7_ILi256EEEEEELi256ENS_6half_tEfNS_4arch4Sm90ELb0ELb0ELb0ELb0ELb0ELb0ELb0ELb1ELb1ELb1ELb0ELb0EEENS1_21CollectiveEpilogueFwdINS6_IJSA_SC_SB_EEES9_SE_SG_Li256ELb0ELb1ELb0ELb0EEENS1_29StaticPersistentTileSchedulerILb0EEEEEEEEEvNT_6ParamsE --------------------------
	.section	.nv.constant0._ZN7cutlass13device_kernelIN5flash11enable_sm90INS1_16FlashAttnFwdSm90INS1_25CollectiveMainloopFwdSm90ILi2EN4cute5tupleIJNS5_1CILi1EEES8_S8_EEENS6_IJNS7_ILi128EEENS7_ILi80EEENS7_ILi256EEEEEELi256ENS_6half_tEfNS_4arch4Sm90ELb0ELb0ELb0ELb0ELb0ELb0ELb0ELb1ELb1ELb1ELb0ELb0EEENS1_21CollectiveEpilogueFwdINS6_IJSA_SC_SB_EEES9_SE_SG_Li256ELb0ELb1ELb0ELb0EEENS1_29StaticPersistentTileSchedulerILb0EEEEEEEEEvNT_6ParamsE,"a",@progbits
	.sectionflags	@""
	.align	4
.nv.constant0._ZN7cutlass13device_kernelIN5flash11enable_sm90INS1_16FlashAttnFwdSm90INS1_25CollectiveMainloopFwdSm90ILi2EN4cute5tupleIJNS5_1CILi1EEES8_S8_EEENS6_IJNS7_ILi128EEENS7_ILi80EEENS7_ILi256EEEEEELi256ENS_6half_tEfNS_4arch4Sm90ELb0ELb0ELb0ELb0ELb0ELb0ELb0ELb1ELb1ELb1ELb0ELb0EEENS1_21CollectiveEpilogueFwdINS6_IJSA_SC_SB_EEES9_SE_SG_Li256ELb0ELb1ELb0ELb0EEENS1_29StaticPersistentTileSchedulerILb0EEEEEEEEEvNT_6ParamsE:
	.zero		3456


//--------------------- .nv.constant0._ZN7cutlass13device_kernelIN5flash11enable_sm90INS1_16FlashAttnFwdSm90INS1_25CollectiveMainloopFwdSm90ILi2EN4cute5tupleIJNS5_1CILi2EEENS7_ILi1EEES9_EEENS6_IJNS7_ILi128EEENS7_ILi80EEENS7_ILi256EEEEEELi256ENS_6half_tEfNS_4arch4Sm90ELb0ELb0ELb0ELb0ELb0ELb0ELb0ELb1ELb1ELb1ELb0ELb0EEENS1_21CollectiveEpilogueFwdINS6_IJSB_SD_SC_EEESA_SF_SH_Li256ELb0ELb1ELb0ELb0EEENS1_29StaticPersistentTileSchedulerILb0EEEEEEEEEvNT_6ParamsE --------------------------
	.section	.nv.constant0._ZN7cutlass13device_kernelIN5flash11enable_sm90INS1_16FlashAttnFwdSm90INS1_25CollectiveMainloopFwdSm90ILi2EN4cute5tupleIJNS5_1CILi2EEENS7_ILi1EEES9_EEENS6_IJNS7_ILi128EEENS7_ILi80EEENS7_ILi256EEEEEELi256ENS_6half_tEfNS_4arch4Sm90ELb0ELb0ELb0ELb0ELb0ELb0ELb0ELb1ELb1ELb1ELb0ELb0EEENS1_21CollectiveEpilogueFwdINS6_IJSB_SD_SC_EEESA_SF_SH_Li256ELb0ELb1ELb0ELb0EEENS1_29StaticPersistentTileSchedulerILb0EEEEEEEEEvNT_6ParamsE,"a",@progbits
	.sectionflags	@""
	.align	4
.nv.constant0._ZN7cutlass13device_kernelIN5flash11enable_sm90INS1_16FlashAttnFwdSm90INS1_25CollectiveMainloopFwdSm90ILi2EN4cute5tupleIJNS5_1CILi2EEENS7_ILi1EEES9_EEENS6_IJNS7_ILi128EEENS7_ILi80EEENS7_ILi256EEEEEELi256ENS_6half_tEfNS_4arch4Sm90ELb0ELb0ELb0ELb0ELb0ELb0ELb0ELb1ELb1ELb1ELb0ELb0EEENS1_21CollectiveEpilogueFwdINS6_IJSB_SD_SC_EEESA_SF_SH_Li256ELb0ELb1ELb0ELb0EEENS1_29StaticPersistentTileSchedulerILb0EEEEEEEEEvNT_6ParamsE:
	.zero		3456


//--------------------- .nv.constant0._ZN7cutlass13device_kernelIN5flash11enable_sm90INS1_16FlashAttnFwdSm90INS1_25CollectiveMainloopFwdSm90ILi2EN4cute5tupleIJNS5_1CILi1EEES8_S8_EEENS6_IJNS7_ILi128EEENS7_ILi80EEENS7_ILi256EEEEEELi256ENS_6half_tEfNS_4arch4Sm90ELb0ELb0ELb0ELb1ELb0ELb0ELb0ELb1ELb1ELb1ELb0ELb0EEENS1_21CollectiveEpilogueFwdINS6_IJSA_SC_SB_EEES9_SE_SG_Li256ELb1ELb1ELb0ELb0EEENS1_36VarlenDynamicPersistentTileSchedulerILi128ELi80ELi256ELi128ELb0ELb1ELb1ELb0ELb1ELb1EEEEEEEEEvNT_6ParamsE --------------------------
	.section	.nv.constant0._ZN7cutlass13device_kernelIN5flash11enable_sm90INS1_16FlashAttnFwdSm90INS1_25CollectiveMainloopFwdSm90ILi2EN4cute5tupleIJNS5_1CILi1EEES8_S8_EEENS6_IJNS7_ILi128EEENS7_ILi80EEENS7_ILi256EEEEEELi256ENS_6half_tEfNS_4arch4Sm90ELb0ELb0ELb0ELb1ELb0ELb0ELb0ELb1ELb1ELb1ELb0ELb0EEENS1_21CollectiveEpilogueFwdINS6_IJSA_SC_SB_EEES9_SE_SG_Li256ELb1ELb1ELb0ELb0EEENS1_36VarlenDynamicPersistentTileSchedulerILi128ELi80ELi256ELi128ELb0ELb1ELb1ELb0ELb1ELb1EEEEEEEEEvNT_6ParamsE,"a",@progbits
	.sectionflags	@""
	.align	4
.nv.constant0._ZN7cutlass13device_kernelIN5flash11enable_sm90INS1_16FlashAttnFwdSm90INS1_25CollectiveMainloopFwdSm90ILi2EN4cute5tupleIJNS5_1CILi1EEES8_S8_EEENS6_IJNS7_ILi128EEENS7_ILi80EEENS7_ILi256EEEEEELi256ENS_6half_tEfNS_4arch4Sm90ELb0ELb0ELb0ELb1ELb0ELb0ELb0ELb1ELb1ELb1ELb0ELb0EEENS1_21CollectiveEpilogueFwdINS6_IJSA_SC_SB_EEES9_SE_SG_Li256ELb1ELb1ELb0ELb0EEENS1_36VarlenDynamicPersistentTileSchedulerILi128ELi80ELi256ELi128ELb0ELb1ELb1ELb0ELb1ELb1EEEEEEEEEvNT_6ParamsE:
	.zero		3584


//--------------------- .nv.constant0._ZN7cutlass13device_kernelIN5flash11enable_sm90INS1_16FlashAttnFwdSm90INS1_25CollectiveMainloopFwdSm90ILi2EN4cute5tupleIJNS5_1CILi1EEES8_S8_EEENS6_IJNS7_ILi128EEENS7_ILi80EEENS7_ILi256EEEEEELi256ENS_6half_tEfNS_4arch4Sm90ELb0ELb0ELb0ELb1ELb0ELb1ELb0ELb1ELb1ELb1ELb0ELb0EEENS1_21CollectiveEpilogueFwdINS6_IJSA_SC_SB_EEES9_SE_SG_Li256ELb1ELb1ELb0ELb0EEENS1_36VarlenDynamicPersistentTileSchedulerILi128ELi80ELi256ELi128ELb0ELb1ELb1ELb0ELb1ELb1EEEEEEEEEvNT_6ParamsE --------------------------
	.section	.nv.constant0._ZN7cutlass13device_kernelIN5flash11enable_sm90INS1_16FlashAttnFwdSm90INS1_25CollectiveMainloopFwdSm90ILi2EN4cute5tupleIJNS5_1CILi1EEES8_S8_EEENS6_IJNS7_ILi128EEENS7_ILi80EEENS7_ILi256EEEEEELi256ENS_6half_tEfNS_4arch4Sm90ELb0ELb0ELb0ELb1ELb0ELb1ELb0ELb1ELb1ELb1ELb0ELb0EEENS1_21CollectiveEpilogueFwdINS6_IJSA_SC_SB_EEES9_SE_SG_Li256ELb1ELb1ELb0ELb0EEENS1_36VarlenDynamicPersistentTileSchedulerILi128ELi80ELi256ELi128ELb0ELb1ELb1ELb0ELb1ELb1EEEEEEEEEvNT_6ParamsE,"a",@progbits
	.sectionflags	@""
	.align	4
.nv.constant0._ZN7cutlass13device_kernelIN5flash11enable_sm90INS1_16FlashAttnFwdSm90INS1_25CollectiveMainloopFwdSm90ILi2EN4cute5tupleIJNS5_1CILi1EEES8_S8_EEENS6_IJNS7_ILi128EEENS7_ILi80EEENS7_ILi256EEEEEELi256ENS_6half_tEfNS_4arch4Sm90ELb0ELb0ELb0ELb1ELb0ELb1ELb0ELb1ELb1ELb1ELb0ELb0EEENS1_21CollectiveEpilogueFwdINS6_IJSA_SC_SB_EEES9_SE_SG_Li256ELb1ELb1ELb0ELb0EEENS1_36VarlenDynamicPersistentTileSchedulerILi128ELi80ELi256ELi128ELb0ELb1ELb1ELb0ELb1ELb1EEEEEEEEEvNT_6ParamsE:
	.zero		3584


//--------------------- .nv.constant0._ZN7cutlass13device_kernelIN5flash11enable_sm90INS1_16FlashAttnFwdSm90INS1_25CollectiveMainloopFwdSm90ILi2EN4cute5tupleIJNS5_1CILi1EEES8_S8_EEENS6_IJNS7_ILi128EEENS7_ILi64EEENS7_ILi256EEEEEELi256ENS_6half_tEfNS_4arch4Sm90ELb0ELb1ELb0ELb0ELb0ELb0ELb0ELb1ELb1ELb1ELb0ELb0EEENS1_21CollectiveEpilogueFwdINS6_IJSA_SC_SB_EEES9_SE_SG_Li256ELb0ELb1ELb0ELb0EEENS1_30DynamicPersistentTileSchedulerILi256ELi128ELb0ELb1ELb1EEEEEEEEEvNT_6ParamsE --------------------------
	.section	.nv.constant0._ZN7cutlass13device_kernelIN5flash11enable_sm90INS1_16FlashAttnFwdSm90INS1_25CollectiveMainloopFwdSm90ILi2EN4cute5tupleIJNS5_1CILi1EEES8_S8_EEENS6_IJNS7_ILi128EEENS7_ILi64EEENS7_ILi256EEEEEELi256ENS_6half_tEfNS_4arch4Sm90ELb0ELb1ELb0ELb0ELb0ELb0ELb0ELb1ELb1ELb1ELb0ELb0EEENS1_21CollectiveEpilogueFwdINS6_IJSA_SC_SB_EEES9_SE_SG_Li256ELb0ELb1ELb0ELb0EEENS1_30DynamicPersistentTileSchedulerILi256ELi128ELb0ELb1ELb1EEEEEEEEEvNT_6ParamsE,"a",@progbits
	.sectionflags	@""
	.align	4
.nv.constant0._ZN7cutlass13device_kernelIN5flash11enable_sm90INS1_16FlashAttnFwdSm90INS1_25CollectiveMainloopFwdSm90ILi2EN4cute5tupleIJNS5_1CILi1EEES8_S8_EEENS6_IJNS7_ILi128EEENS7_ILi64EEENS7_ILi256EEEEEELi256ENS_6half_tEfNS_4arch4Sm90ELb0ELb1ELb0ELb0ELb0ELb0ELb0ELb1ELb1ELb1ELb0ELb0EEENS1_21CollectiveEpilogueFwdINS6_IJSA_SC_SB_EEES9_SE_SG_Li256ELb0ELb1ELb0ELb0EEENS1_30DynamicPersistentTileSchedulerILi256ELi128ELb0ELb1ELb1EEEEEEEEEvNT_6ParamsE:
	.zero		3584


//--------------------- .nv.constant0._ZN7cutlass13device_kernelIN5flash11enable_sm90INS1_16FlashAttnFwdSm90INS1_25CollectiveMainloopFwdSm90ILi2EN4cute5tupleIJNS5_1CILi1EEES8_S8_EEENS6_IJNS7_ILi128EEENS7_ILi64EEENS7_ILi256EEEEEELi256ENS_6half_tEfNS_4arch4Sm90ELb0ELb1ELb0ELb1ELb0ELb0ELb0ELb1ELb1ELb1ELb0ELb0EEENS1_21CollectiveEpilogueFwdINS6_IJSA_SC_SB_EEES9_SE_SG_Li256ELb1ELb1ELb0ELb0EEENS1_36VarlenDynamicPersistentTileSchedulerILi128ELi64ELi256ELi128ELb0ELb1ELb1ELb1ELb0ELb1EEEEEEEEEvNT_6ParamsE --------------------------
	.section	.nv.constant0._ZN7cutlass13device_kernelIN5flash11enable_sm90INS1_16FlashAttnFwdSm90INS1_25CollectiveMainloopFwdSm90ILi2EN4cute5tupleIJNS5_1CILi1EEES8_S8_EEENS6_IJNS7_ILi128EEENS7_ILi64EEENS7_ILi256EEEEEELi256ENS_6half_tEfNS_4arch4Sm90ELb0ELb1ELb0ELb1ELb0ELb0ELb0ELb1ELb1ELb1ELb0ELb0EEENS1_21CollectiveEpilogueFwdINS6_IJSA_SC_SB_EEES9_SE_SG_Li256ELb1ELb1ELb0ELb0EEENS1_36VarlenDynamicPersistentTileSchedulerILi128ELi64ELi256ELi128ELb0ELb1ELb1ELb1ELb0ELb1EEEEEEEEEvNT_6ParamsE,"a",@progbits
	.sectionflags	@""
	.align	4
.nv.constant0._ZN7cutlass13device_kernelIN5flash11enable_sm90INS1_16FlashAttnFwdSm90INS1_25CollectiveMainloopFwdSm90ILi2EN4cute5tupleIJNS5_1CILi1EEES8_S8_EEENS6_IJNS7_ILi128EEENS7_ILi64EEENS7_ILi256EEEEEELi256ENS_6half_tEfNS_4arch4Sm90ELb0ELb1ELb0ELb1ELb0ELb0ELb0ELb1ELb1ELb1ELb0ELb0EEENS1_21CollectiveEpilogueFwdINS6_IJSA_SC_SB_EEES9_SE_SG_Li256ELb1ELb1ELb0ELb0EEENS1_36VarlenDynamicPersistentTileSchedulerILi128ELi64ELi256ELi128ELb0ELb1ELb1ELb1ELb0ELb1EEEEEEEEEvNT_6ParamsE:
	.zero		3584


//--------------------- .nv.constant0._ZN7cutlass13device_kernelIN5flash11enable_sm90INS1_16FlashAttnFwdSm90INS1_25CollectiveMainloopFwdSm90ILi2EN4cute5tupleIJNS5_1CILi1EEES8_S8_EEENS6_IJNS7_ILi128EEENS7_ILi64EEENS7_ILi256EEEEEELi256ENS_6half_tEfNS_4arch4Sm90ELb0ELb1ELb0ELb1ELb0ELb1ELb0ELb1ELb1ELb1ELb0ELb0EEENS1_21CollectiveEpilogueFwdINS6_IJSA_SC_SB_EEES9_SE_SG_Li256ELb1ELb1ELb0ELb0EEENS1_36VarlenDynamicPersistentTileSchedulerILi128ELi64ELi256ELi128ELb0ELb1ELb1ELb1ELb0ELb1EEEEEEEEEvNT_6ParamsE --------------------------
	.section	.nv.constant0._ZN7cutlass13device_kernelIN5flash11enable_sm90INS1_16FlashAttnFwdSm90INS1_25CollectiveMainloopFwdSm90ILi2EN4cute5tupleIJNS5_1CILi1EEES8_S8_EEENS6_IJNS7_ILi128EEENS7_ILi64EEENS7_ILi256EEEEEELi256ENS_6half_tEfNS_4arch4Sm90ELb0ELb1ELb0ELb1ELb0ELb1ELb0ELb1ELb1ELb1ELb0ELb0EEENS1_21CollectiveEpilogueFwdINS6_IJSA_SC_SB_EEES9_SE_SG_Li256ELb1ELb1ELb0ELb0EEENS1_36VarlenDynamicPersistentTileSchedulerILi128ELi64ELi256ELi128ELb0ELb1ELb1ELb1ELb0ELb1EEEEEEEEEvNT_6ParamsE,"a",@progbits
	.sectionflags	@""
	.align	4
.nv.constant0._ZN7cutlass13device_kernelIN5flash11enable_sm90INS1_16FlashAttnFwdSm90INS1_25CollectiveMainloopFwdSm90ILi2EN4cute5tupleIJNS5_1CILi1EEES8_S8_EEENS6_IJNS7_ILi128EEENS7_ILi64EEENS7_ILi256EEEEEELi256ENS_6half_tEfNS_4arch4Sm90ELb0ELb1ELb0ELb1ELb0ELb1ELb0ELb1ELb1ELb1ELb0ELb0EEENS1_21CollectiveEpilogueFwdINS6_IJSA_SC_SB_EEES9_SE_SG_Li256ELb1ELb1ELb0ELb0EEENS1_36VarlenDynamicPersistentTileSchedulerILi128ELi64ELi256ELi128ELb0ELb1ELb1ELb1ELb0ELb1EEEEEEEEEvNT_6ParamsE:
	.zero		3584


//--------------------- .nv.constant0._ZN7cutlass13device_kernelIN5flash11enable_sm90INS1_16FlashAttnFwdSm90INS1_25CollectiveMainloopFwdSm90ILi2EN4cute5tupleIJNS5_1CILi1EEES8_S8_EEENS6_IJNS7_ILi128EEENS7_ILi80EEENS7_ILi256EEEEEELi256ENS_6half_tEfNS_4arch4Sm90ELb1ELb0ELb0ELb0ELb0ELb0ELb0ELb1ELb1ELb1ELb0ELb0EEENS1_21CollectiveEpilogueFwdINS6_IJSA_SC_SB_EEES9_SE_SG_Li256ELb0ELb1ELb0ELb0EEENS1_30DynamicPersistentTileSchedulerILi256ELi128ELb0ELb1ELb1EEEEEEEEEvNT_6ParamsE --------------------------
	.section	.nv.constant0._ZN7cutlass13device_kernelIN5flash11enable_sm90INS1_16FlashAttnFwdSm90INS1_25CollectiveMainloopFwdSm90ILi2EN4cute5tupleIJNS5_1CILi1EEES8_S8_EEENS6_IJNS7_ILi128EEENS7_ILi80EEENS7_ILi256EEEEEELi256ENS_6half_tEfNS_4arch4Sm90ELb1ELb0ELb0ELb0ELb0ELb0ELb0ELb1ELb1ELb1ELb0ELb0EEENS1_21CollectiveEpilogueFwdINS6_IJSA_SC_SB_EEES9_SE_SG_Li256ELb0ELb1ELb0ELb0EEENS1_30DynamicPersistentTileSchedulerILi256ELi128ELb0ELb1ELb1EEEEEEEEEvNT_6ParamsE,"a",@progbits
	.sectionflags	@""
	.align	4
.nv.constant0._ZN7cutlass13device_kernelIN5flash11enable_sm90INS1_16FlashAttnFwdSm90INS1_25CollectiveMainloopFwdSm90ILi2EN4cute5tupleIJNS5_1CILi1EEES8_S8_EEENS6_IJNS7_ILi128EEENS7_ILi80EEENS7_ILi256EEEEEELi256ENS_6half_tEfNS_4arch4Sm90ELb1ELb0ELb0ELb0ELb0ELb0ELb0ELb1ELb1ELb1ELb0ELb0EEENS1_21CollectiveEpilogueFwdINS6_IJSA_SC_SB_EEES9_SE_SG_Li256ELb0ELb1ELb0ELb0EEENS1_30DynamicPersistentTileSchedulerILi256ELi128ELb0ELb1ELb1EEEEEEEEEvNT_6ParamsE:
	.zero		3584


//--------------------- .nv.constant0._ZN7cutlass13device_kernelIN5flash11enable_sm90INS1_16FlashAttnFwdSm90INS1_25CollectiveMainloopFwdSm90ILi2EN4cute5tupleIJNS5_1CILi1EEES8_S8_EEENS6_IJNS7_ILi128EEENS7_ILi80EEENS7_ILi256EEEEEELi256ENS_6half_tEfNS_4arch4Sm90ELb1ELb0ELb0ELb1ELb0ELb0ELb0ELb1ELb1ELb1ELb0ELb0EEENS1_21CollectiveEpilogueFwdINS6_IJSA_SC_SB_EEES9_SE_SG_Li256ELb1ELb1ELb0ELb0EEENS1_36VarlenDynamicPersistentTileSchedulerILi128ELi80ELi256ELi128ELb0ELb1ELb1ELb1ELb1ELb1EEEEEEEEEvNT_6ParamsE --------------------------
	.section	.nv.constant0._ZN7cutlass13device_kernelIN5flash11enable_sm90INS1_16FlashAttnFwdSm90INS1_25CollectiveMainloopFwdSm90ILi2EN4cute5tupleIJNS5_1CILi1EEES8_S8_EEENS6_IJNS7_ILi128EEENS7_ILi80EEENS7_ILi256EEEEEELi256ENS_6half_tEfNS_4arch4Sm90ELb1ELb0ELb0ELb1ELb0ELb0ELb0ELb1ELb1ELb1ELb0ELb0EEENS1_21CollectiveEpilogueFwdINS6_IJSA_SC_SB_EEES9_SE_SG_Li256ELb1ELb1ELb0ELb0EEENS1_36VarlenDynamicPersistentTileSchedulerILi128ELi80ELi256ELi128ELb0ELb1ELb1ELb1ELb1ELb1EEEEEEEEEvNT_6ParamsE,"a",@progbits
	.sectionflags	@""
	.align	4
.nv.constant0._ZN7cutlass13device_kernelIN5flash11enable_sm90INS1_16FlashAttnFwdSm90INS1_25CollectiveMainloopFwdSm90ILi2EN4cute5tupleIJNS5_1CILi1EEES8_S8_EEENS6_IJNS7_ILi128EEENS7_ILi80EEENS7_ILi256EEEEEELi256ENS_6half_tEfNS_4arch4Sm90ELb1ELb0ELb0ELb1ELb0ELb0ELb0ELb1ELb1ELb1ELb0ELb0EEENS1_21CollectiveEpilogueFwdINS6_IJSA_SC_SB_EEES9_SE_SG_Li256ELb1ELb1ELb0ELb0EEENS1_36VarlenDynamicPersistentTileSchedulerILi128ELi80ELi256ELi128ELb0ELb1ELb1ELb1ELb1ELb1EEEEEEEEEvNT_6ParamsE:
	.zero		3584


//--------------------- .nv.constant0._ZN7cutlass13device_kernelIN5flash11enable_sm90INS1_16FlashAttnFwdSm90INS1_25CollectiveMainloopFwdSm90ILi2EN4cute5tupleIJNS5_1CILi1EEES8_S8_EEENS6_IJNS7_ILi128EEENS7_ILi80EEENS7_ILi256EEEEEELi256ENS_6half_tEfNS_4arch4Sm90ELb1ELb0ELb0ELb1ELb0ELb1ELb0ELb1ELb1ELb1ELb0ELb0EEENS1_21CollectiveEpilogueFwdINS6_IJSA_SC_SB_EEES9_SE_SG_Li256ELb1ELb1ELb0ELb0EEENS1_36VarlenDynamicPersistentTileSchedulerILi128ELi80ELi256ELi128ELb0ELb1ELb1ELb1ELb1ELb1EEEEEEEEEvNT_6ParamsE --------------------------
	.section	.nv.constant0._ZN7cutlass13device_kernelIN5flash11enable_sm90INS1_16FlashAttnFwdSm90INS1_25CollectiveMainloopFwdSm90ILi2EN4cute5tupleIJNS5_1CILi1EEES8_S8_EEENS6_IJNS7_ILi128EEENS7_ILi80EEENS7_ILi256EEEEEELi256ENS_6half_tEfNS_4arch4Sm90ELb1ELb0ELb0ELb1ELb0ELb1ELb0ELb1ELb1ELb1ELb0ELb0EEENS1_21CollectiveEpilogueFwdINS6_IJSA_SC_SB_EEES9_SE_SG_Li256ELb1ELb1ELb0ELb0EEENS1_36VarlenDynamicPersistentTileSchedulerILi128ELi80ELi256ELi128ELb0ELb1ELb1ELb1ELb1ELb1EEEEEEEEEvNT_6ParamsE,"a",@progbits
	.sectionflags	@""
	.align	4
.nv.constant0._ZN7cutlass13device_kernelIN5flash11enable_sm90INS1_16FlashAttnFwdSm90INS1_25CollectiveMainloopFwdSm90ILi2EN4cute5tupleIJNS5_1CILi1EEES8_S8_EEENS6_IJNS7_ILi128EEENS7_ILi80EEENS7_ILi256EEEEEELi256ENS_6half_tEfNS_4arch4Sm90ELb1ELb0ELb0ELb1ELb0ELb1ELb0ELb1ELb1ELb1ELb0ELb0EEENS1_21CollectiveEpilogueFwdINS6_IJSA_SC_SB_EEES9_SE_SG_Li256ELb1ELb1ELb0ELb0EEENS1_36VarlenDynamicPersistentTileSchedulerILi128ELi80ELi256ELi128ELb0ELb1ELb1ELb1ELb1ELb1EEEEEEEEEvNT_6ParamsE:
	.zero		3584


//--------------------- .nv.constant0._ZN7cutlass13device_kernelIN5flash11enable_sm90INS1_16FlashAttnFwdSm90INS1_25CollectiveMainloopFwdSm90ILi2EN4cute5tupleIJNS5_1CILi1EEES8_S8_EEENS6_IJNS7_ILi128EEENS7_ILi112EEENS7_ILi192EEEEEELi192ENS_6half_tEfNS_4arch4Sm90ELb0ELb0ELb0ELb0ELb0ELb0ELb0ELb1ELb1ELb1ELb0ELb0EEENS1_21CollectiveEpilogueFwdINS6_IJSA_SC_SB_EEES9_SE_SG_Li256ELb0ELb1ELb0ELb0EEENS1_29StaticPersistentTileSchedulerILb0EEEEEEEEEvNT_6ParamsE --------------------------
	.section	.nv.constant0._ZN7cutlass13device_kernelIN5flash11enable_sm90INS1_16FlashAttnFwdSm90INS1_25CollectiveMainloopFwdSm90ILi2EN4cute5tupleIJNS5_1CILi1EEES8_S8_EEENS6_IJNS7_ILi128EEENS7_ILi112EEENS7_ILi192EEEEEELi192ENS_6half_tEfNS_4arch4Sm90ELb0ELb0ELb0ELb0ELb0ELb0ELb0ELb1ELb1ELb1ELb0ELb0EEENS1_21CollectiveEpilogueFwdINS6_IJSA_SC_SB_EEES9_SE_SG_Li256ELb0ELb1ELb0ELb0EEENS1_29StaticPersistentTileSchedulerILb0EEEEEEEEEvNT_6ParamsE,"a",@progbits
	.sectionflags	@""
	.align	4
.nv.constant0._ZN7cutlass13device_kernelIN5flash11enable_sm90INS1_16FlashAttnFwdSm90INS1_25CollectiveMainloopFwdSm90ILi2EN4cute5tupleIJNS5_1CILi1EEES8_S8_EEENS6_IJNS7_ILi128EEENS7_ILi112EEENS7_ILi192EEEEEELi192ENS_6half_tEfNS_4arch4Sm90ELb0ELb0ELb0ELb0ELb0ELb0ELb0ELb1ELb1ELb1ELb0ELb0EEENS1_21CollectiveEpilogueFwdINS6_IJSA_SC_SB_EEES9_SE_SG_Li256ELb0ELb1ELb0ELb0EEENS1_29StaticPersistentTileSchedulerILb0EEEEEEEEEvNT_6ParamsE:
	.zero		3456


//--------------------- .nv.constant0._ZN7cutlass13device_kernelIN5flash11enable_sm90INS1_16FlashAttnFwdSm90INS1_25CollectiveMainloopFwdSm90ILi2EN4cute5tupleIJNS5_1CILi2EEENS7_ILi1EEES9_EEENS6_IJNS7_ILi128EEENS7_ILi112EEENS7_ILi192EEEEEELi192ENS_6half_tEfNS_4arch4Sm90ELb0ELb0ELb0ELb0ELb0ELb0ELb0ELb1ELb1ELb1ELb0ELb0EEENS1_21CollectiveEpilogueFwdINS6_IJSB_SD_SC_EEESA_SF_SH_Li256ELb0ELb1ELb0ELb0EEENS1_29StaticPersistentTileSchedulerILb0EEEEEEEEEvNT_6ParamsE --------------------------
	.section	.nv.constant0._ZN7cutlass13device_kernelIN5flash11enable_sm90INS1_16FlashAttnFwdSm90INS1_25CollectiveMainloopFwdSm90ILi2EN4cute5tupleIJNS5_1CILi2EEENS7_ILi1EEES9_EEENS6_IJNS7_ILi128EEENS7_ILi112EEENS7_ILi192EEEEEELi192ENS_6half_tEfNS_4arch4Sm90ELb0ELb0ELb0ELb0ELb0ELb0ELb0ELb1ELb1ELb1ELb0ELb0EEENS1_21CollectiveEpilogueFwdINS6_IJSB_SD_SC_EEESA_SF_SH_Li256ELb0ELb1ELb0ELb0EEENS1_29StaticPersistentTileSchedulerILb0EEEEEEEEEvNT_6ParamsE,"a",@progbits
	.sectionflags	@""
	.align	4
.nv.constant0._ZN7cutlass13device_kernelIN5flash11enable_sm90INS1_16FlashAttnFwdSm90INS1_25CollectiveMainloopFwdSm90ILi2EN4cute5tupleIJNS5_1CILi2EEENS7_ILi1EEES9_EEENS6_IJNS7_ILi128EEENS7_ILi112EEENS7_ILi192EEEEEELi192ENS_6half_tEfNS_4arch4Sm90ELb0ELb0ELb0ELb0ELb0ELb0ELb0ELb1ELb1ELb1ELb0ELb0EEENS1_21CollectiveEpilogueFwdINS6_IJSB_SD_SC_EEESA_SF_SH_Li256ELb0ELb1ELb0ELb0EEENS1_29StaticPersistentTileSchedulerILb0EEEEEEEEEvNT_6ParamsE:
	.zero		3456


//--------------------- .nv.constant0._ZN7cutlass13device_kernelIN5flash11enable_sm90INS1_16FlashAttnFwdSm90INS1_25CollectiveMainloopFwdSm90ILi2EN4cute5tupleIJNS5_1CILi1EEES8_S8_EEENS6_IJNS7_ILi128EEENS7_ILi112EEENS7_ILi192EEEEEELi192ENS_6half_tEfNS_4arch4Sm90ELb0ELb0ELb0ELb1ELb0ELb0ELb0ELb1ELb1ELb1ELb0ELb0EEENS1_21CollectiveEpilogueFwdINS6_IJSA_SC_SB_EEES9_SE_SG_Li256ELb1ELb1ELb0ELb0EEENS1_36VarlenDynamicPersistentTileSchedulerILi128ELi112ELi256ELi128ELb0ELb1ELb1ELb0ELb1ELb1EEEEEEEEEvNT_6ParamsE --------------------------
	.section	.nv.constant0._ZN7cutlass13device_kernelIN5flash11enable_sm90INS1_16FlashAttnFwdSm90INS1_25CollectiveMainloopFwdSm90ILi2EN4cute5tupleIJNS5_1CILi1EEES8_S8_EEENS6_IJNS7_ILi128EEENS7_ILi112EEENS7_ILi192EEEEEELi192ENS_6half_tEfNS_4arch4Sm90ELb0ELb0ELb0ELb1ELb0ELb0ELb0ELb1ELb1ELb1ELb0ELb0EEENS1_21CollectiveEpilogueFwdINS6_IJSA_SC_SB_EEES9_SE_SG_Li256ELb1ELb1ELb0ELb0EEENS1_36VarlenDynamicPersistentTileSchedulerILi128ELi112ELi256ELi128ELb0ELb1ELb1ELb0ELb1ELb1EEEEEEEEEvNT_6ParamsE,"a",@progbits
	.sectionflags	@""
	.align	4
.nv.constant0._ZN7cutlass13device_kernelIN5flash11enable_sm90INS1_16FlashAttnFwdSm90INS1_25CollectiveMainloopFwdSm90ILi2EN4cute5tupleIJNS5_1CILi1EEES8_S8_EEENS6_IJNS7_ILi128EEENS7_ILi112EEENS7_ILi192EEEEEELi192ENS_6half_tEfNS_4arch4Sm90ELb0ELb0ELb0ELb1ELb0ELb0ELb0ELb1ELb1ELb1ELb0ELb0EEENS1_21CollectiveEpilogueFwdINS6_IJSA_SC_SB_EEES9_SE_SG_Li256ELb1ELb1ELb0ELb0EEENS1_36VarlenDynamicPersistentTileSchedulerILi128ELi112ELi256ELi128ELb0ELb1ELb1ELb0ELb1ELb1EEEEEEEEEvNT_6ParamsE:
	.zero		3584


//--------------------- .nv.constant0._ZN7cutlass13device_kernelIN5flash11enable_sm90INS1_16FlashAttnFwdSm90INS1_25CollectiveMainloopFwdSm90ILi2EN4cute5tupleIJNS5_1CILi1EEES8_S8_EEENS6_IJNS7_ILi128EEENS7_ILi112EEENS7_ILi192EEEEEELi192ENS_6half_tEfNS_4arch4Sm90ELb0ELb0ELb0ELb1ELb0ELb1ELb0ELb1ELb1ELb1ELb0ELb0EEENS1_21CollectiveEpilogueFwdINS6_IJSA_SC_SB_EEES9_SE_SG_Li256ELb1ELb1ELb0ELb0EEENS1_36VarlenDynamicPersistentTileSchedulerILi128ELi112ELi256ELi128ELb0ELb1ELb1ELb0ELb1ELb1EEEEEEEEEvNT_6ParamsE --------------------------
	.section	.nv.constant0._ZN7cutlass13device_kernelIN5flash11enable_sm90INS1_16FlashAttnFwdSm90INS1_25CollectiveMainloopFwdSm90ILi2EN4cute5tupleIJNS5_1CILi1EEES8_S8_EEENS6_IJNS7_ILi128EEENS7_ILi112EEENS7_ILi192EEEEEELi192ENS_6half_tEfNS_4arch4Sm90ELb0ELb0ELb0ELb1ELb0ELb1ELb0ELb1ELb1ELb1ELb0ELb0EEENS1_21CollectiveEpilogueFwdINS6_IJSA_SC_SB_EEES9_SE_SG_Li256ELb1ELb1ELb0ELb0EEENS1_36VarlenDynamicPersistentTileSchedulerILi128ELi112ELi256ELi128ELb0ELb1ELb1ELb0ELb1ELb1EEEEEEEEEvNT_6ParamsE,"a",@progbits
	.sectionflags	@""
	.align	4
.nv.constant0._ZN7cutlass13device_kernelIN5flash11enable_sm90INS1_16FlashAttnFwdSm90INS1_25CollectiveMainloopFwdSm90ILi2EN4cute5tupleIJNS5_1CILi1EEES8_S8_EEENS6_IJNS7_ILi128EEENS7_ILi112EEENS7_ILi192EEEEEELi192ENS_6half_tEfNS_4arch4Sm90ELb0ELb0ELb0ELb1ELb0ELb1ELb0ELb1ELb1ELb1ELb0ELb0EEENS1_21CollectiveEpilogueFwdINS6_IJSA_SC_SB_EEES9_SE_SG_Li256ELb1ELb1ELb0ELb0EEENS1_36VarlenDynamicPersistentTileSchedulerILi128ELi112ELi256ELi128ELb0ELb1ELb1ELb0ELb1ELb1EEEEEEEEEvNT_6ParamsE:
	.zero		3584


//--------------------- .nv.constant0._ZN7cutlass13device_kernelIN5flash11enable_sm90INS1_16FlashAttnFwdSm90INS1_25CollectiveMainloopFwdSm90ILi2EN4cute5tupleIJNS5_1CILi1EEES8_S8_EEENS6_IJNS7_ILi128EEENS7_ILi96EEENS7_ILi192EEEEEELi192ENS_6half_tEfNS_4arch4Sm90ELb0ELb1ELb0ELb0ELb0ELb0ELb0ELb1ELb1ELb1ELb0ELb0EEENS1_21CollectiveEpilogueFwdINS6_IJSA_SC_SB_EEES9_SE_SG_Li256ELb0ELb1ELb0ELb0EEENS1_30DynamicPersistentTileSchedulerILi256ELi128ELb0ELb1ELb1EEEEEEEEEvNT_6ParamsE --------------------------
	.section	.nv.constant0._ZN7cutlass13device_kernelIN5flash11enable_sm90INS1_16FlashAttnFwdSm90INS1_25CollectiveMainloopFwdSm90ILi2EN4cute5tupleIJNS5_1CILi1EEES8_S8_EEENS6_IJNS7_ILi128EEENS7_ILi96EEENS7_ILi192EEEEEELi192ENS_6half_tEfNS_4arch4Sm90ELb0ELb1ELb0ELb0ELb0ELb0ELb0ELb1ELb1ELb1ELb0ELb0EEENS1_21CollectiveEpilogueFwdINS6_IJSA_SC_SB_EEES9_SE_SG_Li256ELb0ELb1ELb0ELb0EEENS1_30DynamicPersistentTileSchedulerILi256ELi128ELb0ELb1ELb1EEEEEEEEEvNT_6ParamsE,"a",@progbits
	.sectionflags	@""
	.align	4
.nv.constant0._ZN7cutlass13device_kernelIN5flash11enable_sm90INS1_16FlashAttnFwdSm90INS1_25CollectiveMainloopFwdSm90ILi2EN4cute5tupleIJNS5_1CILi1EEES8_S8_EEENS6_IJNS7_ILi128EEENS7_ILi96EEENS7_ILi192EEEEEELi192ENS_6half_tEfNS_4arch4Sm90ELb0ELb1ELb0ELb0ELb0ELb0ELb0ELb1ELb1ELb1ELb0ELb0EEENS1_21CollectiveEpilogueFwdINS6_IJSA_SC_SB_EEES9_SE_SG_Li256ELb0ELb1ELb0ELb0EEENS1_30DynamicPersistentTileSchedulerILi256ELi128ELb0ELb1ELb1EEEEEEEEEvNT_6ParamsE:
	.zero		3584


//--------------------- .nv.constant0._ZN7cutlass13device_kernelIN5flash11enable_sm90INS1_16FlashAttnFwdSm90INS1_25CollectiveMainloopFwdSm90ILi2EN4cute5tupleIJNS5_1CILi1EEES8_S8_EEENS6_IJNS7_ILi128EEENS7_ILi96EEENS7_ILi192EEEEEELi192ENS_6half_tEfNS_4arch4Sm90ELb0ELb1ELb0ELb1ELb0ELb0ELb0ELb1ELb1ELb1ELb0ELb0EEENS1_21CollectiveEpilogueFwdINS6_IJSA_SC_SB_EEES9_SE_SG_Li256ELb1ELb1ELb0ELb0EEENS1_36VarlenDynamicPersistentTileSchedulerILi128ELi96ELi256ELi128ELb0ELb1ELb1ELb1ELb0ELb1EEEEEEEEEvNT_6ParamsE --------------------------
	.section	.nv.constant0._ZN7cutlass13device_kernelIN5flash11enable_sm90INS1_16FlashAttnFwdSm90INS1_25CollectiveMainloopFwdSm90ILi2EN4cute5tupleIJNS5_1CILi1EEES8_S8_EEENS6_IJNS7_ILi128EEENS7_ILi96EEENS7_ILi192EEEEEELi192ENS_6half_tEfNS_4arch4Sm90ELb0ELb1ELb0ELb1ELb0ELb0ELb0ELb1ELb1ELb1ELb0ELb0EEENS1_21CollectiveEpilogueFwdINS6_IJSA_SC_SB_EEES9_SE_SG_Li256ELb1ELb1ELb0ELb0EEENS1_36VarlenDynamicPersistentTileSchedulerILi128ELi96ELi256ELi128ELb0ELb1ELb1ELb1ELb0ELb1EEEEEEEEEvNT_6ParamsE,"a",@progbits
	.sectionflags	@""
	.align	4
.nv.constant0._ZN7cutlass13device_kernelIN5flash11enable_sm90INS1_16FlashAttnFwdSm90INS1_25CollectiveMainloopFwdSm90ILi2EN4cute5tupleIJNS5_1CILi1EEES8_S8_EEENS6_IJNS7_ILi128EEENS7_ILi96EEENS7_ILi192EEEEEELi192ENS_6half_tEfNS_4arch4Sm90ELb0ELb1ELb0ELb1ELb0ELb0ELb0ELb1ELb1ELb1ELb0ELb0EEENS1_21CollectiveEpilogueFwdINS6_IJSA_SC_SB_EEES9_SE_SG_Li256ELb1ELb1ELb0ELb0EEENS1_36VarlenDynamicPersistentTileSchedulerILi128ELi96ELi256ELi128ELb0ELb1ELb1ELb1ELb0ELb1EEEEEEEEEvNT_6ParamsE:
	.zero		3584


//--------------------- .nv.constant0._ZN7cutlass13device_kernelIN5flash11enable_sm90INS1_16FlashAttnFwdSm90INS1_25CollectiveMainloopFwdSm90ILi2EN4cute5tupleIJNS5_1CILi1EEES8_S8_EEENS6_IJNS7_ILi128EEENS7_ILi96EEENS7_ILi192EEEEEELi192ENS_6half_tEfNS_4arch4Sm90ELb0ELb1ELb0ELb1ELb0ELb1ELb0ELb1ELb1ELb1ELb0ELb0EEENS1_21CollectiveEpilogueFwdINS6_IJSA_SC_SB_EEES9_SE_SG_Li256ELb1ELb1ELb0ELb0EEENS1_36VarlenDynamicPersistentTileSchedulerILi128ELi96ELi256ELi128ELb0ELb1ELb1ELb1ELb0ELb1EEEEEEEEEvNT_6ParamsE --------------------------
	.section	.nv.constant0._ZN7cutlass13device_kernelIN5flash11enable_sm90INS1_16FlashAttnFwdSm90INS1_25CollectiveMainloopFwdSm90ILi2EN4cute5tupleIJNS5_1CILi1EEES8_S8_EEENS6_IJNS7_ILi128EEENS7_ILi96EEENS7_ILi192EEEEEELi192ENS_6half_tEfNS_4arch4Sm90ELb0ELb1ELb0ELb1ELb0ELb1ELb0ELb1ELb1ELb1ELb0ELb0EEENS1_21CollectiveEpilogueFwdINS6_IJSA_SC_SB_EEES9_SE_SG_Li256ELb1ELb1ELb0ELb0EEENS1_36VarlenDynamicPersistentTileSchedulerILi128ELi96ELi256ELi128ELb0ELb1ELb1ELb1ELb0ELb1EEEEEEEEEvNT_6ParamsE,"a",@progbits
	.sectionflags	@""
	.align	4
.nv.constant0._ZN7cutlass13device_kernelIN5flash11enable_sm90INS1_16FlashAttnFwdSm90INS1_25CollectiveMainloopFwdSm90ILi2EN4cute5tupleIJNS5_1CILi1EEES8_S8_EEENS6_IJNS7_ILi128EEENS7_ILi96EEENS7_ILi192EEEEEELi192ENS_6half_tEfNS_4arch4Sm90ELb0ELb1ELb0ELb1ELb0ELb1ELb0ELb1ELb1ELb1ELb0ELb0EEENS1_21CollectiveEpilogueFwdINS6_IJSA_SC_SB_EEES9_SE_SG_Li256ELb1ELb1ELb0ELb0EEENS1_36VarlenDynamicPersistentTileSchedulerILi128ELi96ELi256ELi128ELb0ELb1ELb1ELb1ELb0ELb1EEEEEEEEEvNT_6ParamsE:
	.zero		3584


//--------------------- .nv.constant0._ZN7cutlass13device_kernelIN5flash11enable_sm90INS1_16FlashAttnFwdSm90INS1_25CollectiveMainloopFwdSm90ILi2EN4cute5tupleIJNS5_1CILi1EEES8_S8_EEENS6_IJNS7_ILi128EEENS7_ILi112EEENS7_ILi192EEEEEELi192ENS_6half_tEfNS_4arch4Sm90ELb1ELb0ELb0ELb0ELb0ELb0ELb0ELb1ELb1ELb1ELb0ELb0EEENS1_21CollectiveEpilogueFwdINS6_IJSA_SC_SB_EEES9_SE_SG_Li256ELb0ELb1ELb0ELb0EEENS1_30DynamicPersistentTileSchedulerILi256ELi128ELb0ELb1ELb1EEEEEEEEEvNT_6ParamsE --------------------------
	.section	.nv.constant0._ZN7cutlass13device_kernelIN5flash11enable_sm90INS1_16FlashAttnFwdSm90INS1_25CollectiveMainloopFwdSm90ILi2EN4cute5tupleIJNS5_1CILi1EEES8_S8_EEENS6_IJNS7_ILi128EEENS7_ILi112EEENS7_ILi192EEEEEELi192ENS_6half_tEfNS_4arch4Sm90ELb1ELb0ELb0ELb0ELb0ELb0ELb0ELb1ELb1ELb1ELb0ELb0EEENS1_21CollectiveEpilogueFwdINS6_IJSA_SC_SB_EEES9_SE_SG_Li256ELb0ELb1ELb0ELb0EEENS1_30DynamicPersistentTileSchedulerILi256ELi128ELb0ELb1ELb1EEEEEEEEEvNT_6ParamsE,"a",@progbits
	.sectionflags	@""
	.align	4
.nv.constant0._ZN7cutlass13device_kernelIN5flash11enable_sm90INS1_16FlashAttnFwdSm90INS1_25CollectiveMainloopFwdSm90ILi2EN4cute5tupleIJNS5_1CILi1EEES8_S8_EEENS6_IJNS7_ILi128EEENS7_ILi112EEENS7_ILi192EEEEEELi192ENS_6half_tEfNS_4arch4Sm90ELb1ELb0ELb0ELb0ELb0ELb0ELb0ELb1ELb1ELb1ELb0ELb0EEENS1_21CollectiveEpilogueFwdINS6_IJSA_SC_SB_EEES9_SE_SG_Li256ELb0ELb1ELb0ELb0EEENS1_30DynamicPersistentTileSchedulerILi256ELi128ELb0ELb1ELb1EEEEEEEEEvNT_6ParamsE:
	.zero		3584


//--------------------- .nv.constant0._ZN7cutlass13device_kernelIN5flash11enable_sm90INS1_16FlashAttnFwdSm90INS1_25CollectiveMainloopFwdSm90ILi2EN4cute5tupleIJNS5_1CILi1EEES8_S8_EEENS6_IJNS7_ILi128EEENS7_ILi112EEENS7_ILi192EEEEEELi192ENS_6half_tEfNS_4arch4Sm90ELb1ELb0ELb0ELb1ELb0ELb0ELb0ELb1ELb1ELb1ELb0ELb0EEENS1_21CollectiveEpilogueFwdINS6_IJSA_SC_SB_EEES9_SE_SG_Li256ELb1ELb1ELb0ELb0EEENS1_36VarlenDynamicPersistentTileSchedulerILi128ELi112ELi256ELi128ELb0ELb1ELb1ELb1ELb1ELb1EEEEEEEEEvNT_6ParamsE --------------------------
	.section	.nv.constant0._ZN7cutlass13device_kernelIN5flash11enable_sm90INS1_16FlashAttnFwdSm90INS1_25CollectiveMainloopFwdSm90ILi2EN4cute5tupleIJNS5_1CILi1EEES8_S8_EEENS6_IJNS7_ILi128EEENS7_ILi112EEENS7_ILi192EEEEEELi192ENS_6half_tEfNS_4arch4Sm90ELb1ELb0ELb0ELb1ELb0ELb0ELb0ELb1ELb1ELb1ELb0ELb0EEENS1_21CollectiveEpilogueFwdINS6_IJSA_SC_SB_EEES9_SE_SG_Li256ELb1ELb1ELb0ELb0EEENS1_36VarlenDynamicPersistentTileSchedulerILi128ELi112ELi256ELi128ELb0ELb1ELb1ELb1ELb1ELb1EEEEEEEEEvNT_6ParamsE,"a",@progbits
	.sectionflags	@""
	.align	4
.nv.constant0._ZN7cutlass13device_kernelIN5flash11enable_sm90INS1_16FlashAttnFwdSm90INS1_25CollectiveMainloopFwdSm90ILi2EN4cute5tupleIJNS5_1CILi1EEES8_S8_EEENS6_IJNS7_ILi128EEENS7_ILi112EEENS7_ILi192EEEEEELi192ENS_6half_tEfNS_4arch4Sm90ELb1ELb0ELb0ELb1ELb0ELb0ELb0ELb1ELb1ELb1ELb0ELb0EEENS1_21CollectiveEpilogueFwdINS6_IJSA_SC_SB_EEES9_SE_SG_Li256ELb1ELb1ELb0ELb0EEENS1_36VarlenDynamicPersistentTileSchedulerILi128ELi112ELi256ELi128ELb0ELb1ELb1ELb1ELb1ELb1EEEEEEEEEvNT_6ParamsE:
	.zero		3584


//--------------------- .nv.constant0._ZN7cutlass13device_kernelIN5flash11enable_sm90INS1_16FlashAttnFwdSm90INS1_25CollectiveMainloopFwdSm90ILi2EN4cute5tupleIJNS5_1CILi1EEES8_S8_EEENS6_IJNS7_ILi128EEENS7_ILi112EEENS7_ILi192EEEEEELi192ENS_6half_tEfNS_4arch4Sm90ELb1ELb0ELb0ELb1ELb0ELb1ELb0ELb1ELb1ELb1ELb0ELb0EEENS1_21CollectiveEpilogueFwdINS6_IJSA_SC_SB_EEES9_SE_SG_Li256ELb1ELb1ELb0ELb0EEENS1_36VarlenDynamicPersistentTileSchedulerILi128ELi112ELi256ELi128ELb0ELb1ELb1ELb1ELb1ELb1EEEEEEEEEvNT_6ParamsE --------------------------
	.section	.nv.constant0._ZN7cutlass13device_kernelIN5flash11enable_sm90INS1_16FlashAttnFwdSm90INS1_25CollectiveMainloopFwdSm90ILi2EN4cute5tupleIJNS5_1CILi1EEES8_S8_EEENS6_IJNS7_ILi128EEENS7_ILi112EEENS7_ILi192EEEEEELi192ENS_6half_tEfNS_4arch4Sm90ELb1ELb0ELb0ELb1ELb0ELb1ELb0ELb1ELb1ELb1ELb0ELb0EEENS1_21CollectiveEpilogueFwdINS6_IJSA_SC_SB_EEES9_SE_SG_Li256ELb1ELb1ELb0ELb0EEENS1_36VarlenDynamicPersistentTileSchedulerILi128ELi112ELi256ELi128ELb0ELb1ELb1ELb1ELb1ELb1EEEEEEEEEvNT_6ParamsE,"a",@progbits
	.sectionflags	@""
	.align	4
.nv.constant0._ZN7cutlass13device_kernelIN5flash11enable_sm90INS1_16FlashAttnFwdSm90INS1_25CollectiveMainloopFwdSm90ILi2EN4cute5tupleIJNS5_1CILi1EEES8_S8_EEENS6_IJNS7_ILi128EEENS7_ILi112EEENS7_ILi192EEEEEELi192ENS_6half_tEfNS_4arch4Sm90ELb1ELb0ELb0ELb1ELb0ELb1ELb0ELb1ELb1ELb1ELb0ELb0EEENS1_21CollectiveEpilogueFwdINS6_IJSA_SC_SB_EEES9_SE_SG_Li256ELb1ELb1ELb0ELb0EEENS1_36VarlenDynamicPersistentTileSchedulerILi128ELi112ELi256ELi128ELb0ELb1ELb1ELb1ELb1ELb1EEEEEEEEEvNT_6ParamsE:
	.zero		3584


//--------------------- .nv.constant0._ZN7cutlass13device_kernelIN5flash11enable_sm90INS1_16FlashAttnFwdSm90INS1_25CollectiveMainloopFwdSm90ILi2EN4cute5tupleIJNS5_1CILi1EEES8_S8_EEENS6_IJNS7_ILi128EEENS7_ILi176EEESA_EEELi128ENS_6half_tEfNS_4arch4Sm90ELb0ELb0ELb0ELb0ELb0ELb0ELb0ELb1ELb1ELb1ELb0ELb0EEENS1_21CollectiveEpilogueFwdINS6_IJSA_SA_SB_EEES9_SD_SF_Li256ELb0ELb1ELb0ELb0EEENS1_29StaticPersistentTileSchedulerILb0EEEEEEEEEvNT_6ParamsE --------------------------
	.section	.nv.constant0._ZN7cutlass13device_kernelIN5flash11enable_sm90INS1_16FlashAttnFwdSm90INS1_25CollectiveMainloopFwdSm90ILi2EN4cute5tupleIJNS5_1CILi1EEES8_S8_EEENS6_IJNS7_ILi128EEENS7_ILi176EEESA_EEELi128ENS_6half_tEfNS_4arch4Sm90ELb0ELb0ELb0ELb0ELb0ELb0ELb0ELb1ELb1ELb1ELb0ELb0EEENS1_21CollectiveEpilogueFwdINS6_IJSA_SA_SB_EEES9_SD_SF_Li256ELb0ELb1ELb0ELb0EEENS1_29StaticPersistentTileSchedulerILb0EEEEEEEEEvNT_6ParamsE,"a",@progbits
	.sectionflags	@""
	.align	4
.nv.constant0._ZN7cutlass13device_kernelIN5flash11enable_sm90INS1_16FlashAttnFwdSm90INS1_25CollectiveMainloopFwdSm90ILi2EN4cute5tupleIJNS5_1CILi1EEES8_S8_EEENS6_IJNS7_ILi128EEENS7_ILi176EEESA_EEELi128ENS_6half_tEfNS_4arch4Sm90ELb0ELb0ELb0ELb0ELb0ELb0ELb0ELb1ELb1ELb1ELb0ELb0EEENS1_21CollectiveEpilogueFwdINS6_IJSA_SA_SB_EEES9_SD_SF_Li256ELb0ELb1ELb0ELb0EEENS1_29StaticPersistentTileSchedulerILb0EEEEEEEEEvNT_6ParamsE:
	.zero		3456


//--------------------- .nv.constant0._ZN7cutlass13device_kernelIN5flash11enable_sm90INS1_16FlashAttnFwdSm90INS1_25CollectiveMainloopFwdSm90ILi2EN4cute5tupleIJNS5_1CILi2EEENS7_ILi1EEES9_EEENS6_IJNS7_ILi128EEENS7_ILi176EEESB_EEELi128ENS_6half_tEfNS_4arch4Sm90ELb0ELb0ELb0ELb0ELb0ELb0ELb0ELb1ELb1ELb1ELb0ELb0EEENS1_21CollectiveEpilogueFwdINS6_IJSB_SB_SC_EEESA_SE_SG_Li256ELb0ELb1ELb0ELb0EEENS1_29StaticPersistentTileSchedulerILb0EEEEEEEEEvNT_6ParamsE --------------------------
	.section	.nv.constant0._ZN7cutlass13device_kernelIN5flash11enable_sm90INS1_16FlashAttnFwdSm90INS1_25CollectiveMainloopFwdSm90ILi2EN4cute5tupleIJNS5_1CILi2EEENS7_ILi1EEES9_EEENS6_IJNS7_ILi128EEENS7_ILi176EEESB_EEELi128ENS_6half_tEfNS_4arch4Sm90ELb0ELb0ELb0ELb0ELb0ELb0ELb0ELb1ELb1ELb1ELb0ELb0EEENS1_21CollectiveEpilogueFwdINS6_IJSB_SB_SC_EEESA_SE_SG_Li256ELb0ELb1ELb0ELb0EEENS1_29StaticPersistentTileSchedulerILb0EEEEEEEEEvNT_6ParamsE,"a",@progbits
	.sectionflags	@""
	.align	4
.nv.constant0._ZN7cutlass13device_kernelIN5flash11enable_sm90INS1_16FlashAttnFwdSm90INS1_25CollectiveMainloopFwdSm90ILi2EN4cute5tupleIJNS5_1CILi2EEENS7_ILi1EEES9_EEENS6_IJNS7_ILi128EEENS7_ILi176EEESB_EEELi128ENS_6half_tEfNS_4arch4Sm90ELb0ELb0ELb0ELb0ELb0ELb0ELb0ELb1ELb1ELb1ELb0ELb0EEENS1_21CollectiveEpilogueFwdINS6_IJSB_SB_SC_EEESA_SE_SG_Li256ELb0ELb1ELb0ELb0EEENS1_29StaticPersistentTileSchedulerILb0EEEEEEEEEvNT_6ParamsE:
	.zero		3456


//--------------------- .nv.constant0._ZN7cutlass13device_kernelIN5flash11enable_sm90INS1_16FlashAttnFwdSm90INS1_25CollectiveMainloopFwdSm90ILi2EN4cute5tupleIJNS5_1CILi1EEES8_S8_EEENS6_IJNS7_ILi128EEENS7_ILi176EEESA_EEELi128ENS_6half_tEfNS_4arch4Sm90ELb0ELb0ELb0ELb1ELb0ELb0ELb0ELb1ELb1ELb1ELb0ELb0EEENS1_21CollectiveEpilogueFwdINS6_IJSA_SA_SB_EEES9_SD_SF_Li256ELb1ELb1ELb0ELb0EEENS1_36VarlenDynamicPersistentTileSchedulerILi128ELi176ELi256ELi128ELb0ELb1ELb1ELb0ELb1ELb1EEEEEEEEEvNT_6ParamsE --------------------------
	.section	.nv.constant0._ZN7cutlass13device_kernelIN5flash11enable_sm90INS1_16FlashAttnFwdSm90INS1_25CollectiveMainloopFwdSm90ILi2EN4cute5tupleIJNS5_1CILi1EEES8_S8_EEENS6_IJNS7_ILi128EEENS7_ILi176EEESA_EEELi128ENS_6half_tEfNS_4arch4Sm90ELb0ELb0ELb0ELb1ELb0ELb0ELb0ELb1ELb1ELb1ELb0ELb0EEENS1_21CollectiveEpilogueFwdINS6_IJSA_SA_SB_EEES9_SD_SF_Li256ELb1ELb1ELb0ELb0EEENS1_36VarlenDynamicPersistentTileSchedulerILi128ELi176ELi256ELi128ELb0ELb1ELb1ELb0ELb1ELb1EEEEEEEEEvNT_6ParamsE,"a",@progbits
	.sectionflags	@""
	.align	4
.nv.constant0._ZN7cutlass13device_kernelIN5flash11enable_sm90INS1_16FlashAttnFwdSm90INS1_25CollectiveMainloopFwdSm90ILi2EN4cute5tupleIJNS5_1CILi1EEES8_S8_EEENS6_IJNS7_ILi128EEENS7_ILi176EEESA_EEELi128ENS_6half_tEfNS_4arch4Sm90ELb0ELb0ELb0ELb1ELb0ELb0ELb0ELb1ELb1ELb1ELb0ELb0EEENS1_21CollectiveEpilogueFwdINS6_IJSA_SA_SB_EEES9_SD_SF_Li256ELb1ELb1ELb0ELb0EEENS1_36VarlenDynamicPersistentTileSchedulerILi128ELi176ELi256ELi128ELb0ELb1ELb1ELb0ELb1ELb1EEEEEEEEEvNT_6ParamsE:
	.zero		3584


//--------------------- .nv.constant0._ZN7cutlass13device_kernelIN5flash11enable_sm90INS1_16FlashAttnFwdSm90INS1_25CollectiveMainloopFwdSm90ILi2EN4cute5tupleIJNS5_1CILi1EEES8_S8_EEENS6_IJNS7_ILi128EEENS7_ILi176EEESA_EEELi128ENS_6half_tEfNS_4arch4Sm90ELb0ELb0ELb0ELb1ELb0ELb1ELb0ELb1ELb1ELb1ELb0ELb0EEENS1_21CollectiveEpilogueFwdINS6_IJSA_SA_SB_EEES9_SD_SF_Li256ELb1ELb1ELb0ELb0EEENS1_36VarlenDynamicPersistentTileSchedulerILi128ELi176ELi256ELi128ELb0ELb1ELb1ELb0ELb1ELb1EEEEEEEEEvNT_6ParamsE --------------------------
	.section	.nv.constant0._ZN7cutlass13device_kernelIN5flash11enable_sm90INS1_16FlashAttnFwdSm90INS1_25CollectiveMainloopFwdSm90ILi2EN4cute5tupleIJNS5_1CILi1EEES8_S8_EEENS6_IJNS7_ILi128EEENS7_ILi176EEESA_EEELi128ENS_6half_tEfNS_4arch4Sm90ELb0ELb0ELb0ELb1ELb0ELb1ELb0ELb1ELb1ELb1ELb0ELb0EEENS1_21CollectiveEpilogueFwdINS6_IJSA_SA_SB_EEES9_SD_SF_Li256ELb1ELb1ELb0ELb0EEENS1_36VarlenDynamicPersistentTileSchedulerILi128ELi176ELi256ELi128ELb0ELb1ELb1ELb0ELb1ELb1EEEEEEEEEvNT_6ParamsE,"a",@progbits
	.sectionflags	@""
	.align	4
.nv.constant0._ZN7cutlass13device_kernelIN5flash11enable_sm90INS1_16FlashAttnFwdSm90INS1_25CollectiveMainloopFwdSm90ILi2EN4cute5tupleIJNS5_1CILi1EEES8_S8_EEENS6_IJNS7_ILi128EEENS7_ILi176EEESA_EEELi128ENS_6half_tEfNS_4arch4Sm90ELb0ELb0ELb0ELb1ELb0ELb1ELb0ELb1ELb1ELb1ELb0ELb0EEENS1_21CollectiveEpilogueFwdINS6_IJSA_SA_SB_EEES9_SD_SF_Li256ELb1ELb1ELb0ELb0EEENS1_36VarlenDynamicPersistentTileSchedulerILi128ELi176ELi256ELi128ELb0ELb1ELb1ELb0ELb1ELb1EEEEEEEEEvNT_6ParamsE:
	.zero		3584


//--------------------- .nv.constant0._ZN7cutlass13device_kernelIN5flash11enable_sm90INS1_16FlashAttnFwdSm90INS1_25CollectiveMainloopFwdSm90ILi2EN4cute5tupleIJNS5_1CILi1EEES8_S8_EEENS6_IJNS7_ILi128EEESA_SA_EEELi128ENS_6half_tEfNS_4arch4Sm90ELb0ELb1ELb0ELb0ELb0ELb0ELb0ELb1ELb1ELb1ELb0ELb0EEENS1_21CollectiveEpilogueFwdISB_S9_SC_SE_Li256ELb0ELb1ELb0ELb0EEENS1_30DynamicPersistentTileSchedulerILi256ELi128ELb0ELb1ELb1EEEEEEEEEvNT_6ParamsE --------------------------
	.section	.nv.constant0._ZN7cutlass13device_kernelIN5flash11enable_sm90INS1_16FlashAttnFwdSm90INS1_25CollectiveMainloopFwdSm90ILi2EN4cute5tupleIJNS5_1CILi1EEES8_S8_EEENS6_IJNS7_ILi128EEESA_SA_EEELi128ENS_6half_tEfNS_4arch4Sm90ELb0ELb1ELb0ELb0ELb0ELb0ELb0ELb1ELb1ELb1ELb0ELb0EEENS1_21CollectiveEpilogueFwdISB_S9_SC_SE_Li256ELb0ELb1ELb0ELb0EEENS1_30DynamicPersistentTileSchedulerILi256ELi128ELb0ELb1ELb1EEEEEEEEEvNT_6ParamsE,"a",@progbits
	.sectionflags	@""
	.align	4
.nv.constant0._ZN7cutlass13device_kernelIN5flash11enable_sm90INS1_16FlashAttnFwdSm90INS1_25CollectiveMainloopFwdSm90ILi2EN4cute5tupleIJNS5_1CILi1EEES8_S8_EEENS6_IJNS7_ILi128EEESA_SA_EEELi128ENS_6half_tEfNS_4arch4Sm90ELb0ELb1ELb0ELb0ELb0ELb0ELb0ELb1ELb1ELb1ELb0ELb0EEENS1_21CollectiveEpilogueFwdISB_S9_SC_SE_Li256ELb0ELb1ELb0ELb0EEENS1_30DynamicPersistentTileSchedulerILi256ELi128ELb0ELb1ELb1EEEEEEEEEvNT_6ParamsE:
	.zero		3584


//--------------------- .nv.constant0._ZN7cutlass13device_kernelIN5flash11enable_sm90INS1_16FlashAttnFwdSm90INS1_25CollectiveMainloopFwdSm90ILi2EN4cute5tupleIJNS5_1CILi1EEES8_S8_EEENS6_IJNS7_ILi128EEESA_SA_EEELi128ENS_6half_tEfNS_4arch4Sm90ELb0ELb1ELb0ELb1ELb0ELb0ELb0ELb1ELb1ELb1ELb0ELb0EEENS1_21CollectiveEpilogueFwdISB_S9_SC_SE_Li256ELb1ELb1ELb0ELb0EEENS1_36VarlenDynamicPersistentTileSchedulerILi128ELi128ELi256ELi128ELb0ELb1ELb1ELb1ELb0ELb1EEEEEEEEEvNT_6ParamsE --------------------------
	.section	.nv.constant0._ZN7cutlass13device_kernelIN5flash11enable_sm90INS1_16FlashAttnFwdSm90INS1_25CollectiveMainloopFwdSm90ILi2EN4cute5tupleIJNS5_1CILi1EEES8_S8_EEENS6_IJNS7_ILi128EEESA_SA_EEELi128ENS_6half_tEfNS_4arch4Sm90ELb0ELb1ELb0ELb1ELb0ELb0ELb0ELb1ELb1ELb1ELb0ELb0EEENS1_21CollectiveEpilogueFwdISB_S9_SC_SE_Li256ELb1ELb1ELb0ELb0EEENS1_36VarlenDynamicPersistentTileSchedulerILi128ELi128ELi256ELi128ELb0ELb1ELb1ELb1ELb0ELb1EEEEEEEEEvNT_6ParamsE,"a",@progbits
	.sectionflags	@""
	.align	4
.nv.constant0._ZN7cutlass13device_kernelIN5flash11enable_sm90INS1_16FlashAttnFwdSm90INS1_25CollectiveMainloopFwdSm90ILi2EN4cute5tupleIJNS5_1CILi1EEES8_S8_EEENS6_IJNS7_ILi128EEESA_SA_EEELi128ENS_6half_tEfNS_4arch4Sm90ELb0ELb1ELb0ELb1ELb0ELb0ELb0ELb1ELb1ELb1ELb0ELb0EEENS1_21CollectiveEpilogueFwdISB_S9_SC_SE_Li256ELb1ELb1ELb0ELb0EEENS1_36VarlenDynamicPersistentTileSchedulerILi128ELi128ELi256ELi128ELb0ELb1ELb1ELb1ELb0ELb1EEEEEEEEEvNT_6ParamsE:
	.zero		3584


//--------------------- .nv.constant0._ZN7cutlass13device_kernelIN5flash11enable_sm90INS1_16FlashAttnFwdSm90INS1_25CollectiveMainloopFwdSm90ILi2EN4cute5tupleIJNS5_1CILi1EEES8_S8_EEENS6_IJNS7_ILi128EEESA_SA_EEELi128ENS_6half_tEfNS_4arch4Sm90ELb0ELb1ELb0ELb1ELb0ELb1ELb0ELb1ELb1ELb1ELb0ELb0EEENS1_21CollectiveEpilogueFwdISB_S9_SC_SE_Li256ELb1ELb1ELb0ELb0EEENS1_36VarlenDynamicPersistentTileSchedulerILi128ELi128ELi256ELi128ELb0ELb1ELb1ELb1ELb0ELb1EEEEEEEEEvNT_6ParamsE --------------------------
	.section	.nv.constant0._ZN7cutlass13device_kernelIN5flash11enable_sm90INS1_16FlashAttnFwdSm90INS1_25CollectiveMainloopFwdSm90ILi2EN4cute5tupleIJNS5_1CILi1EEES8_S8_EEENS6_IJNS7_ILi128EEESA_SA_EEELi128ENS_6half_tEfNS_4arch4Sm90ELb0ELb1ELb0ELb1ELb0ELb1ELb0ELb1ELb1ELb1ELb0ELb0EEENS1_21CollectiveEpilogueFwdISB_S9_SC_SE_Li256ELb1ELb1ELb0ELb0EEENS1_36VarlenDynamicPersistentTileSchedulerILi128ELi128ELi256ELi128ELb0ELb1ELb1ELb1ELb0ELb1EEEEEEEEEvNT_6ParamsE,"a",@progbits
	.sectionflags	@""
	.align	4
.nv.constant0._ZN7cutlass13device_kernelIN5flash11enable_sm90INS1_16FlashAttnFwdSm90INS1_25CollectiveMainloopFwdSm90ILi2EN4cute5tupleIJNS5_1CILi1EEES8_S8_EEENS6_IJNS7_ILi128EEESA_SA_EEELi128ENS_6half_tEfNS_4arch4Sm90ELb0ELb1ELb0ELb1ELb0ELb1ELb0ELb1ELb1ELb1ELb0ELb0EEENS1_21CollectiveEpilogueFwdISB_S9_SC_SE_Li256ELb1ELb1ELb0ELb0EEENS1_36VarlenDynamicPersistentTileSchedulerILi128ELi128ELi256ELi128ELb0ELb1ELb1ELb1ELb0ELb1EEEEEEEEEvNT_6ParamsE:
	.zero		3584


//--------------------- .nv.constant0._ZN7cutlass13device_kernelIN5flash11enable_sm90INS1_16FlashAttnFwdSm90INS1_25CollectiveMainloopFwdSm90ILi2EN4cute5tupleIJNS5_1CILi1EEES8_S8_EEENS6_IJNS7_ILi128EEESA_SA_EEELi128ENS_6half_tEfNS_4arch4Sm90ELb1ELb0ELb0ELb0ELb0ELb0ELb0ELb1ELb1ELb1ELb0ELb0EEENS1_21CollectiveEpilogueFwdISB_S9_SC_SE_Li256ELb0ELb1ELb0ELb0EEENS1_30DynamicPersistentTileSchedulerILi256ELi128ELb0ELb1ELb1EEEEEEEEEvNT_6ParamsE --------------------------
	.section	.nv.constant0._ZN7cutlass13device_kernelIN5flash11enable_sm90INS1_16FlashAttnFwdSm90INS1_25CollectiveMainloopFwdSm90ILi2EN4cute5tupleIJNS5_1CILi1EEES8_S8_EEENS6_IJNS7_ILi128EEESA_SA_EEELi128ENS_6half_tEfNS_4arch4Sm90ELb1ELb0ELb0ELb0ELb0ELb0ELb0ELb1ELb1ELb1ELb0ELb0EEENS1_21CollectiveEpilogueFwdISB_S9_SC_SE_Li256ELb0ELb1ELb0ELb0EEENS1_30DynamicPersistentTileSchedulerILi256ELi128ELb0ELb1ELb1EEEEEEEEEvNT_6ParamsE,"a",@progbits
	.sectionflags	@""
	.align	4
.nv.constant0._ZN7cutlass13device_kernelIN5flash11enable_sm90INS1_16FlashAttnFwdSm90INS1_25CollectiveMainloopFwdSm90ILi2EN4cute5tupleIJNS5_1CILi1EEES8_S8_EEENS6_IJNS7_ILi128EEESA_SA_EEELi128ENS_6half_tEfNS_4arch4Sm90ELb1ELb0ELb0ELb0ELb0ELb0ELb0ELb1ELb1ELb1ELb0ELb0EEENS1_21CollectiveEpilogueFwdISB_S9_SC_SE_Li256ELb0ELb1ELb0ELb0EEENS1_30DynamicPersistentTileSchedulerILi256ELi128ELb0ELb1ELb1EEEEEEEEEvNT_6ParamsE:
	.zero		3584


//--------------------- .nv.constant0._ZN7cutlass13device_kernelIN5flash11enable_sm90INS1_16FlashAttnFwdSm90INS1_25CollectiveMainloopFwdSm90ILi2EN4cute5tupleIJNS5_1CILi1EEES8_S8_EEENS6_IJNS7_ILi128EEESA_SA_EEELi128ENS_6half_tEfNS_4arch4Sm90ELb1ELb0ELb0ELb1ELb0ELb0ELb0ELb1ELb1ELb1ELb0ELb0EEENS1_21CollectiveEpilogueFwdISB_S9_SC_SE_Li256ELb1ELb1ELb0ELb0EEENS1_36VarlenDynamicPersistentTileSchedulerILi128ELi128ELi256ELi128ELb0ELb1ELb1ELb1ELb1ELb1EEEEEEEEEvNT_6ParamsE --------------------------
	.section	.nv.constant0._ZN7cutlass13device_kernelIN5flash11enable_sm90INS1_16FlashAttnFwdSm90INS1_25CollectiveMainloopFwdSm90ILi2EN4cute5tupleIJNS5_1CILi1EEES8_S8_EEENS6_IJNS7_ILi128EEESA_SA_EEELi128ENS_6half_tEfNS_4arch4Sm90ELb1ELb0ELb0ELb1ELb0ELb0ELb0ELb1ELb1ELb1ELb0ELb0EEENS1_21CollectiveEpilogueFwdISB_S9_SC_SE_Li256ELb1ELb1ELb0ELb0EEENS1_36VarlenDynamicPersistentTileSchedulerILi128ELi128ELi256ELi128ELb0ELb1ELb1ELb1ELb1ELb1EEEEEEEEEvNT_6ParamsE,"a",@progbits
	.sectionflags	@""
	.align	4
.nv.constant0._ZN7cutlass13device_kernelIN5flash11enable_sm90INS1_16FlashAttnFwdSm90INS1_25CollectiveMainloopFwdSm90ILi2EN4cute5tupleIJNS5_1CILi1EEES8_S8_EEENS6_IJNS7_ILi128EEESA_SA_EEELi128ENS_6half_tEfNS_4arch4Sm90ELb1ELb0ELb0ELb1ELb0ELb0ELb0ELb1ELb1ELb1ELb0ELb0EEENS1_21CollectiveEpilogueFwdISB_S9_SC_SE_Li256ELb1ELb1ELb0ELb0EEENS1_36VarlenDynamicPersistentTileSchedulerILi128ELi128ELi256ELi128ELb0ELb1ELb1ELb1ELb1ELb1EEEEEEEEEvNT_6ParamsE:
	.zero		3584


//--------------------- .nv.constant0._ZN7cutlass13device_kernelIN5flash11enable_sm90INS1_16FlashAttnFwdSm90INS1_25CollectiveMainloopFwdSm90ILi2EN4cute5tupleIJNS5_1CILi1EEES8_S8_EEENS6_IJNS7_ILi128EEESA_SA_EEELi128ENS_6half_tEfNS_4arch4Sm90ELb1ELb0ELb0ELb1ELb0ELb1ELb0ELb1ELb1ELb1ELb0ELb0EEENS1_21CollectiveEpilogueFwdISB_S9_SC_SE_Li256ELb1ELb1ELb0ELb0EEENS1_36VarlenDynamicPersistentTileSchedulerILi128ELi128ELi256ELi128ELb0ELb1ELb1ELb1ELb1ELb1EEEEEEEEEvNT_6ParamsE --------------------------
	.section	.nv.constant0._ZN7cutlass13device_kernelIN5flash11enable_sm90INS1_16FlashAttnFwdSm90INS1_25CollectiveMainloopFwdSm90ILi2EN4cute5tupleIJNS5_1CILi1EEES8_S8_EEENS6_IJNS7_ILi128EEESA_SA_EEELi128ENS_6half_tEfNS_4arch4Sm90ELb1ELb0ELb0ELb1ELb0ELb1ELb0ELb1ELb1ELb1ELb0ELb0EEENS1_21CollectiveEpilogueFwdISB_S9_SC_SE_Li256ELb1ELb1ELb0ELb0EEENS1_36VarlenDynamicPersistentTileSchedulerILi128ELi128ELi256ELi128ELb0ELb1ELb1ELb1ELb1ELb1EEEEEEEEEvNT_6ParamsE,"a",@progbits
	.sectionflags	@""
	.align	4
.nv.constant0._ZN7cutlass13device_kernelIN5flash11enable_sm90INS1_16FlashAttnFwdSm90INS1_25CollectiveMainloopFwdSm90ILi2EN4cute5tupleIJNS5_1CILi1EEES8_S8_EEENS6_IJNS7_ILi128EEESA_SA_EEELi128ENS_6half_tEfNS_4arch4Sm90ELb1ELb0ELb0ELb1ELb0ELb1ELb0ELb1ELb1ELb1ELb0ELb0EEENS1_21CollectiveEpilogueFwdISB_S9_SC_SE_Li256ELb1ELb1ELb0ELb0EEENS1_36VarlenDynamicPersistentTileSchedulerILi128ELi128ELi256ELi128ELb0ELb1ELb1ELb1ELb1ELb1EEEEEEEEEvNT_6ParamsE:
	.zero		3584


//--------------------- .nv.constant0._ZN7cutlass13device_kernelIN5flash11enable_sm90INS1_16FlashAttnFwdSm90INS1_25CollectiveMainloopFwdSm90ILi2EN4cute5tupleIJNS5_1CILi1EEES8_S8_EEENS6_IJNS7_ILi192EEENS7_ILi144EEENS7_ILi96EEEEEELi96ENS_6half_tEfNS_4arch4Sm90ELb0ELb0ELb0ELb0ELb0ELb0ELb0ELb0ELb1ELb1ELb0ELb0EEENS1_21CollectiveEpilogueFwdINS6_IJSA_SC_SB_EEES9_SE_SG_Li384ELb0ELb1ELb0ELb0EEENS1_29StaticPersistentTileSchedulerILb0EEEEEEEEEvNT_6ParamsE --------------------------
	.section	.nv.constant0._ZN7cutlass13device_kernelIN5flash11enable_sm90INS1_16FlashAttnFwdSm90INS1_25CollectiveMainloopFwdSm90ILi2EN4cute5tupleIJNS5_1CILi1EEES8_S8_EEENS6_IJNS7_ILi192EEENS7_ILi144EEENS7_ILi96EEEEEELi96ENS_6half_tEfNS_4arch4Sm90ELb0ELb0ELb0ELb0ELb0ELb0ELb0ELb0ELb1ELb1ELb0ELb0EEENS1_21CollectiveEpilogueFwdINS6_IJSA_SC_SB_EEES9_SE_SG_Li384ELb0ELb1ELb0ELb0EEENS1_29StaticPersistentTileSchedulerILb0EEEEEEEEEvNT_6ParamsE,"a",@progbits
	.sectionflags	@""
	.align	4
.nv.constant0._ZN7cutlass13device_kernelIN5flash11enable_sm90INS1_16FlashAttnFwdSm90INS1_25CollectiveMainloopFwdSm90ILi2EN4cute5tupleIJNS5_1CILi1EEES8_S8_EEENS6_IJNS7_ILi192EEENS7_ILi144EEENS7_ILi96EEEEEELi96ENS_6half_tEfNS_4arch4Sm90ELb0ELb0ELb0ELb0ELb0ELb0ELb0ELb0ELb1ELb1ELb0ELb0EEENS1_21CollectiveEpilogueFwdINS6_IJSA_SC_SB_EEES9_SE_SG_Li384ELb0ELb1ELb0ELb0EEENS1_29StaticPersistentTileSchedulerILb0EEEEEEEEEvNT_6ParamsE:
	.zero		3456


//--------------------- .nv.constant0._ZN7cutlass13device_kernelIN5flash11enable_sm90INS1_16FlashAttnFwdSm90INS1_25CollectiveMainloopFwdSm90ILi2EN4cute5tupleIJNS5_1CILi1EEES8_S8_EEENS6_IJNS7_ILi192EEENS7_ILi144EEENS7_ILi96EEEEEELi96ENS_6half_tEfNS_4arch4Sm90ELb0ELb0ELb0ELb1ELb0ELb0ELb0ELb0ELb1ELb1ELb0ELb0EEENS1_21CollectiveEpilogueFwdINS6_IJSA_SC_SB_EEES9_SE_SG_Li384ELb1ELb1ELb0ELb0EEENS1_36VarlenDynamicPersistentTileSchedulerILi192ELi144ELi384ELi128ELb0ELb1ELb1ELb0ELb1ELb1EEEEEEEEEvNT_6ParamsE --------------------------
	.section	.nv.constant0._ZN7cutlass13device_kernelIN5flash11enable_sm90INS1_16FlashAttnFwdSm90INS1_25CollectiveMainloopFwdSm90ILi2EN4cute5tupleIJNS5_1CILi1EEES8_S8_EEENS6_IJNS7_ILi192EEENS7_ILi144EEENS7_ILi96EEEEEELi96ENS_6half_tEfNS_4arch4Sm90ELb0ELb0ELb0ELb1ELb0ELb0ELb0ELb0ELb1ELb1ELb0ELb0EEENS1_21CollectiveEpilogueFwdINS6_IJSA_SC_SB_EEES9_SE_SG_Li384ELb1ELb1ELb0ELb0EEENS1_36VarlenDynamicPersistentTileSchedulerILi192ELi144ELi384ELi128ELb0ELb1ELb1ELb0ELb1ELb1EEEEEEEEEvNT_6ParamsE,"a",@progbits
	.sectionflags	@""
	.align	4
.nv.constant0._ZN7cutlass13device_kernelIN5flash11enable_sm90INS1_16FlashAttnFwdSm90INS1_25CollectiveMainloopFwdSm90ILi2EN4cute5tupleIJNS5_1CILi1EEES8_S8_EEENS6_IJNS7_ILi192EEENS7_ILi144EEENS7_ILi96EEEEEELi96ENS_6half_tEfNS_4arch4Sm90ELb0ELb0ELb0ELb1ELb0ELb0ELb0ELb0ELb1ELb1ELb0ELb0EEENS1_21CollectiveEpilogueFwdINS6_IJSA_SC_SB_EEES9_SE_SG_Li384ELb1ELb1ELb0ELb0EEENS1_36VarlenDynamicPersistentTileSchedulerILi192ELi144ELi384ELi128ELb0ELb1ELb1ELb0ELb1ELb1EEEEEEEEEvNT_6ParamsE:
	.zero		3584


//--------------------- .nv.constant0._ZN7cutlass13device_kernelIN5flash11enable_sm90INS1_16FlashAttnFwdSm90INS1_25CollectiveMainloopFwdSm90ILi2EN4cute5tupleIJNS5_1CILi1EEES8_S8_EEENS6_IJNS7_ILi192EEENS7_ILi144EEENS7_ILi96EEEEEELi96ENS_6half_tEfNS_4arch4Sm90ELb0ELb0ELb0ELb1ELb0ELb1ELb0ELb0ELb1ELb1ELb0ELb0EEENS1_21CollectiveEpilogueFwdINS6_IJSA_SC_SB_EEES9_SE_SG_Li384ELb1ELb1ELb0ELb0EEENS1_36VarlenDynamicPersistentTileSchedulerILi192ELi144ELi384ELi128ELb0ELb1ELb1ELb0ELb1ELb1EEEEEEEEEvNT_6ParamsE --------------------------
	.section	.nv.constant0._ZN7cutlass13device_kernelIN5flash11enable_sm90INS1_16FlashAttnFwdSm90INS1_25CollectiveMainloopFwdSm90ILi2EN4cute5tupleIJNS5_1CILi1EEES8_S8_EEENS6_IJNS7_ILi192EEENS7_ILi144EEENS7_ILi96EEEEEELi96ENS_6half_tEfNS_4arch4Sm90ELb0ELb0ELb0ELb1ELb0ELb1ELb0ELb0ELb1ELb1ELb0ELb0EEENS1_21CollectiveEpilogueFwdINS6_IJSA_SC_SB_EEES9_SE_SG_Li384ELb1ELb1ELb0ELb0EEENS1_36VarlenDynamicPersistentTileSchedulerILi192ELi144ELi384ELi128ELb0ELb1ELb1ELb0ELb1ELb1EEEEEEEEEvNT_6ParamsE,"a",@progbits
	.sectionflags	@""
	.align	4
.nv.constant0._ZN7cutlass13device_kernelIN5flash11enable_sm90INS1_16FlashAttnFwdSm90INS1_25CollectiveMainloopFwdSm90ILi2EN4cute5tupleIJNS5_1CILi1EEES8_S8_EEENS6_IJNS7_ILi192EEENS7_ILi144EEENS7_ILi96EEEEEELi96ENS_6half_tEfNS_4arch4Sm90ELb0ELb0ELb0ELb1ELb0ELb1ELb0ELb0ELb1ELb1ELb0ELb0EEENS1_21CollectiveEpilogueFwdINS6_IJSA_SC_SB_EEES9_SE_SG_Li384ELb1ELb1ELb0ELb0EEENS1_36VarlenDynamicPersistentTileSchedulerILi192ELi144ELi384ELi128ELb0ELb1ELb1ELb0ELb1ELb1EEEEEEEEEvNT_6ParamsE:
	.zero		3584


//--------------------- .nv.constant0._ZN7cutlass13device_kernelIN5flash11enable_sm90INS1_16FlashAttnFwdSm90INS1_25CollectiveMainloopFwdSm90ILi2EN4cute5tupleIJNS5_1CILi1EEES8_S8_EEENS6_IJNS7_ILi192EEENS7_ILi128EEENS7_ILi96EEEEEELi96ENS_6half_tEfNS_4arch4Sm90ELb0ELb1ELb0ELb0ELb0ELb0ELb0ELb0ELb1ELb1ELb0ELb0EEENS1_21CollectiveEpilogueFwdINS6_IJSA_SC_SB_EEES9_SE_SG_Li384ELb0ELb1ELb0ELb0EEENS1_30DynamicPersistentTileSchedulerILi384ELi128ELb0ELb1ELb1EEEEEEEEEvNT_6ParamsE --------------------------
	.section	.nv.constant0._ZN7cutlass13device_kernelIN5flash11enable_sm90INS1_16FlashAttnFwdSm90INS1_25CollectiveMainloopFwdSm90ILi2EN4cute5tupleIJNS5_1CILi1EEES8_S8_EEENS6_IJNS7_ILi192EEENS7_ILi128EEENS7_ILi96EEEEEELi96ENS_6half_tEfNS_4arch4Sm90ELb0ELb1ELb0ELb0ELb0ELb0ELb0ELb0ELb1ELb1ELb0ELb0EEENS1_21CollectiveEpilogueFwdINS6_IJSA_SC_SB_EEES9_SE_SG_Li384ELb0ELb1ELb0ELb0EEENS1_30DynamicPersistentTileSchedulerILi384ELi128ELb0ELb1ELb1EEEEEEEEEvNT_6ParamsE,"a",@progbits
	.sectionflags	@""
	.align	4
.nv.constant0._ZN7cutlass13device_kernelIN5flash11enable_sm90INS1_16FlashAttnFwdSm90INS1_25CollectiveMainloopFwdSm90ILi2EN4cute5tupleIJNS5_1CILi1EEES8_S8_EEENS6_IJNS7_ILi192EEENS7_ILi128EEENS7_ILi96EEEEEELi96ENS_6half_tEfNS_4arch4Sm90ELb0ELb1ELb0ELb0ELb0ELb0ELb0ELb0ELb1ELb1ELb0ELb0EEENS1_21CollectiveEpilogueFwdINS6_IJSA_SC_SB_EEES9_SE_SG_Li384ELb0ELb1ELb0ELb0EEENS1_30DynamicPersistentTileSchedulerILi384ELi128ELb0ELb1ELb1EEEEEEEEEvNT_6ParamsE:
	.zero		3584


//--------------------- .nv.constant0._ZN7cutlass13device_kernelIN5flash11enable_sm90INS1_16FlashAttnFwdSm90INS1_25CollectiveMainloopFwdSm90ILi2EN4cute5tupleIJNS5_1CILi1EEES8_S8_EEENS6_IJNS7_ILi192EEENS7_ILi128EEENS7_ILi96EEEEEELi96ENS_6half_tEfNS_4arch4Sm90ELb0ELb1ELb0ELb1ELb0ELb0ELb0ELb0ELb1ELb1ELb0ELb0EEENS1_21CollectiveEpilogueFwdINS6_IJSA_SC_SB_EEES9_SE_SG_Li384ELb1ELb1ELb0ELb0EEENS1_36VarlenDynamicPersistentTileSchedulerILi192ELi128ELi384ELi128ELb0ELb1ELb1ELb1ELb0ELb1EEEEEEEEEvNT_6ParamsE --------------------------
	.section	.nv.constant0._ZN7cutlass13device_kernelIN5flash11enable_sm90INS1_16FlashAttnFwdSm90INS1_25CollectiveMainloopFwdSm90ILi2EN4cute5tupleIJNS5_1CILi1EEES8_S8_EEENS6_IJNS7_ILi192EEENS7_ILi128EEENS7_ILi96EEEEEELi96ENS_6half_tEfNS_4arch4Sm90ELb0ELb1ELb0ELb1ELb0ELb0ELb0ELb0ELb1ELb1ELb0ELb0EEENS1_21CollectiveEpilogueFwdINS6_IJSA_SC_SB_EEES9_SE_SG_Li384ELb1ELb1ELb0ELb0EEENS1_36VarlenDynamicPersistentTileSchedulerILi192ELi128ELi384ELi128ELb0ELb1ELb1ELb1ELb0ELb1EEEEEEEEEvNT_6ParamsE,"a",@progbits
	.sectionflags	@""
	.align	4
.nv.constant0._ZN7cutlass13device_kernelIN5flash11enable_sm90INS1_16FlashAttnFwdSm90INS1_25CollectiveMainloopFwdSm90ILi2EN4cute5tupleIJNS5_1CILi1EEES8_S8_EEENS6_IJNS7_ILi192EEENS7_ILi128EEENS7_ILi96EEEEEELi96ENS_6half_tEfNS_4arch4Sm90ELb0ELb1ELb0ELb1ELb0ELb0ELb0ELb0ELb1ELb1ELb0ELb0EEENS1_21CollectiveEpilogueFwdINS6_IJSA_SC_SB_EEES9_SE_SG_Li384ELb1ELb1ELb0ELb0EEENS1_36VarlenDynamicPersistentTileSchedulerILi192ELi128ELi384ELi128ELb0ELb1ELb1ELb1ELb0ELb1EEEEEEEEEvNT_6ParamsE:
	.zero		3584


//--------------------- .nv.constant0._ZN7cutlass13device_kernelIN5flash11enable_sm90INS1_16FlashAttnFwdSm90INS1_25CollectiveMainloopFwdSm90ILi2EN4cute5tupleIJNS5_1CILi1EEES8_S8_EEENS6_IJNS7_ILi192EEENS7_ILi128EEENS7_ILi96EEEEEELi96ENS_6half_tEfNS_4arch4Sm90ELb0ELb1ELb0ELb1ELb0ELb1ELb0ELb0ELb1ELb1ELb0ELb0EEENS1_21CollectiveEpilogueFwdINS6_IJSA_SC_SB_EEES9_SE_SG_Li384ELb1ELb1ELb0ELb0EEENS1_36VarlenDynamicPersistentTileSchedulerILi192ELi128ELi384ELi128ELb0ELb1ELb1ELb1ELb0ELb1EEEEEEEEEvNT_6ParamsE --------------------------
	.section	.nv.constant0._ZN7cutlass13device_kernelIN5flash11enable_sm90INS1_16FlashAttnFwdSm90INS1_25CollectiveMainloopFwdSm90ILi2EN4cute5tupleIJNS5_1CILi1EEES8_S8_EEENS6_IJNS7_ILi192EEENS7_ILi128EEENS7_ILi96EEEEEELi96ENS_6half_tEfNS_4arch4Sm90ELb0ELb1ELb0ELb1ELb0ELb1ELb0ELb0ELb1ELb1ELb0ELb0EEENS1_21CollectiveEpilogueFwdINS6_IJSA_SC_SB_EEES9_SE_SG_Li384ELb1ELb1ELb0ELb0EEENS1_36VarlenDynamicPersistentTileSchedulerILi192ELi128ELi384ELi128ELb0ELb1ELb1ELb1ELb0ELb1EEEEEEEEEvNT_6ParamsE,"a",@progbits
	.sectionflags	@""
	.align	4
.nv.constant0._ZN7cutlass13device_kernelIN5flash11enable_sm90INS1_16FlashAttnFwdSm90INS1_25CollectiveMainloopFwdSm90ILi2EN4cute5tupleIJNS5_1CILi1EEES8_S8_EEENS6_IJNS7_ILi192EEENS7_ILi128EEENS7_ILi96EEEEEELi96ENS_6half_tEfNS_4arch4Sm90ELb0ELb1ELb0ELb1ELb0ELb1ELb0ELb0ELb1ELb1ELb0ELb0EEENS1_21CollectiveEpilogueFwdINS6_IJSA_SC_SB_EEES9_SE_SG_Li384ELb1ELb1ELb0ELb0EEENS1_36VarlenDynamicPersistentTileSchedulerILi192ELi128ELi384ELi128ELb0ELb1ELb1ELb1ELb0ELb1EEEEEEEEEvNT_6ParamsE:
	.zero		3584


//--------------------- .nv.constant0._ZN7cutlass13device_kernelIN5flash11enable_sm90INS1_16FlashAttnFwdSm90INS1_25CollectiveMainloopFwdSm90ILi2EN4cute5tupleIJNS5_1CILi1EEES8_S8_EEENS6_IJNS7_ILi192EEENS7_ILi144EEENS7_ILi96EEEEEELi96ENS_6half_tEfNS_4arch4Sm90ELb1ELb0ELb0ELb0ELb0ELb0ELb0ELb0ELb1ELb1ELb0ELb0EEENS1_21CollectiveEpilogueFwdINS6_IJSA_SC_SB_EEES9_SE_SG_Li384ELb0ELb1ELb0ELb0EEENS1_30DynamicPersistentTileSchedulerILi384ELi128ELb0ELb1ELb1EEEEEEEEEvNT_6ParamsE --------------------------
	.section	.nv.constant0._ZN7cutlass13device_kernelIN5flash11enable_sm90INS1_16FlashAttnFwdSm90INS1_25CollectiveMainloopFwdSm90ILi2EN4cute5tupleIJNS5_1CILi1EEES8_S8_EEENS6_IJNS7_ILi192EEENS7_ILi144EEENS7_ILi96EEEEEELi96ENS_6half_tEfNS_4arch4Sm90ELb1ELb0ELb0ELb0ELb0ELb0ELb0ELb0ELb1ELb1ELb0ELb0EEENS1_21CollectiveEpilogueFwdINS6_IJSA_SC_SB_EEES9_SE_SG_Li384ELb0ELb1ELb0ELb0EEENS1_30DynamicPersistentTileSchedulerILi384ELi128ELb0ELb1ELb1EEEEEEEEEvNT_6ParamsE,"a",@progbits
	.sectionflags	@""
	.align	4
.nv.constant0._ZN7cutlass13device_kernelIN5flash11enable_sm90INS1_16FlashAttnFwdSm90INS1_25CollectiveMainloopFwdSm90ILi2EN4cute5tupleIJNS5_1CILi1EEES8_S8_EEENS6_IJNS7_ILi192EEENS7_ILi144EEENS7_ILi96EEEEEELi96ENS_6half_tEfNS_4arch4Sm90ELb1ELb0ELb0ELb0ELb0ELb0ELb0ELb0ELb1ELb1ELb0ELb0EEENS1_21CollectiveEpilogueFwdINS6_IJSA_SC_SB_EEES9_SE_SG_Li384ELb0ELb1ELb0ELb0EEENS1_30DynamicPersistentTileSchedulerILi384ELi128ELb0ELb1ELb1EEEEEEEEEvNT_6ParamsE:
	.zero		3584


//--------------------- .nv.constant0._ZN7cutlass13device_kernelIN5flash11enable_sm90INS1_16FlashAttnFwdSm90INS1_25CollectiveMainloopFwdSm90ILi2EN4cute5tupleIJNS5_1CILi1EEES8_S8_EEENS6_IJNS7_ILi192EEENS7_ILi144EEENS7_ILi96EEEEEELi96ENS_6half_tEfNS_4arch4Sm90ELb1ELb0ELb0ELb1ELb0ELb0ELb0ELb0ELb1ELb1ELb0ELb0EEENS1_21CollectiveEpilogueFwdINS6_IJSA_SC_SB_EEES9_SE_SG_Li384ELb1ELb1ELb0ELb0EEENS1_36VarlenDynamicPersistentTileSchedulerILi192ELi144ELi384ELi128ELb0ELb1ELb1ELb1ELb1ELb1EEEEEEEEEvNT_6ParamsE --------------------------
	.section	.nv.constant0._ZN7cutlass13device_kernelIN5flash11enable_sm90INS1_16FlashAttnFwdSm90INS1_25CollectiveMainloopFwdSm90ILi2EN4cute5tupleIJNS5_1CILi1EEES8_S8_EEENS6_IJNS7_ILi192EEENS7_ILi144EEENS7_ILi96EEEEEELi96ENS_6half_tEfNS_4arch4Sm90ELb1ELb0ELb0ELb1ELb0ELb0ELb0ELb0ELb1ELb1ELb0ELb0EEENS1_21CollectiveEpilogueFwdINS6_IJSA_SC_SB_EEES9_SE_SG_Li384ELb1ELb1ELb0ELb0EEENS1_36VarlenDynamicPersistentTileSchedulerILi192ELi144ELi384ELi128ELb0ELb1ELb1ELb1ELb1ELb1EEEEEEEEEvNT_6ParamsE,"a",@progbits
	.sectionflags	@""
	.align	4
.nv.constant0._ZN7cutlass13device_kernelIN5flash11enable_sm90INS1_16FlashAttnFwdSm90INS1_25CollectiveMainloopFwdSm90ILi2EN4cute5tupleIJNS5_1CILi1EEES8_S8_EEENS6_IJNS7_ILi192EEENS7_ILi144EEENS7_ILi96EEEEEELi96ENS_6half_tEfNS_4arch4Sm90ELb1ELb0ELb0ELb1ELb0ELb0ELb0ELb0ELb1ELb1ELb0ELb0EEENS1_21CollectiveEpilogueFwdINS6_IJSA_SC_SB_EEES9_SE_SG_Li384ELb1ELb1ELb0ELb0EEENS1_36VarlenDynamicPersistentTileSchedulerILi192ELi144ELi384ELi128ELb0ELb1ELb1ELb1ELb1ELb1EEEEEEEEEvNT_6ParamsE:
	.zero		3584


//--------------------- .nv.constant0._ZN7cutlass13device_kernelIN5flash11enable_sm90INS1_16FlashAttnFwdSm90INS1_25CollectiveMainloopFwdSm90ILi2EN4cute5tupleIJNS5_1CILi1EEES8_S8_EEENS6_IJNS7_ILi192EEENS7_ILi144EEENS7_ILi96EEEEEELi96ENS_6half_tEfNS_4arch4Sm90ELb1ELb0ELb0ELb1ELb0ELb1ELb0ELb0ELb1ELb1ELb0ELb0EEENS1_21CollectiveEpilogueFwdINS6_IJSA_SC_SB_EEES9_SE_SG_Li384ELb1ELb1ELb0ELb0EEENS1_36VarlenDynamicPersistentTileSchedulerILi192ELi144ELi384ELi128ELb0ELb1ELb1ELb1ELb1ELb1EEEEEEEEEvNT_6ParamsE --------------------------
	.section	.nv.constant0._ZN7cutlass13device_kernelIN5flash11enable_sm90INS1_16FlashAttnFwdSm90INS1_25CollectiveMainloopFwdSm90ILi2EN4cute5tupleIJNS5_1CILi1EEES8_S8_EEENS6_IJNS7_ILi192EEENS7_ILi144EEENS7_ILi96EEEEEELi96ENS_6half_tEfNS_4arch4Sm90ELb1ELb0ELb0ELb1ELb0ELb1ELb0ELb0ELb1ELb1ELb0ELb0EEENS1_21CollectiveEpilogueFwdINS6_IJSA_SC_SB_EEES9_SE_SG_Li384ELb1ELb1ELb0ELb0EEENS1_36VarlenDynamicPersistentTileSchedulerILi192ELi144ELi384ELi128ELb0ELb1ELb1ELb1ELb1ELb1EEEEEEEEEvNT_6ParamsE,"a",@progbits
	.sectionflags	@""
	.align	4
.nv.constant0._ZN7cutlass13device_kernelIN5flash11enable_sm90INS1_16FlashAttnFwdSm90INS1_25CollectiveMainloopFwdSm90ILi2EN4cute5tupleIJNS5_1CILi1EEES8_S8_EEENS6_IJNS7_ILi192EEENS7_ILi144EEENS7_ILi96EEEEEELi96ENS_6half_tEfNS_4arch4Sm90ELb1ELb0ELb0ELb1ELb0ELb1ELb0ELb0ELb1ELb1ELb0ELb0EEENS1_21CollectiveEpilogueFwdINS6_IJSA_SC_SB_EEES9_SE_SG_Li384ELb1ELb1ELb0ELb0EEENS1_36VarlenDynamicPersistentTileSchedulerILi192ELi144ELi384ELi128ELb0ELb1ELb1ELb1ELb1ELb1EEEEEEEEEvNT_6ParamsE:
	.zero		3584


//--------------------- .nv.constant0._ZN7cutlass13device_kernelIN5flash11enable_sm90INS1_16FlashAttnFwdSm90INS1_25CollectiveMainloopFwdSm90ILi2EN4cute5tupleIJNS5_1CILi1EEES8_S8_EEENS6_IJNS7_ILi192EEESA_NS7_ILi64EEEEEELi64ENS_6half_tEfNS_4arch4Sm90ELb0ELb0ELb0ELb0ELb0ELb0ELb0ELb0ELb1ELb1ELb0ELb0EEENS1_21CollectiveEpilogueFwdINS6_IJSA_SB_SA_EEES9_SD_SF_Li384ELb0ELb1ELb0ELb0EEENS1_29StaticPersistentTileSchedulerILb0EEEEEEEEEvNT_6ParamsE --------------------------
	.section	.nv.constant0._ZN7cutlass13device_kernelIN5flash11enable_sm90INS1_16FlashAttnFwdSm90INS1_25CollectiveMainloopFwdSm90ILi2EN4cute5tupleIJNS5_1CILi1EEES8_S8_EEENS6_IJNS7_ILi192EEESA_NS7_ILi64EEEEEELi64ENS_6half_tEfNS_4arch4Sm90ELb0ELb0ELb0ELb0ELb0ELb0ELb0ELb0ELb1ELb1ELb0ELb0EEENS1_21CollectiveEpilogueFwdINS6_IJSA_SB_SA_EEES9_SD_SF_Li384ELb0ELb1ELb0ELb0EEENS1_29StaticPersistentTileSchedulerILb0EEEEEEEEEvNT_6ParamsE,"a",@progbits
	.sectionflags	@""
	.align	4
.nv.constant0._ZN7cutlass13device_kernelIN5flash11enable_sm90INS1_16FlashAttnFwdSm90INS1_25CollectiveMainloopFwdSm90ILi2EN4cute5tupleIJNS5_1CILi1EEES8_S8_EEENS6_IJNS7_ILi192EEESA_NS7_ILi64EEEEEELi64ENS_6half_tEfNS_4arch4Sm90ELb0ELb0ELb0ELb0ELb0ELb0ELb0ELb0ELb1ELb1ELb0ELb0EEENS1_21CollectiveEpilogueFwdINS6_IJSA_SB_SA_EEES9_SD_SF_Li384ELb0ELb1ELb0ELb0EEENS1_29StaticPersistentTileSchedulerILb0EEEEEEEEEvNT_6ParamsE:
	.zero		3456


//--------------------- .nv.constant0._ZN7cutlass13device_kernelIN5flash11enable_sm90INS1_16FlashAttnFwdSm90INS1_25CollectiveMainloopFwdSm90ILi2EN4cute5tupleIJNS5_1CILi1EEES8_S8_EEENS6_IJNS7_ILi192EEESA_NS7_ILi64EEEEEELi64ENS_6half_tEfNS_4arch4Sm90ELb0ELb0ELb0ELb1ELb0ELb0ELb0ELb0ELb1ELb1ELb0ELb0EEENS1_21CollectiveEpilogueFwdINS6_IJSA_SB_SA_EEES9_SD_SF_Li384ELb1ELb1ELb0ELb0EEENS1_36VarlenDynamicPersistentTileSchedulerILi192ELi192ELi384ELi128ELb0ELb1ELb1ELb0ELb1ELb1EEEEEEEEEvNT_6ParamsE --------------------------
	.section	.nv.constant0._ZN7cutlass13device_kernelIN5flash11enable_sm90INS1_16FlashAttnFwdSm90INS1_25CollectiveMainloopFwdSm90ILi2EN4cute5tupleIJNS5_1CILi1EEES8_S8_EEENS6_IJNS7_ILi192EEESA_NS7_ILi64EEEEEELi64ENS_6half_tEfNS_4arch4Sm90ELb0ELb0ELb0ELb1ELb0ELb0ELb0ELb0ELb1ELb1ELb0ELb0EEENS1_21CollectiveEpilogueFwdINS6_IJSA_SB_SA_EEES9_SD_SF_Li384ELb1ELb1ELb0ELb0EEENS1_36VarlenDynamicPersistentTileSchedulerILi192ELi192ELi384ELi128ELb0ELb1ELb1ELb0ELb1ELb1EEEEEEEEEvNT_6ParamsE,"a",@progbits
	.sectionflags	@""
	.align	4
.nv.constant0._ZN7cutlass13device_kernelIN5flash11enable_sm90INS1_16FlashAttnFwdSm90INS1_25CollectiveMainloopFwdSm90ILi2EN4cute5tupleIJNS5_1CILi1EEES8_S8_EEENS6_IJNS7_ILi192EEESA_NS7_ILi64EEEEEELi64ENS_6half_tEfNS_4arch4Sm90ELb0ELb0ELb0ELb1ELb0ELb0ELb0ELb0ELb1ELb1ELb0ELb0EEENS1_21CollectiveEpilogueFwdINS6_IJSA_SB_SA_EEES9_SD_SF_Li384ELb1ELb1ELb0ELb0EEENS1_36VarlenDynamicPersistentTileSchedulerILi192ELi192ELi384ELi128ELb0ELb1ELb1ELb0ELb1ELb1EEEEEEEEEvNT_6ParamsE:
	.zero		3584


//--------------------- .nv.constant0._ZN7cutlass13device_kernelIN5flash11enable_sm90INS1_16FlashAttnFwdSm90INS1_25CollectiveMainloopFwdSm90ILi2EN4cute5tupleIJNS5_1CILi1EEES8_S8_EEENS6_IJNS7_ILi192EEESA_NS7_ILi64EEEEEELi64ENS_6half_tEfNS_4arch4Sm90ELb0ELb0ELb0ELb1ELb0ELb1ELb0ELb0ELb1ELb1ELb0ELb0EEENS1_21CollectiveEpilogueFwdINS6_IJSA_SB_SA_EEES9_SD_SF_Li384ELb1ELb1ELb0ELb0EEENS1_36VarlenDynamicPersistentTileSchedulerILi192ELi192ELi384ELi128ELb0ELb1ELb1ELb0ELb1ELb1EEEEEEEEEvNT_6ParamsE --------------------------
	.section	.nv.constant0._ZN7cutlass13device_kernelIN5flash11enable_sm90INS1_16FlashAttnFwdSm90INS1_25CollectiveMainloopFwdSm90ILi2EN4cute5tupleIJNS5_1CILi1EEES8_S8_EEENS6_IJNS7_ILi192EEESA_NS7_ILi64EEEEEELi64ENS_6half_tEfNS_4arch4Sm90ELb0ELb0ELb0ELb1ELb0ELb1ELb0ELb0ELb1ELb1ELb0ELb0EEENS1_21CollectiveEpilogueFwdINS6_IJSA_SB_SA_EEES9_SD_SF_Li384ELb1ELb1ELb0ELb0EEENS1_36VarlenDynamicPersistentTileSchedulerILi192ELi192ELi384ELi128ELb0ELb1ELb1ELb0ELb1ELb1EEEEEEEEEvNT_6ParamsE,"a",@progbits
	.sectionflags	@""
	.align	4
.nv.constant0._ZN7cutlass13device_kernelIN5flash11enable_sm90INS1_16FlashAttnFwdSm90INS1_25CollectiveMainloopFwdSm90ILi2EN4cute5tupleIJNS5_1CILi1EEES8_S8_EEENS6_IJNS7_ILi192EEESA_NS7_ILi64EEEEEELi64ENS_6half_tEfNS_4arch4Sm90ELb0ELb0ELb0ELb1ELb0ELb1ELb0ELb0ELb1ELb1ELb0ELb0EEENS1_21CollectiveEpilogueFwdINS6_IJSA_SB_SA_EEES9_SD_SF_Li384ELb1ELb1ELb0ELb0EEENS1_36VarlenDynamicPersistentTileSchedulerILi192ELi192ELi384ELi128ELb0ELb1ELb1ELb0ELb1ELb1EEEEEEEEEvNT_6ParamsE:
	.zero		3584


//--------------------- .nv.constant0._ZN7cutlass13device_kernelIN5flash11enable_sm90INS1_16FlashAttnFwdSm90INS1_25CollectiveMainloopFwdSm90ILi2EN4cute5tupleIJNS5_1CILi1EEES8_S8_EEENS6_IJNS7_ILi192EEENS7_ILi128EEENS7_ILi64EEEEEELi64ENS_6half_tEfNS_4arch4Sm90ELb0ELb1ELb0ELb0ELb0ELb0ELb0ELb1ELb1ELb1ELb0ELb0EEENS1_21CollectiveEpilogueFwdINS6_IJSA_SC_SB_EEES9_SE_SG_Li384ELb0ELb1ELb0ELb0EEENS1_30DynamicPersistentTileSchedulerILi384ELi128ELb0ELb1ELb1EEEEEEEEEvNT_6ParamsE --------------------------
	.section	.nv.constant0._ZN7cutlass13device_kernelIN5flash11enable_sm90INS1_16FlashAttnFwdSm90INS1_25CollectiveMainloopFwdSm90ILi2EN4cute5tupleIJNS5_1CILi1EEES8_S8_EEENS6_IJNS7_ILi192EEENS7_ILi128EEENS7_ILi64EEEEEELi64ENS_6half_tEfNS_4arch4Sm90ELb0ELb1ELb0ELb0ELb0ELb0ELb0ELb1ELb1ELb1ELb0ELb0EEENS1_21CollectiveEpilogueFwdINS6_IJSA_SC_SB_EEES9_SE_SG_Li384ELb0ELb1ELb0ELb0EEENS1_30DynamicPersistentTileSchedulerILi384ELi128ELb0ELb1ELb1EEEEEEEEEvNT_6ParamsE,"a",@progbits
	.sectionflags	@""
	.align	4
.nv.constant0._ZN7cutlass13device_kernelIN5flash11enable_sm90INS1_16FlashAttnFwdSm90INS1_25CollectiveMainloopFwdSm90ILi2EN4cute5tupleIJNS5_1CILi1EEES8_S8_EEENS6_IJNS7_ILi192EEENS7_ILi128EEENS7_ILi64EEEEEELi64ENS_6half_tEfNS_4arch4Sm90ELb0ELb1ELb0ELb0ELb0ELb0ELb0ELb1ELb1ELb1ELb0ELb0EEENS1_21CollectiveEpilogueFwdINS6_IJSA_SC_SB_EEES9_SE_SG_Li384ELb0ELb1ELb0ELb0EEENS1_30DynamicPersistentTileSchedulerILi384ELi128ELb0ELb1ELb1EEEEEEEEEvNT_6ParamsE:
	.zero		3584


//--------------------- .nv.constant0._ZN7cutlass13device_kernelIN5flash11enable_sm90INS1_16FlashAttnFwdSm90INS1_25CollectiveMainloopFwdSm90ILi2EN4cute5tupleIJNS5_1CILi1EEES8_S8_EEENS6_IJNS7_ILi192EEENS7_ILi128EEENS7_ILi64EEEEEELi64ENS_6half_tEfNS_4arch4Sm90ELb0ELb1ELb0ELb1ELb0ELb0ELb0ELb1ELb1ELb1ELb0ELb0EEENS1_21CollectiveEpilogueFwdINS6_IJSA_SC_SB_EEES9_SE_SG_Li384ELb1ELb1ELb0ELb0EEENS1_36VarlenDynamicPersistentTileSchedulerILi192ELi128ELi384ELi128ELb0ELb1ELb1ELb1ELb0ELb1EEEEEEEEEvNT_6ParamsE --------------------------
	.section	.nv.constant0._ZN7cutlass13device_kernelIN5flash11enable_sm90INS1_16FlashAttnFwdSm90INS1_25CollectiveMainloopFwdSm90ILi2EN4cute5tupleIJNS5_1CILi1EEES8_S8_EEENS6_IJNS7_ILi192EEENS7_ILi128EEENS7_ILi64EEEEEELi64ENS_6half_tEfNS_4arch4Sm90ELb0ELb1ELb0ELb1ELb0ELb0ELb0ELb1ELb1ELb1ELb0ELb0EEENS1_21CollectiveEpilogueFwdINS6_IJSA_SC_SB_EEES9_SE_SG_Li384ELb1ELb1ELb0ELb0EEENS1_36VarlenDynamicPersistentTileSchedulerILi192ELi128ELi384ELi128ELb0ELb1ELb1ELb1ELb0ELb1EEEEEEEEEvNT_6ParamsE,"a",@progbits
	.sectionflags	@""
	.align	4
.nv.constant0._ZN7cutlass13device_kernelIN5flash11enable_sm90INS1_16FlashAttnFwdSm90INS1_25CollectiveMainloopFwdSm90ILi2EN4cute5tupleIJNS5_1CILi1EEES8_S8_EEENS6_IJNS7_ILi192EEENS7_ILi128EEENS7_ILi64EEEEEELi64ENS_6half_tEfNS_4arch4Sm90ELb0ELb1ELb0ELb1ELb0ELb0ELb0ELb1ELb1ELb1ELb0ELb0EEENS1_21CollectiveEpilogueFwdINS6_IJSA_SC_SB_EEES9_SE_SG_Li384ELb1ELb1ELb0ELb0EEENS1_36VarlenDynamicPersistentTileSchedulerILi192ELi128ELi384ELi128ELb0ELb1ELb1ELb1ELb0ELb1EEEEEEEEEvNT_6ParamsE:
	.zero		3584


//--------------------- .nv.constant0._ZN7cutlass13device_kernelIN5flash11enable_sm90INS1_16FlashAttnFwdSm90INS1_25CollectiveMainloopFwdSm90ILi2EN4cute5tupleIJNS5_1CILi1EEES8_S8_EEENS6_IJNS7_ILi192EEENS7_ILi128EEENS7_ILi64EEEEEELi64ENS_6half_tEfNS_4arch4Sm90ELb0ELb1ELb0ELb1ELb0ELb1ELb0ELb1ELb1ELb1ELb0ELb0EEENS1_21CollectiveEpilogueFwdINS6_IJSA_SC_SB_EEES9_SE_SG_Li384ELb1ELb1ELb0ELb0EEENS1_36VarlenDynamicPersistentTileSchedulerILi192ELi128ELi384ELi128ELb0ELb1ELb1ELb1ELb0ELb1EEEEEEEEEvNT_6ParamsE --------------------------
	.section	.nv.constant0._ZN7cutlass13device_kernelIN5flash11enable_sm90INS1_16FlashAttnFwdSm90INS1_25CollectiveMainloopFwdSm90ILi2EN4cute5tupleIJNS5_1CILi1EEES8_S8_EEENS6_IJNS7_ILi192EEENS7_ILi128EEENS7_ILi64EEEEEELi64ENS_6half_tEfNS_4arch4Sm90ELb0ELb1ELb0ELb1ELb0ELb1ELb0ELb1ELb1ELb1ELb0ELb0EEENS1_21CollectiveEpilogueFwdINS6_IJSA_SC_SB_EEES9_SE_SG_Li384ELb1ELb1ELb0ELb0EEENS1_36VarlenDynamicPersistentTileSchedulerILi192ELi128ELi384ELi128ELb0ELb1ELb1ELb1ELb0ELb1EEEEEEEEEvNT_6ParamsE,"a",@progbits
	.sectionflags	@""
	.align	4
.nv.constant0._ZN7cutlass13device_kernelIN5flash11enable_sm90INS1_16FlashAttnFwdSm90INS1_25CollectiveMainloopFwdSm90ILi2EN4cute5tupleIJNS5_1CILi1EEES8_S8_EEENS6_IJNS7_ILi192EEENS7_ILi128EEENS7_ILi64EEEEEELi64ENS_6half_tEfNS_4arch4Sm90ELb0ELb1ELb0ELb1ELb0ELb1ELb0ELb1ELb1ELb1ELb0ELb0EEENS1_21CollectiveEpilogueFwdINS6_IJSA_SC_SB_EEES9_SE_SG_Li384ELb1ELb1ELb0ELb0EEENS1_36VarlenDynamicPersistentTileSchedulerILi192ELi128ELi384ELi128ELb0ELb1ELb1ELb1ELb0ELb1EEEEEEEEEvNT_6ParamsE:
	.zero		3584


//--------------------- .nv.constant0._ZN7cutlass13device_kernelIN5flash11enable_sm90INS1_16FlashAttnFwdSm90INS1_25CollectiveMainloopFwdSm90ILi2EN4cute5tupleIJNS5_1CILi1EEES8_S8_EEENS6_IJNS7_ILi192EEENS7_ILi128EEENS7_ILi64EEEEEELi64ENS_6half_tEfNS_4arch4Sm90ELb1ELb0ELb0ELb0ELb0ELb0ELb0ELb1ELb1ELb1ELb0ELb0EEENS1_21CollectiveEpilogueFwdINS6_IJSA_SC_SB_EEES9_SE_SG_Li384ELb0ELb1ELb0ELb0EEENS1_30DynamicPersistentTileSchedulerILi384ELi128ELb0ELb1ELb1EEEEEEEEEvNT_6ParamsE --------------------------
	.section	.nv.constant0._ZN7cutlass13device_kernelIN5flash11enable_sm90INS1_16FlashAttnFwdSm90INS1_25CollectiveMainloopFwdSm90ILi2EN4cute5tupleIJNS5_1CILi1EEES8_S8_EEENS6_IJNS7_ILi192EEENS7_ILi128EEENS7_ILi64EEEEEELi64ENS_6half_tEfNS_4arch4Sm90ELb1ELb0ELb0ELb0ELb0ELb0ELb0ELb1ELb1ELb1ELb0ELb0EEENS1_21CollectiveEpilogueFwdINS6_IJSA_SC_SB_EEES9_SE_SG_Li384ELb0ELb1ELb0ELb0EEENS1_30DynamicPersistentTileSchedulerILi384ELi128ELb0ELb1ELb1EEEEEEEEEvNT_6ParamsE,"a",@progbits
	.sectionflags	@""
	.align	4
.nv.constant0._ZN7cutlass13device_kernelIN5flash11enable_sm90INS1_16FlashAttnFwdSm90INS1_25CollectiveMainloopFwdSm90ILi2EN4cute5tupleIJNS5_1CILi1EEES8_S8_EEENS6_IJNS7_ILi192EEENS7_ILi128EEENS7_ILi64EEEEEELi64ENS_6half_tEfNS_4arch4Sm90ELb1ELb0ELb0ELb0ELb0ELb0ELb0ELb1ELb1ELb1ELb0ELb0EEENS1_21CollectiveEpilogueFwdINS6_IJSA_SC_SB_EEES9_SE_SG_Li384ELb0ELb1ELb0ELb0EEENS1_30DynamicPersistentTileSchedulerILi384ELi128ELb0ELb1ELb1EEEEEEEEEvNT_6ParamsE:
	.zero		3584


//--------------------- .nv.constant0._ZN7cutlass13device_kernelIN5flash11enable_sm90INS1_16FlashAttnFwdSm90INS1_25CollectiveMainloopFwdSm90ILi2EN4cute5tupleIJNS5_1CILi1EEES8_S8_EEENS6_IJNS7_ILi192EEENS7_ILi128EEENS7_ILi64EEEEEELi64ENS_6half_tEfNS_4arch4Sm90ELb1ELb0ELb0ELb1ELb0ELb0ELb0ELb1ELb1ELb1ELb0ELb0EEENS1_21CollectiveEpilogueFwdINS6_IJSA_SC_SB_EEES9_SE_SG_Li384ELb1ELb1ELb0ELb0EEENS1_36VarlenDynamicPersistentTileSchedulerILi192ELi128ELi384ELi128ELb0ELb1ELb1ELb1ELb1ELb1EEEEEEEEEvNT_6ParamsE --------------------------
	.section	.nv.constant0._ZN7cutlass13device_kernelIN5flash11enable_sm90INS1_16FlashAttnFwdSm90INS1_25CollectiveMainloopFwdSm90ILi2EN4cute5tupleIJNS5_1CILi1EEES8_S8_EEENS6_IJNS7_ILi192EEENS7_ILi128EEENS7_ILi64EEEEEELi64ENS_6half_tEfNS_4arch4Sm90ELb1ELb0ELb0ELb1ELb0ELb0ELb0ELb1ELb1ELb1ELb0ELb0EEENS1_21CollectiveEpilogueFwdINS6_IJSA_SC_SB_EEES9_SE_SG_Li384ELb1ELb1ELb0ELb0EEENS1_36VarlenDynamicPersistentTileSchedulerILi192ELi128ELi384ELi128ELb0ELb1ELb1ELb1ELb1ELb1EEEEEEEEEvNT_6ParamsE,"a",@progbits
	.sectionflags	@""
	.align	4
.nv.constant0._ZN7cutlass13device_kernelIN5flash11enable_sm90INS1_16FlashAttnFwdSm90INS1_25CollectiveMainloopFwdSm90ILi2EN4cute5tupleIJNS5_1CILi1EEES8_S8_EEENS6_IJNS7_ILi192EEENS7_ILi128EEENS7_ILi64EEEEEELi64ENS_6half_tEfNS_4arch4Sm90ELb1ELb0ELb0ELb1ELb0ELb0ELb0ELb1ELb1ELb1ELb0ELb0EEENS1_21CollectiveEpilogueFwdINS6_IJSA_SC_SB_EEES9_SE_SG_Li384ELb1ELb1ELb0ELb0EEENS1_36VarlenDynamicPersistentTileSchedulerILi192ELi128ELi384ELi128ELb0ELb1ELb1ELb1ELb1ELb1EEEEEEEEEvNT_6ParamsE:
	.zero		3584


//--------------------- .nv.constant0._ZN7cutlass13device_kernelIN5flash11enable_sm90INS1_16FlashAttnFwdSm90INS1_25CollectiveMainloopFwdSm90ILi2EN4cute5tupleIJNS5_1CILi1EEES8_S8_EEENS6_IJNS7_ILi192EEENS7_ILi128EEENS7_ILi64EEEEEELi64ENS_6half_tEfNS_4arch4Sm90ELb1ELb0ELb0ELb1ELb0ELb1ELb0ELb1ELb1ELb1ELb0ELb0EEENS1_21CollectiveEpilogueFwdINS6_IJSA_SC_SB_EEES9_SE_SG_Li384ELb1ELb1ELb0ELb0EEENS1_36VarlenDynamicPersistentTileSchedulerILi192ELi128ELi384ELi128ELb0ELb1ELb1ELb1ELb1ELb1EEEEEEEEEvNT_6ParamsE --------------------------
	.section	.nv.constant0._ZN7cutlass13device_kernelIN5flash11enable_sm90INS1_16FlashAttnFwdSm90INS1_25CollectiveMainloopFwdSm90ILi2EN4cute5tupleIJNS5_1CILi1EEES8_S8_EEENS6_IJNS7_ILi192EEENS7_ILi128EEENS7_ILi64EEEEEELi64ENS_6half_tEfNS_4arch4Sm90ELb1ELb0ELb0ELb1ELb0ELb1ELb0ELb1ELb1ELb1ELb0ELb0EEENS1_21CollectiveEpilogueFwdINS6_IJSA_SC_SB_EEES9_SE_SG_Li384ELb1ELb1ELb0ELb0EEENS1_36VarlenDynamicPersistentTileSchedulerILi192ELi128ELi384ELi128ELb0ELb1ELb1ELb1ELb1ELb1EEEEEEEEEvNT_6ParamsE,"a",@progbits
	.sectionflags	@""
	.align	4
.nv.constant0._ZN7cutlass13device_kernelIN5flash11enable_sm90INS1_16FlashAttnFwdSm90INS1_25CollectiveMainloopFwdSm90ILi2EN4cute5tupleIJNS5_1CILi1EEES8_S8_EEENS6_IJNS7_ILi192EEENS7_ILi128EEENS7_ILi64EEEEEELi64ENS_6half_tEfNS_4arch4Sm90ELb1ELb0ELb0ELb1ELb0ELb1ELb0ELb1ELb1ELb1ELb0ELb0EEENS1_21CollectiveEpilogueFwdINS6_IJSA_SC_SB_EEES9_SE_SG_Li384ELb1ELb1ELb0ELb0EEENS1_36VarlenDynamicPersistentTileSchedulerILi192ELi128ELi384ELi128ELb0ELb1ELb1ELb1ELb1ELb1EEEEEEEEEvNT_6ParamsE:
	.zero		3584


//--------------------- SYMBOLS --------------------------

	.type		.nv.reservedSmem.offset0,@object
	.size		.nv.reservedSmem.offset0,0x4
